	.target	sm_103a

	.elftype	@"ET_EXEC"


//--------------------- .note.nv.tkinfo           --------------------------
	.section	.note.nv.tkinfo,"",@"SHT_NOTE"
	.sectionflags	@"SHF_NOTE_NV_TKINFO"
	.tkinfo
        /*0018*/ 	.word	0x00000002
        /*0030*/ 	.string	""
        /*0030*/ 	.string	"ptxas"
        /*0030*/ 	.string	"Cuda compilation tools, release 13.0, V13.0.88"
        /*0030*/ 	.string	"Build cuda_13.0.r13.0/compiler.36424714_0"
        /*0030*/ 	.string	"-arch sm_103a -m 64 "



//--------------------- .note.nv.cuinfo           --------------------------
	.section	.note.nv.cuinfo,"",@"SHT_NOTE"
	.sectionflags	@"SHF_NOTE_NV_CUINFO"
        /*0018*/ 	.short	0x0002
        /*001a*/ 	.short	0x0067
        /*001c*/ 	.short	0x0082
	.zero		2


//--------------------- .nv.info                  --------------------------
	.section	.nv.info,"",@"SHT_CUDA_INFO"
	.align	4


	//----- nvinfo : EIATTR_REGCOUNT
	.align		4
        /*0000*/ 	.byte	0x04, 0x2f
        /*0002*/ 	.short	(.L_12 - .L_11)
	.align		4
.L_11:
        /*0004*/ 	.word	index@(_ZN7cutlass13device_kernelIN5flash19enable_sm80_to_sm89INS1_16FlashAttnFwdSm80INS1_25CollectiveMainloopFwdSm80ILi8ELi1ELb0EN4cute5tupleIJNS5_1CILi128EEENS7_ILi48EEENS7_ILi256EEEEEELi256ENS_10bfloat16_tEfNS_4arch4Sm80ELb1ELb0ELb0ELb1ELb1ELb1ELb1ELb1EEENS1_21CollectiveEpilogueFwdINS6_IJS8_SA_S9_EEENS6_IJNS7_ILi1EEESI_SI_EEESC_SE_Li256ELb1ELb1ELb1ELb0EEENS1_36VarlenDynamicPersistentTileSchedulerILi128ELi48ELi256ELi256ELb1ELb1ELb0ELb1ELb1ELb1EEEEEEEEEvNT_6ParamsE)
        /*0008*/ 	.word	0x00000004


	//----- nvinfo : EIATTR_FRAME_SIZE
	.align		4
.L_12:
        /*000c*/ 	.byte	0x04, 0x11
        /*000e*/ 	.short	(.L_14 - .L_13)
	.align		4
.L_13:
        /*0010*/ 	.word	index@(_ZN7cutlass13device_kernelIN5flash19enable_sm80_to_sm89INS1_16FlashAttnFwdSm80INS1_25CollectiveMainloopFwdSm80ILi8ELi1ELb0EN4cute5tupleIJNS5_1CILi128EEENS7_ILi48EEENS7_ILi256EEEEEELi256ENS_10bfloat16_tEfNS_4arch4Sm80ELb1ELb0ELb0ELb1ELb1ELb1ELb1ELb1EEENS1_21CollectiveEpilogueFwdINS6_IJS8_SA_S9_EEENS6_IJNS7_ILi1EEESI_SI_EEESC_SE_Li256ELb1ELb1ELb1ELb0EEENS1_36VarlenDynamicPersistentTileSchedulerILi128ELi48ELi256ELi256ELb1ELb1ELb0ELb1ELb1ELb1EEEEEEEEEvNT_6ParamsE)
        /*0014*/ 	.word	0x00000000


	//----- nvinfo : EIATTR_REGCOUNT
	.align		4
.L_14:
        /*0018*/ 	.byte	0x04, 0x2f
        /*001a*/ 	.short	(.L_16 - .L_15)
	.align		4
.L_15:
        /*001c*/ 	.word	index@(_ZN7cutlass13device_kernelIN5flash19enable_sm80_to_sm89INS1_16FlashAttnFwdSm80INS1_25CollectiveMainloopFwdSm80ILi8ELi1ELb0EN4cute5tupleIJNS5_1CILi128EEENS7_ILi64EEENS7_ILi256EEEEEELi256ENS_10bfloat16_tEfNS_4arch4Sm80ELb1ELb0ELb0ELb1ELb1ELb0ELb1ELb1EEENS1_21CollectiveEpilogueFwdINS6_IJS8_SA_S9_EEENS6_IJNS7_ILi1EEESI_SI_EEESC_SE_Li256ELb1ELb1ELb1ELb0EEENS1_36VarlenDynamicPersistentTileSchedulerILi128ELi64ELi256ELi256ELb1ELb1ELb0ELb1ELb1ELb1EEEEEEEEEvNT_6ParamsE)
        /*0020*/ 	.word	0x00000004


	//----- nvinfo : EIATTR_FRAME_SIZE
	.align		4
.L_16:
        /*0024*/ 	.byte	0x04, 0x11
        /*0026*/ 	.short	(.L_18 - .L_17)
	.align		4
.L_17:
        /*0028*/ 	.word	index@(_ZN7cutlass13device_kernelIN5flash19enable_sm80_to_sm89INS1_16FlashAttnFwdSm80INS1_25CollectiveMainloopFwdSm80ILi8ELi1ELb0EN4cute5tupleIJNS5_1CILi128EEENS7_ILi64EEENS7_ILi256EEEEEELi256ENS_10bfloat16_tEfNS_4arch4Sm80ELb1ELb0ELb0ELb1ELb1ELb0ELb1ELb1EEENS1_21CollectiveEpilogueFwdINS6_IJS8_SA_S9_EEENS6_IJNS7_ILi1EEESI_SI_EEESC_SE_Li256ELb1ELb1ELb1ELb0EEENS1_36VarlenDynamicPersistentTileSchedulerILi128ELi64ELi256ELi256ELb1ELb1ELb0ELb1ELb1ELb1EEEEEEEEEvNT_6ParamsE)
        /*002c*/ 	.word	0x00000000


	//----- nvinfo : EIATTR_REGCOUNT
	.align		4
.L_18:
        /*0030*/ 	.byte	0x04, 0x2f
        /*0032*/ 	.short	(.L_20 - .L_19)
	.align		4
.L_19:
        /*0034*/ 	.word	index@(_ZN7cutlass13device_kernelIN5flash19enable_sm80_to_sm89INS1_16FlashAttnFwdSm80INS1_25CollectiveMainloopFwdSm80ILi8ELi1ELb0EN4cute5tupleIJNS5_1CILi128EEENS7_ILi96EEENS7_ILi256EEEEEELi256ENS_10bfloat16_tEfNS_4arch4Sm80ELb1ELb0ELb0ELb0ELb1ELb0ELb1ELb1EEENS1_21CollectiveEpilogueFwdINS6_IJS8_SA_S9_EEENS6_IJNS7_ILi1EEESI_SI_EEESC_SE_Li256ELb0ELb1ELb1ELb0EEENS1_30DynamicPersistentTileSchedulerILi256ELi256ELb1ELb1ELb0EEEEEEEEEvNT_6ParamsE)
        /*0038*/ 	.word	0x00000004


	//----- nvinfo : EIATTR_FRAME_SIZE
	.align		4
.L_20:
        /*003c*/ 	.byte	0x04, 0x11
        /*003e*/ 	.short	(.L_22 - .L_21)
	.align		4
.L_21:
        /*0040*/ 	.word	index@(_ZN7cutlass13device_kernelIN5flash19enable_sm80_to_sm89INS1_16FlashAttnFwdSm80INS1_25CollectiveMainloopFwdSm80ILi8ELi1ELb0EN4cute5tupleIJNS5_1CILi128EEENS7_ILi96EEENS7_ILi256EEEEEELi256ENS_10bfloat16_tEfNS_4arch4Sm80ELb1ELb0ELb0ELb0ELb1ELb0ELb1ELb1EEENS1_21CollectiveEpilogueFwdINS6_IJS8_SA_S9_EEENS6_IJNS7_ILi1EEESI_SI_EEESC_SE_Li256ELb0ELb1ELb1ELb0EEENS1_30DynamicPersistentTileSchedulerILi256ELi256ELb1ELb1ELb0EEEEEEEEEvNT_6ParamsE)
        /*0044*/ 	.word	0x00000000


	//----- nvinfo : EIATTR_REGCOUNT
	.align		4
.L_22:
        /*0048*/ 	.byte	0x04, 0x2f
        /*004a*/ 	.short	(.L_24 - .L_23)
	.align		4
.L_23:
        /*004c*/ 	.word	index@(_ZN7cutlass13device_kernelIN5flash19enable_sm80_to_sm89INS1_16FlashAttnFwdSm80INS1_25CollectiveMainloopFwdSm80ILi8ELi1ELb0EN4cute5tupleIJNS5_1CILi128EEENS7_ILi48EEENS7_ILi256EEEEEELi256ENS_10bfloat16_tEfNS_4arch4Sm80ELb0ELb1ELb0ELb1ELb1ELb1ELb1ELb1EEENS1_21CollectiveEpilogueFwdINS6_IJS8_SA_S9_EEENS6_IJNS7_ILi1EEESI_SI_EEESC_SE_Li256ELb1ELb1ELb1ELb0EEENS1_36VarlenDynamicPersistentTileSchedulerILi128ELi48ELi256ELi256ELb1ELb1ELb0ELb1ELb0ELb1EEEEEEEEEvNT_6ParamsE)
        /*0050*/ 	.word	0x00000004


	//----- nvinfo : EIATTR_FRAME_SIZE
	.align		4
.L_24:
        /*0054*/ 	.byte	0x04, 0x11
        /*0056*/ 	.short	(.L_26 - .L_25)
	.align		4
.L_25:
        /*0058*/ 	.word	index@(_ZN7cutlass13device_kernelIN5flash19enable_sm80_to_sm89INS1_16FlashAttnFwdSm80INS1_25CollectiveMainloopFwdSm80ILi8ELi1ELb0EN4cute5tupleIJNS5_1CILi128EEENS7_ILi48EEENS7_ILi256EEEEEELi256ENS_10bfloat16_tEfNS_4arch4Sm80ELb0ELb1ELb0ELb1ELb1ELb1ELb1ELb1EEENS1_21CollectiveEpilogueFwdINS6_IJS8_SA_S9_EEENS6_IJNS7_ILi1EEESI_SI_EEESC_SE_Li256ELb1ELb1ELb1ELb0EEENS1_36VarlenDynamicPersistentTileSchedulerILi128ELi48ELi256ELi256ELb1ELb1ELb0ELb1ELb0ELb1EEEEEEEEEvNT_6ParamsE)
        /*005c*/ 	.word	0x00000000


	//----- nvinfo : EIATTR_REGCOUNT
	.align		4
.L_26:
        /*0060*/ 	.byte	0x04, 0x2f
        /*0062*/ 	.short	(.L_28 - .L_27)
	.align		4
.L_27:
        /*0064*/ 	.word	index@(_ZN7cutlass13device_kernelIN5flash19enable_sm80_to_sm89INS1_16FlashAttnFwdSm80INS1_25CollectiveMainloopFwdSm80ILi8ELi1ELb0EN4cute5tupleIJNS5_1CILi128EEENS7_ILi64EEENS7_ILi256EEEEEELi256ENS_10bfloat16_tEfNS_4arch4Sm80ELb0ELb1ELb0ELb1ELb1ELb0ELb1ELb1EEENS1_21CollectiveEpilogueFwdINS6_IJS8_SA_S9_EEENS6_IJNS7_ILi1EEESI_SI_EEESC_SE_Li256ELb1ELb1ELb1ELb0EEENS1_36VarlenDynamicPersistentTileSchedulerILi128ELi64ELi256ELi256ELb1ELb1ELb0ELb1ELb0ELb1EEEEEEEEEvNT_6ParamsE)
        /*0068*/ 	.word	0x00000004


	//----- nvinfo : EIATTR_FRAME_SIZE
	.align		4
.L_28:
        /*006c*/ 	.byte	0x04, 0x11
        /*006e*/ 	.short	(.L_30 - .L_29)
	.align		4
.L_29:
        /*0070*/ 	.word	index@(_ZN7cutlass13device_kernelIN5flash19enable_sm80_to_sm89INS1_16FlashAttnFwdSm80INS1_25CollectiveMainloopFwdSm80ILi8ELi1ELb0EN4cute5tupleIJNS5_1CILi128EEENS7_ILi64EEENS7_ILi256EEEEEELi256ENS_10bfloat16_tEfNS_4arch4Sm80ELb0ELb1ELb0ELb1ELb1ELb0ELb1ELb1EEENS1_21CollectiveEpilogueFwdINS6_IJS8_SA_S9_EEENS6_IJNS7_ILi1EEESI_SI_EEESC_SE_Li256ELb1ELb1ELb1ELb0EEENS1_36VarlenDynamicPersistentTileSchedulerILi128ELi64ELi256ELi256ELb1ELb1ELb0ELb1ELb0ELb1EEEEEEEEEvNT_6ParamsE)
        /*0074*/ 	.word	0x00000000


	//----- nvinfo : EIATTR_REGCOUNT
	.align		4
.L_30:
        /*0078*/ 	.byte	0x04, 0x2f
        /*007a*/ 	.short	(.L_32 - .L_31)
	.align		4
.L_31:
        /*007c*/ 	.word	index@(_ZN7cutlass13device_kernelIN5flash19enable_sm80_to_sm89INS1_16FlashAttnFwdSm80INS1_25CollectiveMainloopFwdSm80ILi8ELi1ELb0EN4cute5tupleIJNS5_1CILi128EEENS7_ILi64EEENS7_ILi256EEEEEELi256ENS_10bfloat16_tEfNS_4arch4Sm80ELb0ELb1ELb0ELb0ELb1ELb0ELb1ELb1EEENS1_21CollectiveEpilogueFwdINS6_IJS8_SA_S9_EEENS6_IJNS7_ILi1EEESI_SI_EEESC_SE_Li256ELb0ELb1ELb1ELb0EEENS1_19SingleTileSchedulerILb0ELb1ELb1ELi128EEEEEEEEEvNT_6ParamsE)
        /*0080*/ 	.word	0x00000004


	//----- nvinfo : EIATTR_FRAME_SIZE
	.align		4
.L_32:
        /*0084*/ 	.byte	0x04, 0x11
        /*0086*/ 	.short	(.L_34 - .L_33)
	.align		4
.L_33:
        /*0088*/ 	.word	index@(_ZN7cutlass13device_kernelIN5flash19enable_sm80_to_sm89INS1_16FlashAttnFwdSm80INS1_25CollectiveMainloopFwdSm80ILi8ELi1ELb0EN4cute5tupleIJNS5_1CILi128EEENS7_ILi64EEENS7_ILi256EEEEEELi256ENS_10bfloat16_tEfNS_4arch4Sm80ELb0ELb1ELb0ELb0ELb1ELb0ELb1ELb1EEENS1_21CollectiveEpilogueFwdINS6_IJS8_SA_S9_EEENS6_IJNS7_ILi1EEESI_SI_EEESC_SE_Li256ELb0ELb1ELb1ELb0EEENS1_19SingleTileSchedulerILb0ELb1ELb1ELi128EEEEEEEEEvNT_6ParamsE)
        /*008c*/ 	.word	0x00000000


	//----- nvinfo : EIATTR_REGCOUNT
	.align		4
.L_34:
        /*0090*/ 	.byte	0x04, 0x2f
        /*0092*/ 	.short	(.L_36 - .L_35)
	.align		4
.L_35:
        /*0094*/ 	.word	index@(_ZN7cutlass13device_kernelIN5flash19enable_sm80_to_sm89INS1_16FlashAttnFwdSm80INS1_25CollectiveMainloopFwdSm80ILi8ELi1ELb0EN4cute5tupleIJNS5_1CILi128EEENS7_ILi48EEENS7_ILi256EEEEEELi256ENS_10bfloat16_tEfNS_4arch4Sm80ELb0ELb0ELb0ELb1ELb1ELb1ELb1ELb1EEENS1_21CollectiveEpilogueFwdINS6_IJS8_SA_S9_EEENS6_IJNS7_ILi1EEESI_SI_EEESC_SE_Li256ELb1ELb1ELb1ELb0EEENS1_36VarlenDynamicPersistentTileSchedulerILi128ELi48ELi256ELi256ELb1ELb1ELb0ELb0ELb1ELb1EEEEEEEEEvNT_6ParamsE)
        /*0098*/ 	.word	0x00000004


	//----- nvinfo : EIATTR_FRAME_SIZE
	.align		4
.L_36:
        /*009c*/ 	.byte	0x04, 0x11
        /*009e*/ 	.short	(.L_38 - .L_37)
	.align		4
.L_37:
        /*00a0*/ 	.word	index@(_ZN7cutlass13device_kernelIN5flash19enable_sm80_to_sm89INS1_16FlashAttnFwdSm80INS1_25CollectiveMainloopFwdSm80ILi8ELi1ELb0EN4cute5tupleIJNS5_1CILi128EEENS7_ILi48EEENS7_ILi256EEEEEELi256ENS_10bfloat16_tEfNS_4arch4Sm80ELb0ELb0ELb0ELb1ELb1ELb1ELb1ELb1EEENS1_21CollectiveEpilogueFwdINS6_IJS8_SA_S9_EEENS6_IJNS7_ILi1EEESI_SI_EEESC_SE_Li256ELb1ELb1ELb1ELb0EEENS1_36VarlenDynamicPersistentTileSchedulerILi128ELi48ELi256ELi256ELb1ELb1ELb0ELb0ELb1ELb1EEEEEEEEEvNT_6ParamsE)
        /*00a4*/ 	.word	0x00000000


	//----- nvinfo : EIATTR_REGCOUNT
	.align		4
.L_38:
        /*00a8*/ 	.byte	0x04, 0x2f
        /*00aa*/ 	.short	(.L_40 - .L_39)
	.align		4
.L_39:
        /*00ac*/ 	.word	index@(_ZN7cutlass13device_kernelIN5flash19enable_sm80_to_sm89INS1_16FlashAttnFwdSm80INS1_25CollectiveMainloopFwdSm80ILi8ELi1ELb0EN4cute5tupleIJNS5_1CILi128EEENS7_ILi64EEENS7_ILi256EEEEEELi256ENS_10bfloat16_tEfNS_4arch4Sm80ELb0ELb0ELb0ELb1ELb1ELb0ELb1ELb1EEENS1_21CollectiveEpilogueFwdINS6_IJS8_SA_S9_EEENS6_IJNS7_ILi1EEESI_SI_EEESC_SE_Li256ELb1ELb1ELb1ELb0EEENS1_36VarlenDynamicPersistentTileSchedulerILi128ELi64ELi256ELi256ELb1ELb1ELb0ELb0ELb1ELb1EEEEEEEEEvNT_6ParamsE)
        /*00b0*/ 	.word	0x00000004


	//----- nvinfo : EIATTR_FRAME_SIZE
	.align		4
.L_40:
        /*00b4*/ 	.byte	0x04, 0x11
        /*00b6*/ 	.short	(.L_42 - .L_41)
	.align		4
.L_41:
        /*00b8*/ 	.word	index@(_ZN7cutlass13device_kernelIN5flash19enable_sm80_to_sm89INS1_16FlashAttnFwdSm80INS1_25CollectiveMainloopFwdSm80ILi8ELi1ELb0EN4cute5tupleIJNS5_1CILi128EEENS7_ILi64EEENS7_ILi256EEEEEELi256ENS_10bfloat16_tEfNS_4arch4Sm80ELb0ELb0ELb0ELb1ELb1ELb0ELb1ELb1EEENS1_21CollectiveEpilogueFwdINS6_IJS8_SA_S9_EEENS6_IJNS7_ILi1EEESI_SI_EEESC_SE_Li256ELb1ELb1ELb1ELb0EEENS1_36VarlenDynamicPersistentTileSchedulerILi128ELi64ELi256ELi256ELb1ELb1ELb0ELb0ELb1ELb1EEEEEEEEEvNT_6ParamsE)
        /*00bc*/ 	.word	0x00000000


	//----- nvinfo : EIATTR_REGCOUNT
	.align		4
.L_42:
        /*00c0*/ 	.byte	0x04, 0x2f
        /*00c2*/ 	.short	(.L_44 - .L_43)
	.align		4
.L_43:
        /*00c4*/ 	.word	index@(_ZN7cutlass13device_kernelIN5flash19enable_sm80_to_sm89INS1_16FlashAttnFwdSm80INS1_25CollectiveMainloopFwdSm80ILi8ELi1ELb0EN4cute5tupleIJNS5_1CILi128EEENS7_ILi96EEENS7_ILi256EEEEEELi256ENS_10bfloat16_tEfNS_4arch4Sm80ELb0ELb0ELb0ELb0ELb1ELb0ELb1ELb1EEENS1_21CollectiveEpilogueFwdINS6_IJS8_SA_S9_EEENS6_IJNS7_ILi1EEESI_SI_EEESC_SE_Li256ELb0ELb1ELb1ELb0EEENS1_19SingleTileSchedulerILb0ELb1ELb1ELi128EEEEEEEEEvNT_6ParamsE)
        /*00c8*/ 	.word	0x00000004


	//----- nvinfo : EIATTR_FRAME_SIZE
	.align		4
.L_44:
        /*00cc*/ 	.byte	0x04, 0x11
        /*00ce*/ 	.short	(.L_46 - .L_45)
	.align		4
.L_45:
        /*00d0*/ 	.word	index@(_ZN7cutlass13device_kernelIN5flash19enable_sm80_to_sm89INS1_16FlashAttnFwdSm80INS1_25CollectiveMainloopFwdSm80ILi8ELi1ELb0EN4cute5tupleIJNS5_1CILi128EEENS7_ILi96EEENS7_ILi256EEEEEELi256ENS_10bfloat16_tEfNS_4arch4Sm80ELb0ELb0ELb0ELb0ELb1ELb0ELb1ELb1EEENS1_21CollectiveEpilogueFwdINS6_IJS8_SA_S9_EEENS6_IJNS7_ILi1EEESI_SI_EEESC_SE_Li256ELb0ELb1ELb1ELb0EEENS1_19SingleTileSchedulerILb0ELb1ELb1ELi128EEEEEEEEEvNT_6ParamsE)
        /*00d4*/ 	.word	0x00000000


	//----- nvinfo : EIATTR_REGCOUNT
	.align		4
.L_46:
        /*00d8*/ 	.byte	0x04, 0x2f
        /*00da*/ 	.short	(.L_48 - .L_47)
	.align		4
.L_47:
        /*00dc*/ 	.word	index@(_ZN7cutlass13device_kernelIN5flash19enable_sm80_to_sm89INS1_16FlashAttnFwdSm80INS1_25CollectiveMainloopFwdSm80ILi8ELi1ELb0EN4cute5tupleIJNS5_1CILi128EEENS7_ILi32EEENS7_ILi256EEEEEELi256ENS_10bfloat16_tEfNS_4arch4Sm80ELb1ELb0ELb0ELb1ELb1ELb1ELb1ELb1EEENS1_21CollectiveEpilogueFwdINS6_IJS8_SA_S9_EEENS6_IJNS7_ILi1EEESI_SI_EEESC_SE_Li256ELb1ELb1ELb1ELb0EEENS1_36VarlenDynamicPersistentTileSchedulerILi128ELi32ELi256ELi256ELb1ELb1ELb0ELb1ELb1ELb1EEEEEEEEEvNT_6ParamsE)
        /*00e0*/ 	.word	0x00000004


	//----- nvinfo : EIATTR_FRAME_SIZE
	.align		4
.L_48:
        /*00e4*/ 	.byte	0x04, 0x11
        /*00e6*/ 	.short	(.L_50 - .L_49)
	.align		4
.L_49:
        /*00e8*/ 	.word	index@(_ZN7cutlass13device_kernelIN5flash19enable_sm80_to_sm89INS1_16FlashAttnFwdSm80INS1_25CollectiveMainloopFwdSm80ILi8ELi1ELb0EN4cute5tupleIJNS5_1CILi128EEENS7_ILi32EEENS7_ILi256EEEEEELi256ENS_10bfloat16_tEfNS_4arch4Sm80ELb1ELb0ELb0ELb1ELb1ELb1ELb1ELb1EEENS1_21CollectiveEpilogueFwdINS6_IJS8_SA_S9_EEENS6_IJNS7_ILi1EEESI_SI_EEESC_SE_Li256ELb1ELb1ELb1ELb0EEENS1_36VarlenDynamicPersistentTileSchedulerILi128ELi32ELi256ELi256ELb1ELb1ELb0ELb1ELb1ELb1EEEEEEEEEvNT_6ParamsE)
        /*00ec*/ 	.word	0x00000000


	//----- nvinfo : EIATTR_REGCOUNT
	.align		4
.L_50:
        /*00f0*/ 	.byte	0x04, 0x2f
        /*00f2*/ 	.short	(.L_52 - .L_51)
	.align		4
.L_51:
        /*00f4*/ 	.word	index@(_ZN7cutlass13device_kernelIN5flash19enable_sm80_to_sm89INS1_16FlashAttnFwdSm80INS1_25CollectiveMainloopFwdSm80ILi8ELi1ELb1EN4cute5tupleIJNS5_1CILi128EEENS7_ILi48EEENS7_ILi256EEEEEELi256ENS_10bfloat16_tEfNS_4arch4Sm80ELb1ELb0ELb0ELb1ELb1ELb0ELb1ELb1EEENS1_21CollectiveEpilogueFwdINS6_IJS8_SA_S9_EEENS6_IJNS7_ILi1EEESI_SI_EEESC_SE_Li256ELb1ELb1ELb1ELb0EEENS1_36VarlenDynamicPersistentTileSchedulerILi128ELi48ELi256ELi256ELb1ELb1ELb0ELb1ELb1ELb1EEEEEEEEEvNT_6ParamsE)
        /*00f8*/ 	.word	0x00000004


	//----- nvinfo : EIATTR_FRAME_SIZE
	.align		4
.L_52:
        /*00fc*/ 	.byte	0x04, 0x11
        /*00fe*/ 	.short	(.L_54 - .L_53)
	.align		4
.L_53:
        /*0100*/ 	.word	index@(_ZN7cutlass13device_kernelIN5flash19enable_sm80_to_sm89INS1_16FlashAttnFwdSm80INS1_25CollectiveMainloopFwdSm80ILi8ELi1ELb1EN4cute5tupleIJNS5_1CILi128EEENS7_ILi48EEENS7_ILi256EEEEEELi256ENS_10bfloat16_tEfNS_4arch4Sm80ELb1ELb0ELb0ELb1ELb1ELb0ELb1ELb1EEENS1_21CollectiveEpilogueFwdINS6_IJS8_SA_S9_EEENS6_IJNS7_ILi1EEESI_SI_EEESC_SE_Li256ELb1ELb1ELb1ELb0EEENS1_36VarlenDynamicPersistentTileSchedulerILi128ELi48ELi256ELi256ELb1ELb1ELb0ELb1ELb1ELb1EEEEEEEEEvNT_6ParamsE)
        /*0104*/ 	.word	0x00000000


	//----- nvinfo : EIATTR_REGCOUNT
	.align		4
.L_54:
        /*0108*/ 	.byte	0x04, 0x2f
        /*010a*/ 	.short	(.L_56 - .L_55)
	.align		4
.L_55:
        /*010c*/ 	.word	index@(_ZN7cutlass13device_kernelIN5flash19enable_sm80_to_sm89INS1_16FlashAttnFwdSm80INS1_25CollectiveMainloopFwdSm80ILi8ELi1ELb1EN4cute5tupleIJNS5_1CILi128EEENS7_ILi64EEENS7_ILi256EEEEEELi256ENS_10bfloat16_tEfNS_4arch4Sm80ELb1ELb0ELb0ELb0ELb1ELb0ELb1ELb1EEENS1_21CollectiveEpilogueFwdINS6_IJS8_SA_S9_EEENS6_IJNS7_ILi1EEESI_SI_EEESC_SE_Li256ELb0ELb1ELb1ELb0EEENS1_30DynamicPersistentTileSchedulerILi256ELi256ELb1ELb1ELb0EEEEEEEEEvNT_6ParamsE)
        /*0110*/ 	.word	0x00000004


	//----- nvinfo : EIATTR_FRAME_SIZE
	.align		4
.L_56:
        /*0114*/ 	.byte	0x04, 0x11
        /*0116*/ 	.short	(.L_58 - .L_57)
	.align		4
.L_57:
        /*0118*/ 	.word	index@(_ZN7cutlass13device_kernelIN5flash19enable_sm80_to_sm89INS1_16FlashAttnFwdSm80INS1_25CollectiveMainloopFwdSm80ILi8ELi1ELb1EN4cute5tupleIJNS5_1CILi128EEENS7_ILi64EEENS7_ILi256EEEEEELi256ENS_10bfloat16_tEfNS_4arch4Sm80ELb1ELb0ELb0ELb0ELb1ELb0ELb1ELb1EEENS1_21CollectiveEpilogueFwdINS6_IJS8_SA_S9_EEENS6_IJNS7_ILi1EEESI_SI_EEESC_SE_Li256ELb0ELb1ELb1ELb0EEENS1_30DynamicPersistentTileSchedulerILi256ELi256ELb1ELb1ELb0EEEEEEEEEvNT_6ParamsE)
        /*011c*/ 	.word	0x00000000


	//----- nvinfo : EIATTR_REGCOUNT
	.align		4
.L_58:
        /*0120*/ 	.byte	0x04, 0x2f
        /*0122*/ 	.short	(.L_60 - .L_59)
	.align		4
.L_59:
        /*0124*/ 	.word	index@(_ZN7cutlass13device_kernelIN5flash19enable_sm80_to_sm89INS1_16FlashAttnFwdSm80INS1_25CollectiveMainloopFwdSm80ILi8ELi1ELb0EN4cute5tupleIJNS5_1CILi128EEENS7_ILi32EEENS7_ILi256EEEEEELi256ENS_10bfloat16_tEfNS_4arch4Sm80ELb0ELb1ELb0ELb1ELb1ELb1ELb1ELb1EEENS1_21CollectiveEpilogueFwdINS6_IJS8_SA_S9_EEENS6_IJNS7_ILi1EEESI_SI_EEESC_SE_Li256ELb1ELb1ELb1ELb0EEENS1_36VarlenDynamicPersistentTileSchedulerILi128ELi32ELi256ELi256ELb1ELb1ELb0ELb1ELb0ELb1EEEEEEEEEvNT_6ParamsE)
        /*0128*/ 	.word	0x00000004


	//----- nvinfo : EIATTR_FRAME_SIZE
	.align		4
.L_60:
        /*012c*/ 	.byte	0x04, 0x11
        /*012e*/ 	.short	(.L_62 - .L_61)
	.align		4
.L_61:
        /*0130*/ 	.word	index@(_ZN7cutlass13device_kernelIN5flash19enable_sm80_to_sm89INS1_16FlashAttnFwdSm80INS1_25CollectiveMainloopFwdSm80ILi8ELi1ELb0EN4cute5tupleIJNS5_1CILi128EEENS7_ILi32EEENS7_ILi256EEEEEELi256ENS_10bfloat16_tEfNS_4arch4Sm80ELb0ELb1ELb0ELb1ELb1ELb1ELb1ELb1EEENS1_21CollectiveEpilogueFwdINS6_IJS8_SA_S9_EEENS6_IJNS7_ILi1EEESI_SI_EEESC_SE_Li256ELb1ELb1ELb1ELb0EEENS1_36VarlenDynamicPersistentTileSchedulerILi128ELi32ELi256ELi256ELb1ELb1ELb0ELb1ELb0ELb1EEEEEEEEEvNT_6ParamsE)
        /*0134*/ 	.word	0x00000000


	//----- nvinfo : EIATTR_REGCOUNT
	.align		4
.L_62:
        /*0138*/ 	.byte	0x04, 0x2f
        /*013a*/ 	.short	(.L_64 - .L_63)
	.align		4
.L_63:
        /*013c*/ 	.word	index@(_ZN7cutlass13device_kernelIN5flash19enable_sm80_to_sm89INS1_16FlashAttnFwdSm80INS1_25CollectiveMainloopFwdSm80ILi8ELi1ELb1EN4cute5tupleIJNS5_1CILi128EEENS7_ILi48EEENS7_ILi256EEEEEELi256ENS_10bfloat16_tEfNS_4arch4Sm80ELb0ELb1ELb0ELb1ELb1ELb0ELb1ELb1EEENS1_21CollectiveEpilogueFwdINS6_IJS8_SA_S9_EEENS6_IJNS7_ILi1EEESI_SI_EEESC_SE_Li256ELb1ELb1ELb1ELb0EEENS1_36VarlenDynamicPersistentTileSchedulerILi128ELi48ELi256ELi256ELb1ELb1ELb0ELb1ELb0ELb1EEEEEEEEEvNT_6ParamsE)
        /*0140*/ 	.word	0x00000004


	//----- nvinfo : EIATTR_FRAME_SIZE
	.align		4
.L_64:
        /*0144*/ 	.byte	0x04, 0x11
        /*0146*/ 	.short	(.L_66 - .L_65)
	.align		4
.L_65:
        /*0148*/ 	.word	index@(_ZN7cutlass13device_kernelIN5flash19enable_sm80_to_sm89INS1_16FlashAttnFwdSm80INS1_25CollectiveMainloopFwdSm80ILi8ELi1ELb1EN4cute5tupleIJNS5_1CILi128EEENS7_ILi48EEENS7_ILi256EEEEEELi256ENS_10bfloat16_tEfNS_4arch4Sm80ELb0ELb1ELb0ELb1ELb1ELb0ELb1ELb1EEENS1_21CollectiveEpilogueFwdINS6_IJS8_SA_S9_EEENS6_IJNS7_ILi1EEESI_SI_EEESC_SE_Li256ELb1ELb1ELb1ELb0EEENS1_36VarlenDynamicPersistentTileSchedulerILi128ELi48ELi256ELi256ELb1ELb1ELb0ELb1ELb0ELb1EEEEEEEEEvNT_6ParamsE)
        /*014c*/ 	.word	0x00000000


	//----- nvinfo : EIATTR_REGCOUNT
	.align		4
.L_66:
        /*0150*/ 	.byte	0x04, 0x2f
        /*0152*/ 	.short	(.L_68 - .L_67)
	.align		4
.L_67:
        /*0154*/ 	.word	index@(_ZN7cutlass13device_kernelIN5flash19enable_sm80_to_sm89INS1_16FlashAttnFwdSm80INS1_25CollectiveMainloopFwdSm80ILi8ELi1ELb1EN4cute5tupleIJNS5_1CILi128EEENS7_ILi48EEENS7_ILi256EEEEEELi256ENS_10bfloat16_tEfNS_4arch4Sm80ELb0ELb1ELb0ELb0ELb1ELb0ELb1ELb1EEENS1_21CollectiveEpilogueFwdINS6_IJS8_SA_S9_EEENS6_IJNS7_ILi1EEESI_SI_EEESC_SE_Li256ELb0ELb1ELb1ELb0EEENS1_19SingleTileSchedulerILb0ELb1ELb1ELi128EEEEEEEEEvNT_6ParamsE)
        /*0158*/ 	.word	0x00000004


	//----- nvinfo : EIATTR_FRAME_SIZE
	.align		4
.L_68:
        /*015c*/ 	.byte	0x04, 0x11
        /*015e*/ 	.short	(.L_70 - .L_69)
	.align		4
.L_69:
        /*0160*/ 	.word	index@(_ZN7cutlass13device_kernelIN5flash19enable_sm80_to_sm89INS1_16FlashAttnFwdSm80INS1_25CollectiveMainloopFwdSm80ILi8ELi1ELb1EN4cute5tupleIJNS5_1CILi128EEENS7_ILi48EEENS7_ILi256EEEEEELi256ENS_10bfloat16_tEfNS_4arch4Sm80ELb0ELb1ELb0ELb0ELb1ELb0ELb1ELb1EEENS1_21CollectiveEpilogueFwdINS6_IJS8_SA_S9_EEENS6_IJNS7_ILi1EEESI_SI_EEESC_SE_Li256ELb0ELb1ELb1ELb0EEENS1_19SingleTileSchedulerILb0ELb1ELb1ELi128EEEEEEEEEvNT_6ParamsE)
        /*0164*/ 	.word	0x00000000


	//----- nvinfo : EIATTR_REGCOUNT
	.align		4
.L_70:
        /*0168*/ 	.byte	0x04, 0x2f
        /*016a*/ 	.short	(.L_72 - .L_71)
	.align		4
.L_71:
        /*016c*/ 	.word	index@(_ZN7cutlass13device_kernelIN5flash19enable_sm80_to_sm89INS1_16FlashAttnFwdSm80INS1_25CollectiveMainloopFwdSm80ILi8ELi1ELb0EN4cute5tupleIJNS5_1CILi128EEENS7_ILi32EEENS7_ILi256EEEEEELi256ENS_10bfloat16_tEfNS_4arch4Sm80ELb0ELb0ELb0ELb1ELb1ELb1ELb1ELb1EEENS1_21CollectiveEpilogueFwdINS6_IJS8_SA_S9_EEENS6_IJNS7_ILi1EEESI_SI_EEESC_SE_Li256ELb1ELb1ELb1ELb0EEENS1_36VarlenDynamicPersistentTileSchedulerILi128ELi32ELi256ELi256ELb1ELb1ELb0ELb0ELb1ELb1EEEEEEEEEvNT_6ParamsE)
        /*0170*/ 	.word	0x00000004


	//----- nvinfo : EIATTR_FRAME_SIZE
	.align		4
.L_72:
        /*0174*/ 	.byte	0x04, 0x11
        /*0176*/ 	.short	(.L_74 - .L_73)
	.align		4
.L_73:
        /*0178*/ 	.word	index@(_ZN7cutlass13device_kernelIN5flash19enable_sm80_to_sm89INS1_16FlashAttnFwdSm80INS1_25CollectiveMainloopFwdSm80ILi8ELi1ELb0EN4cute5tupleIJNS5_1CILi128EEENS7_ILi32EEENS7_ILi256EEEEEELi256ENS_10bfloat16_tEfNS_4arch4Sm80ELb0ELb0ELb0ELb1ELb1ELb1ELb1ELb1EEENS1_21CollectiveEpilogueFwdINS6_IJS8_SA_S9_EEENS6_IJNS7_ILi1EEESI_SI_EEESC_SE_Li256ELb1ELb1ELb1ELb0EEENS1_36VarlenDynamicPersistentTileSchedulerILi128ELi32ELi256ELi256ELb1ELb1ELb0ELb0ELb1ELb1EEEEEEEEEvNT_6ParamsE)
        /*017c*/ 	.word	0x00000000


	//----- nvinfo : EIATTR_REGCOUNT
	.align		4
.L_74:
        /*0180*/ 	.byte	0x04, 0x2f
        /*0182*/ 	.short	(.L_76 - .L_75)
	.align		4
.L_75:
        /*0184*/ 	.word	index@(_ZN7cutlass13device_kernelIN5flash19enable_sm80_to_sm89INS1_16FlashAttnFwdSm80INS1_25CollectiveMainloopFwdSm80ILi8ELi1ELb1EN4cute5tupleIJNS5_1CILi128EEENS7_ILi48EEENS7_ILi256EEEEEELi256ENS_10bfloat16_tEfNS_4arch4Sm80ELb0ELb0ELb0ELb1ELb1ELb0ELb1ELb1EEENS1_21CollectiveEpilogueFwdINS6_IJS8_SA_S9_EEENS6_IJNS7_ILi1EEESI_SI_EEESC_SE_Li256ELb1ELb1ELb1ELb0EEENS1_36VarlenDynamicPersistentTileSchedulerILi128ELi48ELi256ELi256ELb1ELb1ELb0ELb0ELb1ELb1EEEEEEEEEvNT_6ParamsE)
        /*0188*/ 	.word	0x00000004


	//----- nvinfo : EIATTR_FRAME_SIZE
	.align		4
.L_76:
        /*018c*/ 	.byte	0x04, 0x11
        /*018e*/ 	.short	(.L_78 - .L_77)
	.align		4
.L_77:
        /*0190*/ 	.word	index@(_ZN7cutlass13device_kernelIN5flash19enable_sm80_to_sm89INS1_16FlashAttnFwdSm80INS1_25CollectiveMainloopFwdSm80ILi8ELi1ELb1EN4cute5tupleIJNS5_1CILi128EEENS7_ILi48EEENS7_ILi256EEEEEELi256ENS_10bfloat16_tEfNS_4arch4Sm80ELb0ELb0ELb0ELb1ELb1ELb0ELb1ELb1EEENS1_21CollectiveEpilogueFwdINS6_IJS8_SA_S9_EEENS6_IJNS7_ILi1EEESI_SI_EEESC_SE_Li256ELb1ELb1ELb1ELb0EEENS1_36VarlenDynamicPersistentTileSchedulerILi128ELi48ELi256ELi256ELb1ELb1ELb0ELb0ELb1ELb1EEEEEEEEEvNT_6ParamsE)
        /*0194*/ 	.word	0x00000000


	//----- nvinfo : EIATTR_REGCOUNT
	.align		4
.L_78:
        /*0198*/ 	.byte	0x04, 0x2f
        /*019a*/ 	.short	(.L_80 - .L_79)
	.align		4
.L_79:
        /*019c*/ 	.word	index@(_ZN7cutlass13device_kernelIN5flash19enable_sm80_to_sm89INS1_16FlashAttnFwdSm80INS1_25CollectiveMainloopFwdSm80ILi8ELi1ELb1EN4cute5tupleIJNS5_1CILi128EEENS7_ILi64EEENS7_ILi256EEEEEELi256ENS_10bfloat16_tEfNS_4arch4Sm80ELb0ELb0ELb0ELb0ELb1ELb0ELb1ELb1EEENS1_21CollectiveEpilogueFwdINS6_IJS8_SA_S9_EEENS6_IJNS7_ILi1EEESI_SI_EEESC_SE_Li256ELb0ELb1ELb1ELb0EEENS1_19SingleTileSchedulerILb0ELb1ELb1ELi128EEEEEEEEEvNT_6ParamsE)
        /*01a0*/ 	.word	0x00000004


	//----- nvinfo : EIATTR_FRAME_SIZE
	.align		4
.L_80:
        /*01a4*/ 	.byte	0x04, 0x11
        /*01a6*/ 	.short	(.L_82 - .L_81)
	.align		4
.L_81:
        /*01a8*/ 	.word	index@(_ZN7cutlass13device_kernelIN5flash19enable_sm80_to_sm89INS1_16FlashAttnFwdSm80INS1_25CollectiveMainloopFwdSm80ILi8ELi1ELb1EN4cute5tupleIJNS5_1CILi128EEENS7_ILi64EEENS7_ILi256EEEEEELi256ENS_10bfloat16_tEfNS_4arch4Sm80ELb0ELb0ELb0ELb0ELb1ELb0ELb1ELb1EEENS1_21CollectiveEpilogueFwdINS6_IJS8_SA_S9_EEENS6_IJNS7_ILi1EEESI_SI_EEESC_SE_Li256ELb0ELb1ELb1ELb0EEENS1_19SingleTileSchedulerILb0ELb1ELb1ELi128EEEEEEEEEvNT_6ParamsE)
        /*01ac*/ 	.word	0x00000000


	//----- nvinfo : EIATTR_REGCOUNT
	.align		4
.L_82:
        /*01b0*/ 	.byte	0x04, 0x2f
        /*01b2*/ 	.short	(.L_84 - .L_83)
	.align		4
.L_83:
        /*01b4*/ 	.word	index@(_ZN7cutlass13device_kernelIN5flash19enable_sm80_to_sm89INS1_16FlashAttnFwdSm80INS1_25CollectiveMainloopFwdSm80ILi8ELi1ELb0EN4cute5tupleIJNS5_1CILi128EEENS7_ILi48EEENS7_ILi256EEEEEELi256ENS_10bfloat16_tEfNS_4arch4Sm80ELb1ELb0ELb1ELb1ELb1ELb1ELb1ELb1EEENS1_21CollectiveEpilogueFwdINS6_IJS8_SA_S9_EEENS6_IJNS7_ILi1EEESI_SI_EEESC_SE_Li256ELb1ELb1ELb1ELb0EEENS1_36VarlenDynamicPersistentTileSchedulerILi128ELi48ELi256ELi256ELb1ELb1ELb0ELb1ELb1ELb1EEEEEEEEEvNT_6ParamsE)
        /*01b8*/ 	.word	0x00000004


	//----- nvinfo : EIATTR_FRAME_SIZE
	.align		4
.L_84:
        /*01bc*/ 	.byte	0x04, 0x11
        /*01be*/ 	.short	(.L_86 - .L_85)
	.align		4
.L_85:
        /*01c0*/ 	.word	index@(_ZN7cutlass13device_kernelIN5flash19enable_sm80_to_sm89INS1_16FlashAttnFwdSm80INS1_25CollectiveMainloopFwdSm80ILi8ELi1ELb0EN4cute5tupleIJNS5_1CILi128EEENS7_ILi48EEENS7_ILi256EEEEEELi256ENS_10bfloat16_tEfNS_4arch4Sm80ELb1ELb0ELb1ELb1ELb1ELb1ELb1ELb1EEENS1_21CollectiveEpilogueFwdINS6_IJS8_SA_S9_EEENS6_IJNS7_ILi1EEESI_SI_EEESC_SE_Li256ELb1ELb1ELb1ELb0EEENS1_36VarlenDynamicPersistentTileSchedulerILi128ELi48ELi256ELi256ELb1ELb1ELb0ELb1ELb1ELb1EEEEEEEEEvNT_6ParamsE)
        /*01c4*/ 	.word	0x00000000


	//----- nvinfo : EIATTR_REGCOUNT
	.align		4
.L_86:
        /*01c8*/ 	.byte	0x04, 0x2f
        /*01ca*/ 	.short	(.L_88 - .L_87)
	.align		4
.L_87:
        /*01cc*/ 	.word	index@(_ZN7cutlass13device_kernelIN5flash19enable_sm80_to_sm89INS1_16FlashAttnFwdSm80INS1_25CollectiveMainloopFwdSm80ILi8ELi1ELb0EN4cute5tupleIJNS5_1CILi128EEENS7_ILi64EEENS7_ILi256EEEEEELi256ENS_10bfloat16_tEfNS_4arch4Sm80ELb1ELb0ELb1ELb1ELb1ELb0ELb1ELb1EEENS1_21CollectiveEpilogueFwdINS6_IJS8_SA_S9_EEENS6_IJNS7_ILi1EEESI_SI_EEESC_SE_Li256ELb1ELb1ELb1ELb0EEENS1_36VarlenDynamicPersistentTileSchedulerILi128ELi64ELi256ELi256ELb1ELb1ELb0ELb1ELb1ELb1EEEEEEEEEvNT_6ParamsE)
        /*01d0*/ 	.word	0x00000004


	//----- nvinfo : EIATTR_FRAME_SIZE
	.align		4
.L_88:
        /*01d4*/ 	.byte	0x04, 0x11
        /*01d6*/ 	.short	(.L_90 - .L_89)
	.align		4
.L_89:
        /*01d8*/ 	.word	index@(_ZN7cutlass13device_kernelIN5flash19enable_sm80_to_sm89INS1_16FlashAttnFwdSm80INS1_25CollectiveMainloopFwdSm80ILi8ELi1ELb0EN4cute5tupleIJNS5_1CILi128EEENS7_ILi64EEENS7_ILi256EEEEEELi256ENS_10bfloat16_tEfNS_4arch4Sm80ELb1ELb0ELb1ELb1ELb1ELb0ELb1ELb1EEENS1_21CollectiveEpilogueFwdINS6_IJS8_SA_S9_EEENS6_IJNS7_ILi1EEESI_SI_EEESC_SE_Li256ELb1ELb1ELb1ELb0EEENS1_36VarlenDynamicPersistentTileSchedulerILi128ELi64ELi256ELi256ELb1ELb1ELb0ELb1ELb1ELb1EEEEEEEEEvNT_6ParamsE)
        /*01dc*/ 	.word	0x00000000


	//----- nvinfo : EIATTR_REGCOUNT
	.align		4
.L_90:
        /*01e0*/ 	.byte	0x04, 0x2f
        /*01e2*/ 	.short	(.L_92 - .L_91)
	.align		4
.L_91:
        /*01e4*/ 	.word	index@(_ZN7cutlass13device_kernelIN5flash19enable_sm80_to_sm89INS1_16FlashAttnFwdSm80INS1_25CollectiveMainloopFwdSm80ILi8ELi1ELb0EN4cute5tupleIJNS5_1CILi128EEENS7_ILi96EEENS7_ILi256EEEEEELi256ENS_10bfloat16_tEfNS_4arch4Sm80ELb1ELb0ELb1ELb0ELb1ELb0ELb1ELb1EEENS1_21CollectiveEpilogueFwdINS6_IJS8_SA_S9_EEENS6_IJNS7_ILi1EEESI_SI_EEESC_SE_Li256ELb0ELb1ELb1ELb0EEENS1_30DynamicPersistentTileSchedulerILi256ELi256ELb1ELb1ELb0EEEEEEEEEvNT_6ParamsE)
        /*01e8*/ 	.word	0x00000004


	//----- nvinfo : EIATTR_FRAME_SIZE
	.align		4
.L_92:
        /*01ec*/ 	.byte	0x04, 0x11
        /*01ee*/ 	.short	(.L_94 - .L_93)
	.align		4
.L_93:
        /*01f0*/ 	.word	index@(_ZN7cutlass13device_kernelIN5flash19enable_sm80_to_sm89INS1_16FlashAttnFwdSm80INS1_25CollectiveMainloopFwdSm80ILi8ELi1ELb0EN4cute5tupleIJNS5_1CILi128EEENS7_ILi96EEENS7_ILi256EEEEEELi256ENS_10bfloat16_tEfNS_4arch4Sm80ELb1ELb0ELb1ELb0ELb1ELb0ELb1ELb1EEENS1_21CollectiveEpilogueFwdINS6_IJS8_SA_S9_EEENS6_IJNS7_ILi1EEESI_SI_EEESC_SE_Li256ELb0ELb1ELb1ELb0EEENS1_30DynamicPersistentTileSchedulerILi256ELi256ELb1ELb1ELb0EEEEEEEEEvNT_6ParamsE)
        /*01f4*/ 	.word	0x00000000


	//----- nvinfo : EIATTR_REGCOUNT
	.align		4
.L_94:
        /*01f8*/ 	.byte	0x04, 0x2f
        /*01fa*/ 	.short	(.L_96 - .L_95)
	.align		4
.L_95:
        /*01fc*/ 	.word	index@(_ZN7cutlass13device_kernelIN5flash19enable_sm80_to_sm89INS1_16FlashAttnFwdSm80INS1_25CollectiveMainloopFwdSm80ILi8ELi1ELb0EN4cute5tupleIJNS5_1CILi128EEENS7_ILi48EEENS7_ILi256EEEEEELi256ENS_10bfloat16_tEfNS_4arch4Sm80ELb0ELb1ELb1ELb1ELb1ELb1ELb1ELb1EEENS1_21CollectiveEpilogueFwdINS6_IJS8_SA_S9_EEENS6_IJNS7_ILi1EEESI_SI_EEESC_SE_Li256ELb1ELb1ELb1ELb0EEENS1_36VarlenDynamicPersistentTileSchedulerILi128ELi48ELi256ELi256ELb1ELb1ELb0ELb1ELb0ELb1EEEEEEEEEvNT_6ParamsE)
        /*0200*/ 	.word	0x00000004


	//----- nvinfo : EIATTR_FRAME_SIZE
	.align		4
.L_96:
        /*0204*/ 	.byte	0x04, 0x11
        /*0206*/ 	.short	(.L_98 - .L_97)
	.align		4
.L_97:
        /*0208*/ 	.word	index@(_ZN7cutlass13device_kernelIN5flash19enable_sm80_to_sm89INS1_16FlashAttnFwdSm80INS1_25CollectiveMainloopFwdSm80ILi8ELi1ELb0EN4cute5tupleIJNS5_1CILi128EEENS7_ILi48EEENS7_ILi256EEEEEELi256ENS_10bfloat16_tEfNS_4arch4Sm80ELb0ELb1ELb1ELb1ELb1ELb1ELb1ELb1EEENS1_21CollectiveEpilogueFwdINS6_IJS8_SA_S9_EEENS6_IJNS7_ILi1EEESI_SI_EEESC_SE_Li256ELb1ELb1ELb1ELb0EEENS1_36VarlenDynamicPersistentTileSchedulerILi128ELi48ELi256ELi256ELb1ELb1ELb0ELb1ELb0ELb1EEEEEEEEEvNT_6ParamsE)
        /*020c*/ 	.word	0x00000000


	//----- nvinfo : EIATTR_REGCOUNT
	.align		4
.L_98:
        /*0210*/ 	.byte	0x04, 0x2f
        /*0212*/ 	.short	(.L_100 - .L_99)
	.align		4
.L_99:
        /*0214*/ 	.word	index@(_ZN7cutlass13device_kernelIN5flash19enable_sm80_to_sm89INS1_16FlashAttnFwdSm80INS1_25CollectiveMainloopFwdSm80ILi8ELi1ELb0EN4cute5tupleIJNS5_1CILi128EEENS7_ILi64EEENS7_ILi256EEEEEELi256ENS_10bfloat16_tEfNS_4arch4Sm80ELb0ELb1ELb1ELb1ELb1ELb0ELb1ELb1EEENS1_21CollectiveEpilogueFwdINS6_IJS8_SA_S9_EEENS6_IJNS7_ILi1EEESI_SI_EEESC_SE_Li256ELb1ELb1ELb1ELb0EEENS1_36VarlenDynamicPersistentTileSchedulerILi128ELi64ELi256ELi256ELb1ELb1ELb0ELb1ELb0ELb1EEEEEEEEEvNT_6ParamsE)
        /*0218*/ 	.word	0x00000004


	//----- nvinfo : EIATTR_FRAME_SIZE
	.align		4
.L_100:
        /*021c*/ 	.byte	0x04, 0x11
        /*021e*/ 	.short	(.L_102 - .L_101)
	.align		4
.L_101:
        /*0220*/ 	.word	index@(_ZN7cutlass13device_kernelIN5flash19enable_sm80_to_sm89INS1_16FlashAttnFwdSm80INS1_25CollectiveMainloopFwdSm80ILi8ELi1ELb0EN4cute5tupleIJNS5_1CILi128EEENS7_ILi64EEENS7_ILi256EEEEEELi256ENS_10bfloat16_tEfNS_4arch4Sm80ELb0ELb1ELb1ELb1ELb1ELb0ELb1ELb1EEENS1_21CollectiveEpilogueFwdINS6_IJS8_SA_S9_EEENS6_IJNS7_ILi1EEESI_SI_EEESC_SE_Li256ELb1ELb1ELb1ELb0EEENS1_36VarlenDynamicPersistentTileSchedulerILi128ELi64ELi256ELi256ELb1ELb1ELb0ELb1ELb0ELb1EEEEEEEEEvNT_6ParamsE)
        /*0224*/ 	.word	0x00000000


	//----- nvinfo : EIATTR_REGCOUNT
	.align		4
.L_102:
        /*0228*/ 	.byte	0x04, 0x2f
        /*022a*/ 	.short	(.L_104 - .L_103)
	.align		4
.L_103:
        /*022c*/ 	.word	index@(_ZN7cutlass13device_kernelIN5flash19enable_sm80_to_sm89INS1_16FlashAttnFwdSm80INS1_25CollectiveMainloopFwdSm80ILi8ELi1ELb0EN4cute5tupleIJNS5_1CILi128EEENS7_ILi64EEENS7_ILi256EEEEEELi256ENS_10bfloat16_tEfNS_4arch4Sm80ELb0ELb1ELb1ELb0ELb1ELb0ELb1ELb1EEENS1_21CollectiveEpilogueFwdINS6_IJS8_SA_S9_EEENS6_IJNS7_ILi1EEESI_SI_EEESC_SE_Li256ELb0ELb1ELb1ELb0EEENS1_19SingleTileSchedulerILb0ELb1ELb1ELi128EEEEEEEEEvNT_6ParamsE)
        /*0230*/ 	.word	0x00000004


	//----- nvinfo : EIATTR_FRAME_SIZE
	.align		4
.L_104:
        /*0234*/ 	.byte	0x04, 0x11
        /*0236*/ 	.short	(.L_106 - .L_105)
	.align		4
.L_105:
        /*0238*/ 	.word	index@(_ZN7cutlass13device_kernelIN5flash19enable_sm80_to_sm89INS1_16FlashAttnFwdSm80INS1_25CollectiveMainloopFwdSm80ILi8ELi1ELb0EN4cute5tupleIJNS5_1CILi128EEENS7_ILi64EEENS7_ILi256EEEEEELi256ENS_10bfloat16_tEfNS_4arch4Sm80ELb0ELb1ELb1ELb0ELb1ELb0ELb1ELb1EEENS1_21CollectiveEpilogueFwdINS6_IJS8_SA_S9_EEENS6_IJNS7_ILi1EEESI_SI_EEESC_SE_Li256ELb0ELb1ELb1ELb0EEENS1_19SingleTileSchedulerILb0ELb1ELb1ELi128EEEEEEEEEvNT_6ParamsE)
        /*023c*/ 	.word	0x00000000


	//----- nvinfo : EIATTR_REGCOUNT
	.align		4
.L_106:
        /*0240*/ 	.byte	0x04, 0x2f
        /*0242*/ 	.short	(.L_108 - .L_107)
	.align		4
.L_107:
        /*0244*/ 	.word	index@(_ZN7cutlass13device_kernelIN5flash19enable_sm80_to_sm89INS1_16FlashAttnFwdSm80INS1_25CollectiveMainloopFwdSm80ILi8ELi1ELb0EN4cute5tupleIJNS5_1CILi128EEENS7_ILi48EEENS7_ILi256EEEEEELi256ENS_10bfloat16_tEfNS_4arch4Sm80ELb0ELb0ELb1ELb1ELb1ELb1ELb1ELb1EEENS1_21CollectiveEpilogueFwdINS6_IJS8_SA_S9_EEENS6_IJNS7_ILi1EEESI_SI_EEESC_SE_Li256ELb1ELb1ELb1ELb0EEENS1_36VarlenDynamicPersistentTileSchedulerILi128ELi48ELi256ELi256ELb1ELb1ELb0ELb0ELb1ELb1EEEEEEEEEvNT_6ParamsE)
        /*0248*/ 	.word	0x00000004


	//----- nvinfo : EIATTR_FRAME_SIZE
	.align		4
.L_108:
        /*024c*/ 	.byte	0x04, 0x11
        /*024e*/ 	.short	(.L_110 - .L_109)
	.align		4
.L_109:
        /*0250*/ 	.word	index@(_ZN7cutlass13device_kernelIN5flash19enable_sm80_to_sm89INS1_16FlashAttnFwdSm80INS1_25CollectiveMainloopFwdSm80ILi8ELi1ELb0EN4cute5tupleIJNS5_1CILi128EEENS7_ILi48EEENS7_ILi256EEEEEELi256ENS_10bfloat16_tEfNS_4arch4Sm80ELb0ELb0ELb1ELb1ELb1ELb1ELb1ELb1EEENS1_21CollectiveEpilogueFwdINS6_IJS8_SA_S9_EEENS6_IJNS7_ILi1EEESI_SI_EEESC_SE_Li256ELb1ELb1ELb1ELb0EEENS1_36VarlenDynamicPersistentTileSchedulerILi128ELi48ELi256ELi256ELb1ELb1ELb0ELb0ELb1ELb1EEEEEEEEEvNT_6ParamsE)
        /*0254*/ 	.word	0x00000000


	//----- nvinfo : EIATTR_REGCOUNT
	.align		4
.L_110:
        /*0258*/ 	.byte	0x04, 0x2f
        /*025a*/ 	.short	(.L_112 - .L_111)
	.align		4
.L_111:
        /*025c*/ 	.word	index@(_ZN7cutlass13device_kernelIN5flash19enable_sm80_to_sm89INS1_16FlashAttnFwdSm80INS1_25CollectiveMainloopFwdSm80ILi8ELi1ELb0EN4cute5tupleIJNS5_1CILi128EEENS7_ILi64EEENS7_ILi256EEEEEELi256ENS_10bfloat16_tEfNS_4arch4Sm80ELb0ELb0ELb1ELb1ELb1ELb0ELb1ELb1EEENS1_21CollectiveEpilogueFwdINS6_IJS8_SA_S9_EEENS6_IJNS7_ILi1EEESI_SI_EEESC_SE_Li256ELb1ELb1ELb1ELb0EEENS1_36VarlenDynamicPersistentTileSchedulerILi128ELi64ELi256ELi256ELb1ELb1ELb0ELb0ELb1ELb1EEEEEEEEEvNT_6ParamsE)
        /*0260*/ 	.word	0x00000004


	//----- nvinfo : EIATTR_FRAME_SIZE
	.align		4
.L_112:
        /*0264*/ 	.byte	0x04, 0x11
        /*0266*/ 	.short	(.L_114 - .L_113)
	.align		4
.L_113:
        /*0268*/ 	.word	index@(_ZN7cutlass13device_kernelIN5flash19enable_sm80_to_sm89INS1_16FlashAttnFwdSm80INS1_25CollectiveMainloopFwdSm80ILi8ELi1ELb0EN4cute5tupleIJNS5_1CILi128EEENS7_ILi64EEENS7_ILi256EEEEEELi256ENS_10bfloat16_tEfNS_4arch4Sm80ELb0ELb0ELb1ELb1ELb1ELb0ELb1ELb1EEENS1_21CollectiveEpilogueFwdINS6_IJS8_SA_S9_EEENS6_IJNS7_ILi1EEESI_SI_EEESC_SE_Li256ELb1ELb1ELb1ELb0EEENS1_36VarlenDynamicPersistentTileSchedulerILi128ELi64ELi256ELi256ELb1ELb1ELb0ELb0ELb1ELb1EEEEEEEEEvNT_6ParamsE)
        /*026c*/ 	.word	0x00000000


	//----- nvinfo : EIATTR_REGCOUNT
	.align		4
.L_114:
        /*0270*/ 	.byte	0x04, 0x2f
        /*0272*/ 	.short	(.L_116 - .L_115)
	.align		4
.L_115:
        /*0274*/ 	.word	index@(_ZN7cutlass13device_kernelIN5flash19enable_sm80_to_sm89INS1_16FlashAttnFwdSm80INS1_25CollectiveMainloopFwdSm80ILi8ELi1ELb0EN4cute5tupleIJNS5_1CILi128EEENS7_ILi96EEENS7_ILi256EEEEEELi256ENS_10bfloat16_tEfNS_4arch4Sm80ELb0ELb0ELb1ELb0ELb1ELb0ELb1ELb1EEENS1_21CollectiveEpilogueFwdINS6_IJS8_SA_S9_EEENS6_IJNS7_ILi1EEESI_SI_EEESC_SE_Li256ELb0ELb1ELb1ELb0EEENS1_19SingleTileSchedulerILb0ELb1ELb1ELi128EEEEEEEEEvNT_6ParamsE)
        /*0278*/ 	.word	0x00000004


	//----- nvinfo : EIATTR_FRAME_SIZE
	.align		4
.L_116:
        /*027c*/ 	.byte	0x04, 0x11
        /*027e*/ 	.short	(.L_118 - .L_117)
	.align		4
.L_117:
        /*0280*/ 	.word	index@(_ZN7cutlass13device_kernelIN5flash19enable_sm80_to_sm89INS1_16FlashAttnFwdSm80INS1_25CollectiveMainloopFwdSm80ILi8ELi1ELb0EN4cute5tupleIJNS5_1CILi128EEENS7_ILi96EEENS7_ILi256EEEEEELi256ENS_10bfloat16_tEfNS_4arch4Sm80ELb0ELb0ELb1ELb0ELb1ELb0ELb1ELb1EEENS1_21CollectiveEpilogueFwdINS6_IJS8_SA_S9_EEENS6_IJNS7_ILi1EEESI_SI_EEESC_SE_Li256ELb0ELb1ELb1ELb0EEENS1_19SingleTileSchedulerILb0ELb1ELb1ELi128EEEEEEEEEvNT_6ParamsE)
        /*0284*/ 	.word	0x00000000


	//----- nvinfo : EIATTR_REGCOUNT
	.align		4
.L_118:
        /*0288*/ 	.byte	0x04, 0x2f
        /*028a*/ 	.short	(.L_120 - .L_119)
	.align		4
.L_119:
        /*028c*/ 	.word	index@(_ZN7cutlass13device_kernelIN5flash19enable_sm80_to_sm89INS1_16FlashAttnFwdSm80INS1_25CollectiveMainloopFwdSm80ILi8ELi1ELb0EN4cute5tupleIJNS5_1CILi128EEENS7_ILi32EEENS7_ILi256EEEEEELi256ENS_10bfloat16_tEfNS_4arch4Sm80ELb1ELb0ELb1ELb1ELb1ELb1ELb1ELb1EEENS1_21CollectiveEpilogueFwdINS6_IJS8_SA_S9_EEENS6_IJNS7_ILi1EEESI_SI_EEESC_SE_Li256ELb1ELb1ELb1ELb0EEENS1_36VarlenDynamicPersistentTileSchedulerILi128ELi32ELi256ELi256ELb1ELb1ELb0ELb1ELb1ELb1EEEEEEEEEvNT_6ParamsE)
        /*0290*/ 	.word	0x00000004


	//----- nvinfo : EIATTR_FRAME_SIZE
	.align		4
.L_120:
        /*0294*/ 	.byte	0x04, 0x11
        /*0296*/ 	.short	(.L_122 - .L_121)
	.align		4
.L_121:
        /*0298*/ 	.word	index@(_ZN7cutlass13device_kernelIN5flash19enable_sm80_to_sm89INS1_16FlashAttnFwdSm80INS1_25CollectiveMainloopFwdSm80ILi8ELi1ELb0EN4cute5tupleIJNS5_1CILi128EEENS7_ILi32EEENS7_ILi256EEEEEELi256ENS_10bfloat16_tEfNS_4arch4Sm80ELb1ELb0ELb1ELb1ELb1ELb1ELb1ELb1EEENS1_21CollectiveEpilogueFwdINS6_IJS8_SA_S9_EEENS6_IJNS7_ILi1EEESI_SI_EEESC_SE_Li256ELb1ELb1ELb1ELb0EEENS1_36VarlenDynamicPersistentTileSchedulerILi128ELi32ELi256ELi256ELb1ELb1ELb0ELb1ELb1ELb1EEEEEEEEEvNT_6ParamsE)
        /*029c*/ 	.word	0x00000000


	//----- nvinfo : EIATTR_REGCOUNT
	.align		4
.L_122:
        /*02a0*/ 	.byte	0x04, 0x2f
        /*02a2*/ 	.short	(.L_124 - .L_123)
	.align		4
.L_123:
        /*02a4*/ 	.word	index@(_ZN7cutlass13device_kernelIN5flash19enable_sm80_to_sm89INS1_16FlashAttnFwdSm80INS1_25CollectiveMainloopFwdSm80ILi8ELi1ELb1EN4cute5tupleIJNS5_1CILi128EEENS7_ILi48EEENS7_ILi256EEEEEELi256ENS_10bfloat16_tEfNS_4arch4Sm80ELb1ELb0ELb1ELb1ELb1ELb0ELb1ELb1EEENS1_21CollectiveEpilogueFwdINS6_IJS8_SA_S9_EEENS6_IJNS7_ILi1EEESI_SI_EEESC_SE_Li256ELb1ELb1ELb1ELb0EEENS1_36VarlenDynamicPersistentTileSchedulerILi128ELi48ELi256ELi256ELb1ELb1ELb0ELb1ELb1ELb1EEEEEEEEEvNT_6ParamsE)
        /*02a8*/ 	.word	0x00000004


	//----- nvinfo : EIATTR_FRAME_SIZE
	.align		4
.L_124:
        /*02ac*/ 	.byte	0x04, 0x11
        /*02ae*/ 	.short	(.L_126 - .L_125)
	.align		4
.L_125:
        /*02b0*/ 	.word	index@(_ZN7cutlass13device_kernelIN5flash19enable_sm80_to_sm89INS1_16FlashAttnFwdSm80INS1_25CollectiveMainloopFwdSm80ILi8ELi1ELb1EN4cute5tupleIJNS5_1CILi128EEENS7_ILi48EEENS7_ILi256EEEEEELi256ENS_10bfloat16_tEfNS_4arch4Sm80ELb1ELb0ELb1ELb1ELb1ELb0ELb1ELb1EEENS1_21CollectiveEpilogueFwdINS6_IJS8_SA_S9_EEENS6_IJNS7_ILi1EEESI_SI_EEESC_SE_Li256ELb1ELb1ELb1ELb0EEENS1_36VarlenDynamicPersistentTileSchedulerILi128ELi48ELi256ELi256ELb1ELb1ELb0ELb1ELb1ELb1EEEEEEEEEvNT_6ParamsE)
        /*02b4*/ 	.word	0x00000000


	//----- nvinfo : EIATTR_REGCOUNT
	.align		4
.L_126:
        /*02b8*/ 	.byte	0x04, 0x2f
        /*02ba*/ 	.short	(.L_128 - .L_127)
	.align		4
.L_127:
        /*02bc*/ 	.word	index@(_ZN7cutlass13device_kernelIN5flash19enable_sm80_to_sm89INS1_16FlashAttnFwdSm80INS1_25CollectiveMainloopFwdSm80ILi8ELi1ELb1EN4cute5tupleIJNS5_1CILi128EEENS7_ILi64EEENS7_ILi256EEEEEELi256ENS_10bfloat16_tEfNS_4arch4Sm80ELb1ELb0ELb1ELb0ELb1ELb0ELb1ELb1EEENS1_21CollectiveEpilogueFwdINS6_IJS8_SA_S9_EEENS6_IJNS7_ILi1EEESI_SI_EEESC_SE_Li256ELb0ELb1ELb1ELb0EEENS1_30DynamicPersistentTileSchedulerILi256ELi256ELb1ELb1ELb0EEEEEEEEEvNT_6ParamsE)
        /*02c0*/ 	.word	0x00000004


	//----- nvinfo : EIATTR_FRAME_SIZE
	.align		4
.L_128:
        /*02c4*/ 	.byte	0x04, 0x11
        /*02c6*/ 	.short	(.L_130 - .L_129)
	.align		4
.L_129:
        /*02c8*/ 	.word	index@(_ZN7cutlass13device_kernelIN5flash19enable_sm80_to_sm89INS1_16FlashAttnFwdSm80INS1_25CollectiveMainloopFwdSm80ILi8ELi1ELb1EN4cute5tupleIJNS5_1CILi128EEENS7_ILi64EEENS7_ILi256EEEEEELi256ENS_10bfloat16_tEfNS_4arch4Sm80ELb1ELb0ELb1ELb0ELb1ELb0ELb1ELb1EEENS1_21CollectiveEpilogueFwdINS6_IJS8_SA_S9_EEENS6_IJNS7_ILi1EEESI_SI_EEESC_SE_Li256ELb0ELb1ELb1ELb0EEENS1_30DynamicPersistentTileSchedulerILi256ELi256ELb1ELb1ELb0EEEEEEEEEvNT_6ParamsE)
        /*02cc*/ 	.word	0x00000000


	//----- nvinfo : EIATTR_REGCOUNT
	.align		4
.L_130:
        /*02d0*/ 	.byte	0x04, 0x2f
        /*02d2*/ 	.short	(.L_132 - .L_131)
	.align		4
.L_131:
        /*02d4*/ 	.word	index@(_ZN7cutlass13device_kernelIN5flash19enable_sm80_to_sm89INS1_16FlashAttnFwdSm80INS1_25CollectiveMainloopFwdSm80ILi8ELi1ELb0EN4cute5tupleIJNS5_1CILi128EEENS7_ILi32EEENS7_ILi256EEEEEELi256ENS_10bfloat16_tEfNS_4arch4Sm80ELb0ELb1ELb1ELb1ELb1ELb1ELb1ELb1EEENS1_21CollectiveEpilogueFwdINS6_IJS8_SA_S9_EEENS6_IJNS7_ILi1EEESI_SI_EEESC_SE_Li256ELb1ELb1ELb1ELb0EEENS1_36VarlenDynamicPersistentTileSchedulerILi128ELi32ELi256ELi256ELb1ELb1ELb0ELb1ELb0ELb1EEEEEEEEEvNT_6ParamsE)
        /*02d8*/ 	.word	0x00000004


	//----- nvinfo : EIATTR_FRAME_SIZE
	.align		4
.L_132:
        /*02dc*/ 	.byte	0x04, 0x11
        /*02de*/ 	.short	(.L_134 - .L_133)
	.align		4
.L_133:
        /*02e0*/ 	.word	index@(_ZN7cutlass13device_kernelIN5flash19enable_sm80_to_sm89INS1_16FlashAttnFwdSm80INS1_25CollectiveMainloopFwdSm80ILi8ELi1ELb0EN4cute5tupleIJNS5_1CILi128EEENS7_ILi32EEENS7_ILi256EEEEEELi256ENS_10bfloat16_tEfNS_4arch4Sm80ELb0ELb1ELb1ELb1ELb1ELb1ELb1ELb1EEENS1_21CollectiveEpilogueFwdINS6_IJS8_SA_S9_EEENS6_IJNS7_ILi1EEESI_SI_EEESC_SE_Li256ELb1ELb1ELb1ELb0EEENS1_36VarlenDynamicPersistentTileSchedulerILi128ELi32ELi256ELi256ELb1ELb1ELb0ELb1ELb0ELb1EEEEEEEEEvNT_6ParamsE)
        /*02e4*/ 	.word	0x00000000


	//----- nvinfo : EIATTR_REGCOUNT
	.align		4
.L_134:
        /*02e8*/ 	.byte	0x04, 0x2f
        /*02ea*/ 	.short	(.L_136 - .L_135)
	.align		4
.L_135:
        /*02ec*/ 	.word	index@(_ZN7cutlass13device_kernelIN5flash19enable_sm80_to_sm89INS1_16FlashAttnFwdSm80INS1_25CollectiveMainloopFwdSm80ILi8ELi1ELb1EN4cute5tupleIJNS5_1CILi128EEENS7_ILi48EEENS7_ILi256EEEEEELi256ENS_10bfloat16_tEfNS_4arch4Sm80ELb0ELb1ELb1ELb1ELb1ELb0ELb1ELb1EEENS1_21CollectiveEpilogueFwdINS6_IJS8_SA_S9_EEENS6_IJNS7_ILi1EEESI_SI_EEESC_SE_Li256ELb1ELb1ELb1ELb0EEENS1_36VarlenDynamicPersistentTileSchedulerILi128ELi48ELi256ELi256ELb1ELb1ELb0ELb1ELb0ELb1EEEEEEEEEvNT_6ParamsE)
        /*02f0*/ 	.word	0x00000004


	//----- nvinfo : EIATTR_FRAME_SIZE
	.align		4
.L_136:
        /*02f4*/ 	.byte	0x04, 0x11
        /*02f6*/ 	.short	(.L_138 - .L_137)
	.align		4
.L_137:
        /*02f8*/ 	.word	index@(_ZN7cutlass13device_kernelIN5flash19enable_sm80_to_sm89INS1_16FlashAttnFwdSm80INS1_25CollectiveMainloopFwdSm80ILi8ELi1ELb1EN4cute5tupleIJNS5_1CILi128EEENS7_ILi48EEENS7_ILi256EEEEEELi256ENS_10bfloat16_tEfNS_4arch4Sm80ELb0ELb1ELb1ELb1ELb1ELb0ELb1ELb1EEENS1_21CollectiveEpilogueFwdINS6_IJS8_SA_S9_EEENS6_IJNS7_ILi1EEESI_SI_EEESC_SE_Li256ELb1ELb1ELb1ELb0EEENS1_36VarlenDynamicPersistentTileSchedulerILi128ELi48ELi256ELi256ELb1ELb1ELb0ELb1ELb0ELb1EEEEEEEEEvNT_6ParamsE)
        /*02fc*/ 	.word	0x00000000


	//----- nvinfo : EIATTR_REGCOUNT
	.align		4
.L_138:
        /*0300*/ 	.byte	0x04, 0x2f
        /*0302*/ 	.short	(.L_140 - .L_139)
	.align		4
.L_139:
        /*0304*/ 	.word	index@(_ZN7cutlass13device_kernelIN5flash19enable_sm80_to_sm89INS1_16FlashAttnFwdSm80INS1_25CollectiveMainloopFwdSm80ILi8ELi1ELb1EN4cute5tupleIJNS5_1CILi128EEENS7_ILi48EEENS7_ILi256EEEEEELi256ENS_10bfloat16_tEfNS_4arch4Sm80ELb0ELb1ELb1ELb0ELb1ELb0ELb1ELb1EEENS1_21CollectiveEpilogueFwdINS6_IJS8_SA_S9_EEENS6_IJNS7_ILi1EEESI_SI_EEESC_SE_Li256ELb0ELb1ELb1ELb0EEENS1_19SingleTileSchedulerILb0ELb1ELb1ELi128EEEEEEEEEvNT_6ParamsE)
        /*0308*/ 	.word	0x00000004


	//----- nvinfo : EIATTR_FRAME_SIZE
	.align		4
.L_140:
        /*030c*/ 	.byte	0x04, 0x11
        /*030e*/ 	.short	(.L_142 - .L_141)
	.align		4
.L_141:
        /*0310*/ 	.word	index@(_ZN7cutlass13device_kernelIN5flash19enable_sm80_to_sm89INS1_16FlashAttnFwdSm80INS1_25CollectiveMainloopFwdSm80ILi8ELi1ELb1EN4cute5tupleIJNS5_1CILi128EEENS7_ILi48EEENS7_ILi256EEEEEELi256ENS_10bfloat16_tEfNS_4arch4Sm80ELb0ELb1ELb1ELb0ELb1ELb0ELb1ELb1EEENS1_21CollectiveEpilogueFwdINS6_IJS8_SA_S9_EEENS6_IJNS7_ILi1EEESI_SI_EEESC_SE_Li256ELb0ELb1ELb1ELb0EEENS1_19SingleTileSchedulerILb0ELb1ELb1ELi128EEEEEEEEEvNT_6ParamsE)
        /*0314*/ 	.word	0x00000000


	//----- nvinfo : EIATTR_REGCOUNT
	.align		4
.L_142:
        /*0318*/ 	.byte	0x04, 0x2f
        /*031a*/ 	.short	(.L_144 - .L_143)
	.align		4
.L_143:
        /*031c*/ 	.word	index@(_ZN7cutlass13device_kernelIN5flash19enable_sm80_to_sm89INS1_16FlashAttnFwdSm80INS1_25CollectiveMainloopFwdSm80ILi8ELi1ELb0EN4cute5tupleIJNS5_1CILi128EEENS7_ILi32EEENS7_ILi256EEEEEELi256ENS_10bfloat16_tEfNS_4arch4Sm80ELb0ELb0ELb1ELb1ELb1ELb1ELb1ELb1EEENS1_21CollectiveEpilogueFwdINS6_IJS8_SA_S9_EEENS6_IJNS7_ILi1EEESI_SI_EEESC_SE_Li256ELb1ELb1ELb1ELb0EEENS1_36VarlenDynamicPersistentTileSchedulerILi128ELi32ELi256ELi256ELb1ELb1ELb0ELb0ELb1ELb1EEEEEEEEEvNT_6ParamsE)
        /*0320*/ 	.word	0x00000004


	//----- nvinfo : EIATTR_FRAME_SIZE
	.align		4
.L_144:
        /*0324*/ 	.byte	0x04, 0x11
        /*0326*/ 	.short	(.L_146 - .L_145)
	.align		4
.L_145:
        /*0328*/ 	.word	index@(_ZN7cutlass13device_kernelIN5flash19enable_sm80_to_sm89INS1_16FlashAttnFwdSm80INS1_25CollectiveMainloopFwdSm80ILi8ELi1ELb0EN4cute5tupleIJNS5_1CILi128EEENS7_ILi32EEENS7_ILi256EEEEEELi256ENS_10bfloat16_tEfNS_4arch4Sm80ELb0ELb0ELb1ELb1ELb1ELb1ELb1ELb1EEENS1_21CollectiveEpilogueFwdINS6_IJS8_SA_S9_EEENS6_IJNS7_ILi1EEESI_SI_EEESC_SE_Li256ELb1ELb1ELb1ELb0EEENS1_36VarlenDynamicPersistentTileSchedulerILi128ELi32ELi256ELi256ELb1ELb1ELb0ELb0ELb1ELb1EEEEEEEEEvNT_6ParamsE)
        /*032c*/ 	.word	0x00000000


	//----- nvinfo : EIATTR_REGCOUNT
	.align		4
.L_146:
        /*0330*/ 	.byte	0x04, 0x2f
        /*0332*/ 	.short	(.L_148 - .L_147)
	.align		4
.L_147:
        /*0334*/ 	.word	index@(_ZN7cutlass13device_kernelIN5flash19enable_sm80_to_sm89INS1_16FlashAttnFwdSm80INS1_25CollectiveMainloopFwdSm80ILi8ELi1ELb1EN4cute5tupleIJNS5_1CILi128EEENS7_ILi48EEENS7_ILi256EEEEEELi256ENS_10bfloat16_tEfNS_4arch4Sm80ELb0ELb0ELb1ELb1ELb1ELb0ELb1ELb1EEENS1_21CollectiveEpilogueFwdINS6_IJS8_SA_S9_EEENS6_IJNS7_ILi1EEESI_SI_EEESC_SE_Li256ELb1ELb1ELb1ELb0EEENS1_36VarlenDynamicPersistentTileSchedulerILi128ELi48ELi256ELi256ELb1ELb1ELb0ELb0ELb1ELb1EEEEEEEEEvNT_6ParamsE)
        /*0338*/ 	.word	0x00000004


	//----- nvinfo : EIATTR_FRAME_SIZE
	.align		4
.L_148:
        /*033c*/ 	.byte	0x04, 0x11
        /*033e*/ 	.short	(.L_150 - .L_149)
	.align		4
.L_149:
        /*0340*/ 	.word	index@(_ZN7cutlass13device_kernelIN5flash19enable_sm80_to_sm89INS1_16FlashAttnFwdSm80INS1_25CollectiveMainloopFwdSm80ILi8ELi1ELb1EN4cute5tupleIJNS5_1CILi128EEENS7_ILi48EEENS7_ILi256EEEEEELi256ENS_10bfloat16_tEfNS_4arch4Sm80ELb0ELb0ELb1ELb1ELb1ELb0ELb1ELb1EEENS1_21CollectiveEpilogueFwdINS6_IJS8_SA_S9_EEENS6_IJNS7_ILi1EEESI_SI_EEESC_SE_Li256ELb1ELb1ELb1ELb0EEENS1_36VarlenDynamicPersistentTileSchedulerILi128ELi48ELi256ELi256ELb1ELb1ELb0ELb0ELb1ELb1EEEEEEEEEvNT_6ParamsE)
        /*0344*/ 	.word	0x00000000


	//----- nvinfo : EIATTR_REGCOUNT
	.align		4
.L_150:
        /*0348*/ 	.byte	0x04, 0x2f
        /*034a*/ 	.short	(.L_152 - .L_151)
	.align		4
.L_151:
        /*034c*/ 	.word	index@(_ZN7cutlass13device_kernelIN5flash19enable_sm80_to_sm89INS1_16FlashAttnFwdSm80INS1_25CollectiveMainloopFwdSm80ILi8ELi1ELb1EN4cute5tupleIJNS5_1CILi128EEENS7_ILi64EEENS7_ILi256EEEEEELi256ENS_10bfloat16_tEfNS_4arch4Sm80ELb0ELb0ELb1ELb0ELb1ELb0ELb1ELb1EEENS1_21CollectiveEpilogueFwdINS6_IJS8_SA_S9_EEENS6_IJNS7_ILi1EEESI_SI_EEESC_SE_Li256ELb0ELb1ELb1ELb0EEENS1_19SingleTileSchedulerILb0ELb1ELb1ELi128EEEEEEEEEvNT_6ParamsE)
        /*0350*/ 	.word	0x00000004


	//----- nvinfo : EIATTR_FRAME_SIZE
	.align		4
.L_152:
        /*0354*/ 	.byte	0x04, 0x11
        /*0356*/ 	.short	(.L_154 - .L_153)
	.align		4
.L_153:
        /*0358*/ 	.word	index@(_ZN7cutlass13device_kernelIN5flash19enable_sm80_to_sm89INS1_16FlashAttnFwdSm80INS1_25CollectiveMainloopFwdSm80ILi8ELi1ELb1EN4cute5tupleIJNS5_1CILi128EEENS7_ILi64EEENS7_ILi256EEEEEELi256ENS_10bfloat16_tEfNS_4arch4Sm80ELb0ELb0ELb1ELb0ELb1ELb0ELb1ELb1EEENS1_21CollectiveEpilogueFwdINS6_IJS8_SA_S9_EEENS6_IJNS7_ILi1EEESI_SI_EEESC_SE_Li256ELb0ELb1ELb1ELb0EEENS1_19SingleTileSchedulerILb0ELb1ELb1ELi128EEEEEEEEEvNT_6ParamsE)
        /*035c*/ 	.word	0x00000000


	//----- nvinfo : EIATTR_MIN_STACK_SIZE
	.align		4
.L_154:
        /*0360*/ 	.byte	0x04, 0x12
        /*0362*/ 	.short	(.L_156 - .L_155)
	.align		4
.L_155:
        /*0364*/ 	.word	index@(_ZN7cutlass13device_kernelIN5flash19enable_sm80_to_sm89INS1_16FlashAttnFwdSm80INS1_25CollectiveMainloopFwdSm80ILi8ELi1ELb1EN4cute5tupleIJNS5_1CILi128EEENS7_ILi64EEENS7_ILi256EEEEEELi256ENS_10bfloat16_tEfNS_4arch4Sm80ELb0ELb0ELb1ELb0ELb1ELb0ELb1ELb1EEENS1_21CollectiveEpilogueFwdINS6_IJS8_SA_S9_EEENS6_IJNS7_ILi1EEESI_SI_EEESC_SE_Li256ELb0ELb1ELb1ELb0EEENS1_19SingleTileSchedulerILb0ELb1ELb1ELi128EEEEEEEEEvNT_6ParamsE)
        /*0368*/ 	.word	0x00000000


	//----- nvinfo : EIATTR_MIN_STACK_SIZE
	.align		4
.L_156:
        /*036c*/ 	.byte	0x04, 0x12
        /*036e*/ 	.short	(.L_158 - .L_157)
	.align		4
.L_157:
        /*0370*/ 	.word	index@(_ZN7cutlass13device_kernelIN5flash19enable_sm80_to_sm89INS1_16FlashAttnFwdSm80INS1_25CollectiveMainloopFwdSm80ILi8ELi1ELb1EN4cute5tupleIJNS5_1CILi128EEENS7_ILi48EEENS7_ILi256EEEEEELi256ENS_10bfloat16_tEfNS_4arch4Sm80ELb0ELb0ELb1ELb1ELb1ELb0ELb1ELb1EEENS1_21CollectiveEpilogueFwdINS6_IJS8_SA_S9_EEENS6_IJNS7_ILi1EEESI_SI_EEESC_SE_Li256ELb1ELb1ELb1ELb0EEENS1_36VarlenDynamicPersistentTileSchedulerILi128ELi48ELi256ELi256ELb1ELb1ELb0ELb0ELb1ELb1EEEEEEEEEvNT_6ParamsE)
        /*0374*/ 	.word	0x00000000


	//----- nvinfo : EIATTR_MIN_STACK_SIZE
	.align		4
.L_158:
        /*0378*/ 	.byte	0x04, 0x12
        /*037a*/ 	.short	(.L_160 - .L_159)
	.align		4
.L_159:
        /*037c*/ 	.word	index@(_ZN7cutlass13device_kernelIN5flash19enable_sm80_to_sm89INS1_16FlashAttnFwdSm80INS1_25CollectiveMainloopFwdSm80ILi8ELi1ELb0EN4cute5tupleIJNS5_1CILi128EEENS7_ILi32EEENS7_ILi256EEEEEELi256ENS_10bfloat16_tEfNS_4arch4Sm80ELb0ELb0ELb1ELb1ELb1ELb1ELb1ELb1EEENS1_21CollectiveEpilogueFwdINS6_IJS8_SA_S9_EEENS6_IJNS7_ILi1EEESI_SI_EEESC_SE_Li256ELb1ELb1ELb1ELb0EEENS1_36VarlenDynamicPersistentTileSchedulerILi128ELi32ELi256ELi256ELb1ELb1ELb0ELb0ELb1ELb1EEEEEEEEEvNT_6ParamsE)
        /*0380*/ 	.word	0x00000000


	//----- nvinfo : EIATTR_MIN_STACK_SIZE
	.align		4
.L_160:
        /*0384*/ 	.byte	0x04, 0x12
        /*0386*/ 	.short	(.L_162 - .L_161)
	.align		4
.L_161:
        /*0388*/ 	.word	index@(_ZN7cutlass13device_kernelIN5flash19enable_sm80_to_sm89INS1_16FlashAttnFwdSm80INS1_25CollectiveMainloopFwdSm80ILi8ELi1ELb1EN4cute5tupleIJNS5_1CILi128EEENS7_ILi48EEENS7_ILi256EEEEEELi256ENS_10bfloat16_tEfNS_4arch4Sm80ELb0ELb1ELb1ELb0ELb1ELb0ELb1ELb1EEENS1_21CollectiveEpilogueFwdINS6_IJS8_SA_S9_EEENS6_IJNS7_ILi1EEESI_SI_EEESC_SE_Li256ELb0ELb1ELb1ELb0EEENS1_19SingleTileSchedulerILb0ELb1ELb1ELi128EEEEEEEEEvNT_6ParamsE)
        /*038c*/ 	.word	0x00000000


	//----- nvinfo : EIATTR_MIN_STACK_SIZE
	.align		4
.L_162:
        /*0390*/ 	.byte	0x04, 0x12
        /*0392*/ 	.short	(.L_164 - .L_163)
	.align		4
.L_163:
        /*0394*/ 	.word	index@(_ZN7cutlass13device_kernelIN5flash19enable_sm80_to_sm89INS1_16FlashAttnFwdSm80INS1_25CollectiveMainloopFwdSm80ILi8ELi1ELb1EN4cute5tupleIJNS5_1CILi128EEENS7_ILi48EEENS7_ILi256EEEEEELi256ENS_10bfloat16_tEfNS_4arch4Sm80ELb0ELb1ELb1ELb1ELb1ELb0ELb1ELb1EEENS1_21CollectiveEpilogueFwdINS6_IJS8_SA_S9_EEENS6_IJNS7_ILi1EEESI_SI_EEESC_SE_Li256ELb1ELb1ELb1ELb0EEENS1_36VarlenDynamicPersistentTileSchedulerILi128ELi48ELi256ELi256ELb1ELb1ELb0ELb1ELb0ELb1EEEEEEEEEvNT_6ParamsE)
        /*0398*/ 	.word	0x00000000


	//----- nvinfo : EIATTR_MIN_STACK_SIZE
	.align		4
.L_164:
        /*039c*/ 	.byte	0x04, 0x12
        /*039e*/ 	.short	(.L_166 - .L_165)
	.align		4
.L_165:
        /*03a0*/ 	.word	index@(_ZN7cutlass13device_kernelIN5flash19enable_sm80_to_sm89INS1_16FlashAttnFwdSm80INS1_25CollectiveMainloopFwdSm80ILi8ELi1ELb0EN4cute5tupleIJNS5_1CILi128EEENS7_ILi32EEENS7_ILi256EEEEEELi256ENS_10bfloat16_tEfNS_4arch4Sm80ELb0ELb1ELb1ELb1ELb1ELb1ELb1ELb1EEENS1_21CollectiveEpilogueFwdINS6_IJS8_SA_S9_EEENS6_IJNS7_ILi1EEESI_SI_EEESC_SE_Li256ELb1ELb1ELb1ELb0EEENS1_36VarlenDynamicPersistentTileSchedulerILi128ELi32ELi256ELi256ELb1ELb1ELb0ELb1ELb0ELb1EEEEEEEEEvNT_6ParamsE)
        /*03a4*/ 	.word	0x00000000


	//----- nvinfo : EIATTR_MIN_STACK_SIZE
	.align		4
.L_166:
        /*03a8*/ 	.byte	0x04, 0x12
        /*03aa*/ 	.short	(.L_168 - .L_167)
	.align		4
.L_167:
        /*03ac*/ 	.word	index@(_ZN7cutlass13device_kernelIN5flash19enable_sm80_to_sm89INS1_16FlashAttnFwdSm80INS1_25CollectiveMainloopFwdSm80ILi8ELi1ELb1EN4cute5tupleIJNS5_1CILi128EEENS7_ILi64EEENS7_ILi256EEEEEELi256ENS_10bfloat16_tEfNS_4arch4Sm80ELb1ELb0ELb1ELb0ELb1ELb0ELb1ELb1EEENS1_21CollectiveEpilogueFwdINS6_IJS8_SA_S9_EEENS6_IJNS7_ILi1EEESI_SI_EEESC_SE_Li256ELb0ELb1ELb1ELb0EEENS1_30DynamicPersistentTileSchedulerILi256ELi256ELb1ELb1ELb0EEEEEEEEEvNT_6ParamsE)
        /*03b0*/ 	.word	0x00000000


	//----- nvinfo : EIATTR_MIN_STACK_SIZE
	.align		4
.L_168:
        /*03b4*/ 	.byte	0x04, 0x12
        /*03b6*/ 	.short	(.L_170 - .L_169)
	.align		4
.L_169:
        /*03b8*/ 	.word	index@(_ZN7cutlass13device_kernelIN5flash19enable_sm80_to_sm89INS1_16FlashAttnFwdSm80INS1_25CollectiveMainloopFwdSm80ILi8ELi1ELb1EN4cute5tupleIJNS5_1CILi128EEENS7_ILi48EEENS7_ILi256EEEEEELi256ENS_10bfloat16_tEfNS_4arch4Sm80ELb1ELb0ELb1ELb1ELb1ELb0ELb1ELb1EEENS1_21CollectiveEpilogueFwdINS6_IJS8_SA_S9_EEENS6_IJNS7_ILi1EEESI_SI_EEESC_SE_Li256ELb1ELb1ELb1ELb0EEENS1_36VarlenDynamicPersistentTileSchedulerILi128ELi48ELi256ELi256ELb1ELb1ELb0ELb1ELb1ELb1EEEEEEEEEvNT_6ParamsE)
        /*03bc*/ 	.word	0x00000000


	//----- nvinfo : EIATTR_MIN_STACK_SIZE
	.align		4
.L_170:
        /*03c0*/ 	.byte	0x04, 0x12
        /*03c2*/ 	.short	(.L_172 - .L_171)
	.align		4
.L_171:
        /*03c4*/ 	.word	index@(_ZN7cutlass13device_kernelIN5flash19enable_sm80_to_sm89INS1_16FlashAttnFwdSm80INS1_25CollectiveMainloopFwdSm80ILi8ELi1ELb0EN4cute5tupleIJNS5_1CILi128EEENS7_ILi32EEENS7_ILi256EEEEEELi256ENS_10bfloat16_tEfNS_4arch4Sm80ELb1ELb0ELb1ELb1ELb1ELb1ELb1ELb1EEENS1_21CollectiveEpilogueFwdINS6_IJS8_SA_S9_EEENS6_IJNS7_ILi1EEESI_SI_EEESC_SE_Li256ELb1ELb1ELb1ELb0EEENS1_36VarlenDynamicPersistentTileSchedulerILi128ELi32ELi256ELi256ELb1ELb1ELb0ELb1ELb1ELb1EEEEEEEEEvNT_6ParamsE)
        /*03c8*/ 	.word	0x00000000


	//----- nvinfo : EIATTR_MIN_STACK_SIZE
	.align		4
.L_172:
        /*03cc*/ 	.byte	0x04, 0x12
        /*03ce*/ 	.short	(.L_174 - .L_173)
	.align		4
.L_173:
        /*03d0*/ 	.word	index@(_ZN7cutlass13device_kernelIN5flash19enable_sm80_to_sm89INS1_16FlashAttnFwdSm80INS1_25CollectiveMainloopFwdSm80ILi8ELi1ELb0EN4cute5tupleIJNS5_1CILi128EEENS7_ILi96EEENS7_ILi256EEEEEELi256ENS_10bfloat16_tEfNS_4arch4Sm80ELb0ELb0ELb1ELb0ELb1ELb0ELb1ELb1EEENS1_21CollectiveEpilogueFwdINS6_IJS8_SA_S9_EEENS6_IJNS7_ILi1EEESI_SI_EEESC_SE_Li256ELb0ELb1ELb1ELb0EEENS1_19SingleTileSchedulerILb0ELb1ELb1ELi128EEEEEEEEEvNT_6ParamsE)
        /*03d4*/ 	.word	0x00000000


	//----- nvinfo : EIATTR_MIN_STACK_SIZE
	.align		4
.L_174:
        /*03d8*/ 	.byte	0x04, 0x12
        /*03da*/ 	.short	(.L_176 - .L_175)
	.align		4
.L_175:
        /*03dc*/ 	.word	index@(_ZN7cutlass13device_kernelIN5flash19enable_sm80_to_sm89INS1_16FlashAttnFwdSm80INS1_25CollectiveMainloopFwdSm80ILi8ELi1ELb0EN4cute5tupleIJNS5_1CILi128EEENS7_ILi64EEENS7_ILi256EEEEEELi256ENS_10bfloat16_tEfNS_4arch4Sm80ELb0ELb0ELb1ELb1ELb1ELb0ELb1ELb1EEENS1_21CollectiveEpilogueFwdINS6_IJS8_SA_S9_EEENS6_IJNS7_ILi1EEESI_SI_EEESC_SE_Li256ELb1ELb1ELb1ELb0EEENS1_36VarlenDynamicPersistentTileSchedulerILi128ELi64ELi256ELi256ELb1ELb1ELb0ELb0ELb1ELb1EEEEEEEEEvNT_6ParamsE)
        /*03e0*/ 	.word	0x00000000


	//----- nvinfo : EIATTR_MIN_STACK_SIZE
	.align		4
.L_176:
        /*03e4*/ 	.byte	0x04, 0x12
        /*03e6*/ 	.short	(.L_178 - .L_177)
	.align		4
.L_177:
        /*03e8*/ 	.word	index@(_ZN7cutlass13device_kernelIN5flash19enable_sm80_to_sm89INS1_16FlashAttnFwdSm80INS1_25CollectiveMainloopFwdSm80ILi8ELi1ELb0EN4cute5tupleIJNS5_1CILi128EEENS7_ILi48EEENS7_ILi256EEEEEELi256ENS_10bfloat16_tEfNS_4arch4Sm80ELb0ELb0ELb1ELb1ELb1ELb1ELb1ELb1EEENS1_21CollectiveEpilogueFwdINS6_IJS8_SA_S9_EEENS6_IJNS7_ILi1EEESI_SI_EEESC_SE_Li256ELb1ELb1ELb1ELb0EEENS1_36VarlenDynamicPersistentTileSchedulerILi128ELi48ELi256ELi256ELb1ELb1ELb0ELb0ELb1ELb1EEEEEEEEEvNT_6ParamsE)
        /*03ec*/ 	.word	0x00000000


	//----- nvinfo : EIATTR_MIN_STACK_SIZE
	.align		4
.L_178:
        /*03f0*/ 	.byte	0x04, 0x12
        /*03f2*/ 	.short	(.L_180 - .L_179)
	.align		4
.L_179:
        /*03f4*/ 	.word	index@(_ZN7cutlass13device_kernelIN5flash19enable_sm80_to_sm89INS1_16FlashAttnFwdSm80INS1_25CollectiveMainloopFwdSm80ILi8ELi1ELb0EN4cute5tupleIJNS5_1CILi128EEENS7_ILi64EEENS7_ILi256EEEEEELi256ENS_10bfloat16_tEfNS_4arch4Sm80ELb0ELb1ELb1ELb0ELb1ELb0ELb1ELb1EEENS1_21CollectiveEpilogueFwdINS6_IJS8_SA_S9_EEENS6_IJNS7_ILi1EEESI_SI_EEESC_SE_Li256ELb0ELb1ELb1ELb0EEENS1_19SingleTileSchedulerILb0ELb1ELb1ELi128EEEEEEEEEvNT_6ParamsE)
        /*03f8*/ 	.word	0x00000000


	//----- nvinfo : EIATTR_MIN_STACK_SIZE
	.align		4
.L_180:
        /*03fc*/ 	.byte	0x04, 0x12
        /*03fe*/ 	.short	(.L_182 - .L_181)
	.align		4
.L_181:
        /*0400*/ 	.word	index@(_ZN7cutlass13device_kernelIN5flash19enable_sm80_to_sm89INS1_16FlashAttnFwdSm80INS1_25CollectiveMainloopFwdSm80ILi8ELi1ELb0EN4cute5tupleIJNS5_1CILi128EEENS7_ILi64EEENS7_ILi256EEEEEELi256ENS_10bfloat16_tEfNS_4arch4Sm80ELb0ELb1ELb1ELb1ELb1ELb0ELb1ELb1EEENS1_21CollectiveEpilogueFwdINS6_IJS8_SA_S9_EEENS6_IJNS7_ILi1EEESI_SI_EEESC_SE_Li256ELb1ELb1ELb1ELb0EEENS1_36VarlenDynamicPersistentTileSchedulerILi128ELi64ELi256ELi256ELb1ELb1ELb0ELb1ELb0ELb1EEEEEEEEEvNT_6ParamsE)
        /*0404*/ 	.word	0x00000000


	//----- nvinfo : EIATTR_MIN_STACK_SIZE
	.align		4
.L_182:
        /*0408*/ 	.byte	0x04, 0x12
        /*040a*/ 	.short	(.L_184 - .L_183)
	.align		4
.L_183:
        /*040c*/ 	.word	index@(_ZN7cutlass13device_kernelIN5flash19enable_sm80_to_sm89INS1_16FlashAttnFwdSm80INS1_25CollectiveMainloopFwdSm80ILi8ELi1ELb0EN4cute5tupleIJNS5_1CILi128EEENS7_ILi48EEENS7_ILi256EEEEEELi256ENS_10bfloat16_tEfNS_4arch4Sm80ELb0ELb1ELb1ELb1ELb1ELb1ELb1ELb1EEENS1_21CollectiveEpilogueFwdINS6_IJS8_SA_S9_EEENS6_IJNS7_ILi1EEESI_SI_EEESC_SE_Li256ELb1ELb1ELb1ELb0EEENS1_36VarlenDynamicPersistentTileSchedulerILi128ELi48ELi256ELi256ELb1ELb1ELb0ELb1ELb0ELb1EEEEEEEEEvNT_6ParamsE)
        /*0410*/ 	.word	0x00000000


	//----- nvinfo : EIATTR_MIN_STACK_SIZE
	.align		4
.L_184:
        /*0414*/ 	.byte	0x04, 0x12
        /*0416*/ 	.short	(.L_186 - .L_185)
	.align		4
.L_185:
        /*0418*/ 	.word	index@(_ZN7cutlass13device_kernelIN5flash19enable_sm80_to_sm89INS1_16FlashAttnFwdSm80INS1_25CollectiveMainloopFwdSm80ILi8ELi1ELb0EN4cute5tupleIJNS5_1CILi128EEENS7_ILi96EEENS7_ILi256EEEEEELi256ENS_10bfloat16_tEfNS_4arch4Sm80ELb1ELb0ELb1ELb0ELb1ELb0ELb1ELb1EEENS1_21CollectiveEpilogueFwdINS6_IJS8_SA_S9_EEENS6_IJNS7_ILi1EEESI_SI_EEESC_SE_Li256ELb0ELb1ELb1ELb0EEENS1_30DynamicPersistentTileSchedulerILi256ELi256ELb1ELb1ELb0EEEEEEEEEvNT_6ParamsE)
        /*041c*/ 	.word	0x00000000


	//----- nvinfo : EIATTR_MIN_STACK_SIZE
	.align		4
.L_186:
        /*0420*/ 	.byte	0x04, 0x12
        /*0422*/ 	.short	(.L_188 - .L_187)
	.align		4
.L_187:
        /*0424*/ 	.word	index@(_ZN7cutlass13device_kernelIN5flash19enable_sm80_to_sm89INS1_16FlashAttnFwdSm80INS1_25CollectiveMainloopFwdSm80ILi8ELi1ELb0EN4cute5tupleIJNS5_1CILi128EEENS7_ILi64EEENS7_ILi256EEEEEELi256ENS_10bfloat16_tEfNS_4arch4Sm80ELb1ELb0ELb1ELb1ELb1ELb0ELb1ELb1EEENS1_21CollectiveEpilogueFwdINS6_IJS8_SA_S9_EEENS6_IJNS7_ILi1EEESI_SI_EEESC_SE_Li256ELb1ELb1ELb1ELb0EEENS1_36VarlenDynamicPersistentTileSchedulerILi128ELi64ELi256ELi256ELb1ELb1ELb0ELb1ELb1ELb1EEEEEEEEEvNT_6ParamsE)
        /*0428*/ 	.word	0x00000000


	//----- nvinfo : EIATTR_MIN_STACK_SIZE
	.align		4
.L_188:
        /*042c*/ 	.byte	0x04, 0x12
        /*042e*/ 	.short	(.L_190 - .L_189)
	.align		4
.L_189:
        /*0430*/ 	.word	index@(_ZN7cutlass13device_kernelIN5flash19enable_sm80_to_sm89INS1_16FlashAttnFwdSm80INS1_25CollectiveMainloopFwdSm80ILi8ELi1ELb0EN4cute5tupleIJNS5_1CILi128EEENS7_ILi48EEENS7_ILi256EEEEEELi256ENS_10bfloat16_tEfNS_4arch4Sm80ELb1ELb0ELb1ELb1ELb1ELb1ELb1ELb1EEENS1_21CollectiveEpilogueFwdINS6_IJS8_SA_S9_EEENS6_IJNS7_ILi1EEESI_SI_EEESC_SE_Li256ELb1ELb1ELb1ELb0EEENS1_36VarlenDynamicPersistentTileSchedulerILi128ELi48ELi256ELi256ELb1ELb1ELb0ELb1ELb1ELb1EEEEEEEEEvNT_6ParamsE)
        /*0434*/ 	.word	0x00000000


	//----- nvinfo : EIATTR_MIN_STACK_SIZE
	.align		4
.L_190:
        /*0438*/ 	.byte	0x04, 0x12
        /*043a*/ 	.short	(.L_192 - .L_191)
	.align		4
.L_191:
        /*043c*/ 	.word	index@(_ZN7cutlass13device_kernelIN5flash19enable_sm80_to_sm89INS1_16FlashAttnFwdSm80INS1_25CollectiveMainloopFwdSm80ILi8ELi1ELb1EN4cute5tupleIJNS5_1CILi128EEENS7_ILi64EEENS7_ILi256EEEEEELi256ENS_10bfloat16_tEfNS_4arch4Sm80ELb0ELb0ELb0ELb0ELb1ELb0ELb1ELb1EEENS1_21CollectiveEpilogueFwdINS6_IJS8_SA_S9_EEENS6_IJNS7_ILi1EEESI_SI_EEESC_SE_Li256ELb0ELb1ELb1ELb0EEENS1_19SingleTileSchedulerILb0ELb1ELb1ELi128EEEEEEEEEvNT_6ParamsE)
        /*0440*/ 	.word	0x00000000


	//----- nvinfo : EIATTR_MIN_STACK_SIZE
	.align		4
.L_192:
        /*0444*/ 	.byte	0x04, 0x12
        /*0446*/ 	.short	(.L_194 - .L_193)
	.align		4
.L_193:
        /*0448*/ 	.word	index@(_ZN7cutlass13device_kernelIN5flash19enable_sm80_to_sm89INS1_16FlashAttnFwdSm80INS1_25CollectiveMainloopFwdSm80ILi8ELi1ELb1EN4cute5tupleIJNS5_1CILi128EEENS7_ILi48EEENS7_ILi256EEEEEELi256ENS_10bfloat16_tEfNS_4arch4Sm80ELb0ELb0ELb0ELb1ELb1ELb0ELb1ELb1EEENS1_21CollectiveEpilogueFwdINS6_IJS8_SA_S9_EEENS6_IJNS7_ILi1EEESI_SI_EEESC_SE_Li256ELb1ELb1ELb1ELb0EEENS1_36VarlenDynamicPersistentTileSchedulerILi128ELi48ELi256ELi256ELb1ELb1ELb0ELb0ELb1ELb1EEEEEEEEEvNT_6ParamsE)
        /*044c*/ 	.word	0x00000000


	//----- nvinfo : EIATTR_MIN_STACK_SIZE
	.align		4
.L_194:
        /*0450*/ 	.byte	0x04, 0x12
        /*0452*/ 	.short	(.L_196 - .L_195)
	.align		4
.L_195:
        /*0454*/ 	.word	index@(_ZN7cutlass13device_kernelIN5flash19enable_sm80_to_sm89INS1_16FlashAttnFwdSm80INS1_25CollectiveMainloopFwdSm80ILi8ELi1ELb0EN4cute5tupleIJNS5_1CILi128EEENS7_ILi32EEENS7_ILi256EEEEEELi256ENS_10bfloat16_tEfNS_4arch4Sm80ELb0ELb0ELb0ELb1ELb1ELb1ELb1ELb1EEENS1_21CollectiveEpilogueFwdINS6_IJS8_SA_S9_EEENS6_IJNS7_ILi1EEESI_SI_EEESC_SE_Li256ELb1ELb1ELb1ELb0EEENS1_36VarlenDynamicPersistentTileSchedulerILi128ELi32ELi256ELi256ELb1ELb1ELb0ELb0ELb1ELb1EEEEEEEEEvNT_6ParamsE)
        /*0458*/ 	.word	0x00000000


	//----- nvinfo : EIATTR_MIN_STACK_SIZE
	.align		4
.L_196:
        /*045c*/ 	.byte	0x04, 0x12
        /*045e*/ 	.short	(.L_198 - .L_197)
	.align		4
.L_197:
        /*0460*/ 	.word	index@(_ZN7cutlass13device_kernelIN5flash19enable_sm80_to_sm89INS1_16FlashAttnFwdSm80INS1_25CollectiveMainloopFwdSm80ILi8ELi1ELb1EN4cute5tupleIJNS5_1CILi128EEENS7_ILi48EEENS7_ILi256EEEEEELi256ENS_10bfloat16_tEfNS_4arch4Sm80ELb0ELb1ELb0ELb0ELb1ELb0ELb1ELb1EEENS1_21CollectiveEpilogueFwdINS6_IJS8_SA_S9_EEENS6_IJNS7_ILi1EEESI_SI_EEESC_SE_Li256ELb0ELb1ELb1ELb0EEENS1_19SingleTileSchedulerILb0ELb1ELb1ELi128EEEEEEEEEvNT_6ParamsE)
        /*0464*/ 	.word	0x00000000


	//----- nvinfo : EIATTR_MIN_STACK_SIZE
	.align		4
.L_198:
        /*0468*/ 	.byte	0x04, 0x12
        /*046a*/ 	.short	(.L_200 - .L_199)
	.align		4
.L_199:
        /*046c*/ 	.word	index@(_ZN7cutlass13device_kernelIN5flash19enable_sm80_to_sm89INS1_16FlashAttnFwdSm80INS1_25CollectiveMainloopFwdSm80ILi8ELi1ELb1EN4cute5tupleIJNS5_1CILi128EEENS7_ILi48EEENS7_ILi256EEEEEELi256ENS_10bfloat16_tEfNS_4arch4Sm80ELb0ELb1ELb0ELb1ELb1ELb0ELb1ELb1EEENS1_21CollectiveEpilogueFwdINS6_IJS8_SA_S9_EEENS6_IJNS7_ILi1EEESI_SI_EEESC_SE_Li256ELb1ELb1ELb1ELb0EEENS1_36VarlenDynamicPersistentTileSchedulerILi128ELi48ELi256ELi256ELb1ELb1ELb0ELb1ELb0ELb1EEEEEEEEEvNT_6ParamsE)
        /*0470*/ 	.word	0x00000000


	//----- nvinfo : EIATTR_MIN_STACK_SIZE
	.align		4
.L_200:
        /*0474*/ 	.byte	0x04, 0x12
        /*0476*/ 	.short	(.L_202 - .L_201)
	.align		4
.L_201:
        /*0478*/ 	.word	index@(_ZN7cutlass13device_kernelIN5flash19enable_sm80_to_sm89INS1_16FlashAttnFwdSm80INS1_25CollectiveMainloopFwdSm80ILi8ELi1ELb0EN4cute5tupleIJNS5_1CILi128EEENS7_ILi32EEENS7_ILi256EEEEEELi256ENS_10bfloat16_tEfNS_4arch4Sm80ELb0ELb1ELb0ELb1ELb1ELb1ELb1ELb1EEENS1_21CollectiveEpilogueFwdINS6_IJS8_SA_S9_EEENS6_IJNS7_ILi1EEESI_SI_EEESC_SE_Li256ELb1ELb1ELb1ELb0EEENS1_36VarlenDynamicPersistentTileSchedulerILi128ELi32ELi256ELi256ELb1ELb1ELb0ELb1ELb0ELb1EEEEEEEEEvNT_6ParamsE)
        /*047c*/ 	.word	0x00000000


	//----- nvinfo : EIATTR_MIN_STACK_SIZE
	.align		4
.L_202:
        /*0480*/ 	.byte	0x04, 0x12
        /*0482*/ 	.short	(.L_204 - .L_203)
	.align		4
.L_203:
        /*0484*/ 	.word	index@(_ZN7cutlass13device_kernelIN5flash19enable_sm80_to_sm89INS1_16FlashAttnFwdSm80INS1_25CollectiveMainloopFwdSm80ILi8ELi1ELb1EN4cute5tupleIJNS5_1CILi128EEENS7_ILi64EEENS7_ILi256EEEEEELi256ENS_10bfloat16_tEfNS_4arch4Sm80ELb1ELb0ELb0ELb0ELb1ELb0ELb1ELb1EEENS1_21CollectiveEpilogueFwdINS6_IJS8_SA_S9_EEENS6_IJNS7_ILi1EEESI_SI_EEESC_SE_Li256ELb0ELb1ELb1ELb0EEENS1_30DynamicPersistentTileSchedulerILi256ELi256ELb1ELb1ELb0EEEEEEEEEvNT_6ParamsE)
        /*0488*/ 	.word	0x00000000


	//----- nvinfo : EIATTR_MIN_STACK_SIZE
	.align		4
.L_204:
        /*048c*/ 	.byte	0x04, 0x12
        /*048e*/ 	.short	(.L_206 - .L_205)
	.align		4
.L_205:
        /*0490*/ 	.word	index@(_ZN7cutlass13device_kernelIN5flash19enable_sm80_to_sm89INS1_16FlashAttnFwdSm80INS1_25CollectiveMainloopFwdSm80ILi8ELi1ELb1EN4cute5tupleIJNS5_1CILi128EEENS7_ILi48EEENS7_ILi256EEEEEELi256ENS_10bfloat16_tEfNS_4arch4Sm80ELb1ELb0ELb0ELb1ELb1ELb0ELb1ELb1EEENS1_21CollectiveEpilogueFwdINS6_IJS8_SA_S9_EEENS6_IJNS7_ILi1EEESI_SI_EEESC_SE_Li256ELb1ELb1ELb1ELb0EEENS1_36VarlenDynamicPersistentTileSchedulerILi128ELi48ELi256ELi256ELb1ELb1ELb0ELb1ELb1ELb1EEEEEEEEEvNT_6ParamsE)
        /*0494*/ 	.word	0x00000000


	//----- nvinfo : EIATTR_MIN_STACK_SIZE
	.align		4
.L_206:
        /*0498*/ 	.byte	0x04, 0x12
        /*049a*/ 	.short	(.L_208 - .L_207)
	.align		4
.L_207:
        /*049c*/ 	.word	index@(_ZN7cutlass13device_kernelIN5flash19enable_sm80_to_sm89INS1_16FlashAttnFwdSm80INS1_25CollectiveMainloopFwdSm80ILi8ELi1ELb0EN4cute5tupleIJNS5_1CILi128EEENS7_ILi32EEENS7_ILi256EEEEEELi256ENS_10bfloat16_tEfNS_4arch4Sm80ELb1ELb0ELb0ELb1ELb1ELb1ELb1ELb1EEENS1_21CollectiveEpilogueFwdINS6_IJS8_SA_S9_EEENS6_IJNS7_ILi1EEESI_SI_EEESC_SE_Li256ELb1ELb1ELb1ELb0EEENS1_36VarlenDynamicPersistentTileSchedulerILi128ELi32ELi256ELi256ELb1ELb1ELb0ELb1ELb1ELb1EEEEEEEEEvNT_6ParamsE)
        /*04a0*/ 	.word	0x00000000


	//----- nvinfo : EIATTR_MIN_STACK_SIZE
	.align		4
.L_208:
        /*04a4*/ 	.byte	0x04, 0x12
        /*04a6*/ 	.short	(.L_210 - .L_209)
	.align		4
.L_209:
        /*04a8*/ 	.word	index@(_ZN7cutlass13device_kernelIN5flash19enable_sm80_to_sm89INS1_16FlashAttnFwdSm80INS1_25CollectiveMainloopFwdSm80ILi8ELi1ELb0EN4cute5tupleIJNS5_1CILi128EEENS7_ILi96EEENS7_ILi256EEEEEELi256ENS_10bfloat16_tEfNS_4arch4Sm80ELb0ELb0ELb0ELb0ELb1ELb0ELb1ELb1EEENS1_21CollectiveEpilogueFwdINS6_IJS8_SA_S9_EEENS6_IJNS7_ILi1EEESI_SI_EEESC_SE_Li256ELb0ELb1ELb1ELb0EEENS1_19SingleTileSchedulerILb0ELb1ELb1ELi128EEEEEEEEEvNT_6ParamsE)
        /*04ac*/ 	.word	0x00000000


	//----- nvinfo : EIATTR_MIN_STACK_SIZE
	.align		4
.L_210:
        /*04b0*/ 	.byte	0x04, 0x12
        /*04b2*/ 	.short	(.L_212 - .L_211)
	.align		4
.L_211:
        /*04b4*/ 	.word	index@(_ZN7cutlass13device_kernelIN5flash19enable_sm80_to_sm89INS1_16FlashAttnFwdSm80INS1_25CollectiveMainloopFwdSm80ILi8ELi1ELb0EN4cute5tupleIJNS5_1CILi128EEENS7_ILi64EEENS7_ILi256EEEEEELi256ENS_10bfloat16_tEfNS_4arch4Sm80ELb0ELb0ELb0ELb1ELb1ELb0ELb1ELb1EEENS1_21CollectiveEpilogueFwdINS6_IJS8_SA_S9_EEENS6_IJNS7_ILi1EEESI_SI_EEESC_SE_Li256ELb1ELb1ELb1ELb0EEENS1_36VarlenDynamicPersistentTileSchedulerILi128ELi64ELi256ELi256ELb1ELb1ELb0ELb0ELb1ELb1EEEEEEEEEvNT_6ParamsE)
        /*04b8*/ 	.word	0x00000000


	//----- nvinfo : EIATTR_MIN_STACK_SIZE
	.align		4
.L_212:
        /*04bc*/ 	.byte	0x04, 0x12
        /*04be*/ 	.short	(.L_214 - .L_213)
	.align		4
.L_213:
        /*04c0*/ 	.word	index@(_ZN7cutlass13device_kernelIN5flash19enable_sm80_to_sm89INS1_16FlashAttnFwdSm80INS1_25CollectiveMainloopFwdSm80ILi8ELi1ELb0EN4cute5tupleIJNS5_1CILi128EEENS7_ILi48EEENS7_ILi256EEEEEELi256ENS_10bfloat16_tEfNS_4arch4Sm80ELb0ELb0ELb0ELb1ELb1ELb1ELb1ELb1EEENS1_21CollectiveEpilogueFwdINS6_IJS8_SA_S9_EEENS6_IJNS7_ILi1EEESI_SI_EEESC_SE_Li256ELb1ELb1ELb1ELb0EEENS1_36VarlenDynamicPersistentTileSchedulerILi128ELi48ELi256ELi256ELb1ELb1ELb0ELb0ELb1ELb1EEEEEEEEEvNT_6ParamsE)
        /*04c4*/ 	.word	0x00000000


	//----- nvinfo : EIATTR_MIN_STACK_SIZE
	.align		4
.L_214:
        /*04c8*/ 	.byte	0x04, 0x12
        /*04ca*/ 	.short	(.L_216 - .L_215)
	.align		4
.L_215:
        /*04cc*/ 	.word	index@(_ZN7cutlass13device_kernelIN5flash19enable_sm80_to_sm89INS1_16FlashAttnFwdSm80INS1_25CollectiveMainloopFwdSm80ILi8ELi1ELb0EN4cute5tupleIJNS5_1CILi128EEENS7_ILi64EEENS7_ILi256EEEEEELi256ENS_10bfloat16_tEfNS_4arch4Sm80ELb0ELb1ELb0ELb0ELb1ELb0ELb1ELb1EEENS1_21CollectiveEpilogueFwdINS6_IJS8_SA_S9_EEENS6_IJNS7_ILi1EEESI_SI_EEESC_SE_Li256ELb0ELb1ELb1ELb0EEENS1_19SingleTileSchedulerILb0ELb1ELb1ELi128EEEEEEEEEvNT_6ParamsE)
        /*04d0*/ 	.word	0x00000000


	//----- nvinfo : EIATTR_MIN_STACK_SIZE
	.align		4
.L_216:
        /*04d4*/ 	.byte	0x04, 0x12
        /*04d6*/ 	.short	(.L_218 - .L_217)
	.align		4
.L_217:
        /*04d8*/ 	.word	index@(_ZN7cutlass13device_kernelIN5flash19enable_sm80_to_sm89INS1_16FlashAttnFwdSm80INS1_25CollectiveMainloopFwdSm80ILi8ELi1ELb0EN4cute5tupleIJNS5_1CILi128EEENS7_ILi64EEENS7_ILi256EEEEEELi256ENS_10bfloat16_tEfNS_4arch4Sm80ELb0ELb1ELb0ELb1ELb1ELb0ELb1ELb1EEENS1_21CollectiveEpilogueFwdINS6_IJS8_SA_S9_EEENS6_IJNS7_ILi1EEESI_SI_EEESC_SE_Li256ELb1ELb1ELb1ELb0EEENS1_36VarlenDynamicPersistentTileSchedulerILi128ELi64ELi256ELi256ELb1ELb1ELb0ELb1ELb0ELb1EEEEEEEEEvNT_6ParamsE)
        /*04dc*/ 	.word	0x00000000


	//----- nvinfo : EIATTR_MIN_STACK_SIZE
	.align		4
.L_218:
        /*04e0*/ 	.byte	0x04, 0x12
        /*04e2*/ 	.short	(.L_220 - .L_219)
	.align		4
.L_219:
        /*04e4*/ 	.word	index@(_ZN7cutlass13device_kernelIN5flash19enable_sm80_to_sm89INS1_16FlashAttnFwdSm80INS1_25CollectiveMainloopFwdSm80ILi8ELi1ELb0EN4cute5tupleIJNS5_1CILi128EEENS7_ILi48EEENS7_ILi256EEEEEELi256ENS_10bfloat16_tEfNS_4arch4Sm80ELb0ELb1ELb0ELb1ELb1ELb1ELb1ELb1EEENS1_21CollectiveEpilogueFwdINS6_IJS8_SA_S9_EEENS6_IJNS7_ILi1EEESI_SI_EEESC_SE_Li256ELb1ELb1ELb1ELb0EEENS1_36VarlenDynamicPersistentTileSchedulerILi128ELi48ELi256ELi256ELb1ELb1ELb0ELb1ELb0ELb1EEEEEEEEEvNT_6ParamsE)
        /*04e8*/ 	.word	0x00000000


	//----- nvinfo : EIATTR_MIN_STACK_SIZE
	.align		4
.L_220:
        /*04ec*/ 	.byte	0x04, 0x12
        /*04ee*/ 	.short	(.L_222 - .L_221)
	.align		4
.L_221:
        /*04f0*/ 	.word	index@(_ZN7cutlass13device_kernelIN5flash19enable_sm80_to_sm89INS1_16FlashAttnFwdSm80INS1_25CollectiveMainloopFwdSm80ILi8ELi1ELb0EN4cute5tupleIJNS5_1CILi128EEENS7_ILi96EEENS7_ILi256EEEEEELi256ENS_10bfloat16_tEfNS_4arch4Sm80ELb1ELb0ELb0ELb0ELb1ELb0ELb1ELb1EEENS1_21CollectiveEpilogueFwdINS6_IJS8_SA_S9_EEENS6_IJNS7_ILi1EEESI_SI_EEESC_SE_Li256ELb0ELb1ELb1ELb0EEENS1_30DynamicPersistentTileSchedulerILi256ELi256ELb1ELb1ELb0EEEEEEEEEvNT_6ParamsE)
        /*04f4*/ 	.word	0x00000000


	//----- nvinfo : EIATTR_MIN_STACK_SIZE
	.align		4
.L_222:
        /*04f8*/ 	.byte	0x04, 0x12
        /*04fa*/ 	.short	(.L_224 - .L_223)
	.align		4
.L_223:
        /*04fc*/ 	.word	index@(_ZN7cutlass13device_kernelIN5flash19enable_sm80_to_sm89INS1_16FlashAttnFwdSm80INS1_25CollectiveMainloopFwdSm80ILi8ELi1ELb0EN4cute5tupleIJNS5_1CILi128EEENS7_ILi64EEENS7_ILi256EEEEEELi256ENS_10bfloat16_tEfNS_4arch4Sm80ELb1ELb0ELb0ELb1ELb1ELb0ELb1ELb1EEENS1_21CollectiveEpilogueFwdINS6_IJS8_SA_S9_EEENS6_IJNS7_ILi1EEESI_SI_EEESC_SE_Li256ELb1ELb1ELb1ELb0EEENS1_36VarlenDynamicPersistentTileSchedulerILi128ELi64ELi256ELi256ELb1ELb1ELb0ELb1ELb1ELb1EEEEEEEEEvNT_6ParamsE)
        /*0500*/ 	.word	0x00000000


	//----- nvinfo : EIATTR_MIN_STACK_SIZE
	.align		4
.L_224:
        /*0504*/ 	.byte	0x04, 0x12
        /*0506*/ 	.short	(.L_226 - .L_225)
	.align		4
.L_225:
        /*0508*/ 	.word	index@(_ZN7cutlass13device_kernelIN5flash19enable_sm80_to_sm89INS1_16FlashAttnFwdSm80INS1_25CollectiveMainloopFwdSm80ILi8ELi1ELb0EN4cute5tupleIJNS5_1CILi128EEENS7_ILi48EEENS7_ILi256EEEEEELi256ENS_10bfloat16_tEfNS_4arch4Sm80ELb1ELb0ELb0ELb1ELb1ELb1ELb1ELb1EEENS1_21CollectiveEpilogueFwdINS6_IJS8_SA_S9_EEENS6_IJNS7_ILi1EEESI_SI_EEESC_SE_Li256ELb1ELb1ELb1ELb0EEENS1_36VarlenDynamicPersistentTileSchedulerILi128ELi48ELi256ELi256ELb1ELb1ELb0ELb1ELb1ELb1EEEEEEEEEvNT_6ParamsE)
        /*050c*/ 	.word	0x00000000
.L_226:


//--------------------- .nv.compat                --------------------------
	.section	.nv.compat,"",@"SHT_CUDA_COMPAT_INFO"
	.align	4
        /*0000*/ 	.byte	0x02, 0x09, 0x01, 0x00, 0x02, 0x02, 0x01, 0x00, 0x02, 0x05, 0x05, 0x00, 0x03, 0x07, 0x01, 0x01
        /*0010*/ 	.byte	0x02, 0x03, 0x00, 0x00, 0x02, 0x06, 0x01, 0x00, 0x04, 0x0b, 0x08, 0x00, 0x00, 0x00, 0x00, 0x00
        /*0020*/ 	.byte	0x00, 0x00, 0x00, 0x00


//--------------------- .nv.info._ZN7cutlass13device_kernelIN5flash19enable_sm80_to_sm89INS1_16FlashAttnFwdSm80INS1_25CollectiveMainloopFwdSm80ILi8ELi1ELb1EN4cute5tupleIJNS5_1CILi128EEENS7_ILi64EEENS7_ILi256EEEEEELi256ENS_10bfloat16_tEfNS_4arch4Sm80ELb0ELb0ELb1ELb0ELb1ELb0ELb1ELb1EEENS1_21CollectiveEpilogueFwdINS6_IJS8_SA_S9_EEENS6_IJNS7_ILi1EEESI_SI_EEESC_SE_Li256ELb0ELb1ELb1ELb0EEENS1_19SingleTileSchedulerILb0ELb1ELb1ELi128EEEEEEEEEvNT_6ParamsE --------------------------
	.section	.nv.info._ZN7cutlass13device_kernelIN5flash19enable_sm80_to_sm89INS1_16FlashAttnFwdSm80INS1_25CollectiveMainloopFwdSm80ILi8ELi1ELb1EN4cute5tupleIJNS5_1CILi128EEENS7_ILi64EEENS7_ILi256EEEEEELi256ENS_10bfloat16_tEfNS_4arch4Sm80ELb0ELb0ELb1ELb0ELb1ELb0ELb1ELb1EEENS1_21CollectiveEpilogueFwdINS6_IJS8_SA_S9_EEENS6_IJNS7_ILi1EEESI_SI_EEESC_SE_Li256ELb0ELb1ELb1ELb0EEENS1_19SingleTileSchedulerILb0ELb1ELb1ELi128EEEEEEEEEvNT_6ParamsE,"",@"SHT_CUDA_INFO"
	.sectionflags	@""
	.align	4


	//----- nvinfo : EIATTR_CUDA_API_VERSION
	.align		4
        /*0000*/ 	.byte	0x04, 0x37
        /*0002*/ 	.short	(.L_228 - .L_227)
.L_227:
        /*0004*/ 	.word	0x00000082


	//----- nvinfo : EIATTR_KPARAM_INFO
	.align		4
.L_228:
        /*0008*/ 	.byte	0x04, 0x17
        /*000a*/ 	.short	(.L_230 - .L_229)
.L_229:
        /*000c*/ 	.word	0x00000000
        /*0010*/ 	.short	0x0000
        /*0012*/ 	.short	0x0000
        /*0014*/ 	.byte	0x00, 0xf0, 0x61, 0x10


	//----- nvinfo : EIATTR_SPARSE_MMA_MASK
	.align		4
.L_230:
        /*0018*/ 	.byte	0x03, 0x50
        /*001a*/ 	.short	0x0000


	//----- nvinfo : EIATTR_MAXREG_COUNT
	.align		4
        /*001c*/ 	.byte	0x03, 0x1b
        /*001e*/ 	.short	0x00ff


	//----- nvinfo : EIATTR_MERCURY_ISA_VERSION
	.align		4
        /*0020*/ 	.byte	0x03, 0x5f
        /*0022*/ 	.short	0x0101


	//----- nvinfo : EIATTR_VRC_CTA_INIT_COUNT
	.align		4
        /*0024*/ 	.byte	0x02, 0x4a
	.zero		1
	.zero		1


	//----- nvinfo : EIATTR_EXIT_INSTR_OFFSETS
	.align		4
        /*0028*/ 	.byte	0x04, 0x1c
        /*002a*/ 	.short	(.L_232 - .L_231)


	//   ....[0]....
.L_231:
        /*002c*/ 	.word	0x00000010


	//----- nvinfo : EIATTR_MAX_THREADS
	.align		4
.L_232:
        /*0030*/ 	.byte	0x04, 0x05
        /*0032*/ 	.short	(.L_234 - .L_233)
.L_233:
        /*0034*/ 	.word	0x00000100
        /*0038*/ 	.word	0x00000001
        /*003c*/ 	.word	0x00000001


	//----- nvinfo : EIATTR_CBANK_PARAM_SIZE
	.align		4
.L_234:
        /*0040*/ 	.byte	0x03, 0x19
        /*0042*/ 	.short	0x0418


	//----- nvinfo : EIATTR_PARAM_CBANK
	.align		4
        /*0044*/ 	.byte	0x04, 0x0a
        /*0046*/ 	.short	(.L_236 - .L_235)
	.align		4
.L_235:
        /*0048*/ 	.word	index@(.nv.constant0._ZN7cutlass13device_kernelIN5flash19enable_sm80_to_sm89INS1_16FlashAttnFwdSm80INS1_25CollectiveMainloopFwdSm80ILi8ELi1ELb1EN4cute5tupleIJNS5_1CILi128EEENS7_ILi64EEENS7_ILi256EEEEEELi256ENS_10bfloat16_tEfNS_4arch4Sm80ELb0ELb0ELb1ELb0ELb1ELb0ELb1ELb1EEENS1_21CollectiveEpilogueFwdINS6_IJS8_SA_S9_EEENS6_IJNS7_ILi1EEESI_SI_EEESC_SE_Li256ELb0ELb1ELb1ELb0EEENS1_19SingleTileSchedulerILb0ELb1ELb1ELi128EEEEEEEEEvNT_6ParamsE)
        /*004c*/ 	.short	0x0380
        /*004e*/ 	.short	0x0418


	//----- nvinfo : EIATTR_SW_WAR
	.align		4
.L_236:
        /*0050*/ 	.byte	0x04, 0x36
        /*0052*/ 	.short	(.L_238 - .L_237)
.L_237:
        /*0054*/ 	.word	0x00000008
.L_238:


//--------------------- .nv.info._ZN7cutlass13device_kernelIN5flash19enable_sm80_to_sm89INS1_16FlashAttnFwdSm80INS1_25CollectiveMainloopFwdSm80ILi8ELi1ELb1EN4cute5tupleIJNS5_1CILi128EEENS7_ILi48EEENS7_ILi256EEEEEELi256ENS_10bfloat16_tEfNS_4arch4Sm80ELb0ELb0ELb1ELb1ELb1ELb0ELb1ELb1EEENS1_21CollectiveEpilogueFwdINS6_IJS8_SA_S9_EEENS6_IJNS7_ILi1EEESI_SI_EEESC_SE_Li256ELb1ELb1ELb1ELb0EEENS1_36VarlenDynamicPersistentTileSchedulerILi128ELi48ELi256ELi256ELb1ELb1ELb0ELb0ELb1ELb1EEEEEEEEEvNT_6ParamsE --------------------------
	.section	.nv.info._ZN7cutlass13device_kernelIN5flash19enable_sm80_to_sm89INS1_16FlashAttnFwdSm80INS1_25CollectiveMainloopFwdSm80ILi8ELi1ELb1EN4cute5tupleIJNS5_1CILi128EEENS7_ILi48EEENS7_ILi256EEEEEELi256ENS_10bfloat16_tEfNS_4arch4Sm80ELb0ELb0ELb1ELb1ELb1ELb0ELb1ELb1EEENS1_21CollectiveEpilogueFwdINS6_IJS8_SA_S9_EEENS6_IJNS7_ILi1EEESI_SI_EEESC_SE_Li256ELb1ELb1ELb1ELb0EEENS1_36VarlenDynamicPersistentTileSchedulerILi128ELi48ELi256ELi256ELb1ELb1ELb0ELb0ELb1ELb1EEEEEEEEEvNT_6ParamsE,"",@"SHT_CUDA_INFO"
	.sectionflags	@""
	.align	4


	//----- nvinfo : EIATTR_CUDA_API_VERSION
	.align		4
        /*0000*/ 	.byte	0x04, 0x37
        /*0002*/ 	.short	(.L_240 - .L_239)
.L_239:
        /*0004*/ 	.word	0x00000082


	//----- nvinfo : EIATTR_KPARAM_INFO
	.align		4
.L_240:
        /*0008*/ 	.byte	0x04, 0x17
        /*000a*/ 	.short	(.L_242 - .L_241)
.L_241:
        /*000c*/ 	.word	0x00000000
        /*0010*/ 	.short	0x0000
        /*0012*/ 	.short	0x0000
        /*0014*/ 	.byte	0x00, 0xf0, 0xe1, 0x10


	//----- nvinfo : EIATTR_SPARSE_MMA_MASK
	.align		4
.L_242:
        /*0018*/ 	.byte	0x03, 0x50
        /*001a*/ 	.short	0x0000


	//----- nvinfo : EIATTR_MAXREG_COUNT
	.align		4
        /*001c*/ 	.byte	0x03, 0x1b
        /*001e*/ 	.short	0x00ff


	//----- nvinfo : EIATTR_MERCURY_ISA_VERSION
	.align		4
        /*0020*/ 	.byte	0x03, 0x5f
        /*0022*/ 	.short	0x0101


	//----- nvinfo : EIATTR_VRC_CTA_INIT_COUNT
	.align		4
        /*0024*/ 	.byte	0x02, 0x4a
	.zero		1
	.zero		1


	//----- nvinfo : EIATTR_EXIT_INSTR_OFFSETS
	.align		4
        /*0028*/ 	.byte	0x04, 0x1c
        /*002a*/ 	.short	(.L_244 - .L_243)


	//   ....[0]....
.L_243:
        /*002c*/ 	.word	0x00000010


	//----- nvinfo : EIATTR_MAX_THREADS
	.align		4
.L_244:
        /*0030*/ 	.byte	0x04, 0x05
        /*0032*/ 	.short	(.L_246 - .L_245)
.L_245:
        /*0034*/ 	.word	0x00000100
        /*0038*/ 	.word	0x00000001
        /*003c*/ 	.word	0x00000001


	//----- nvinfo : EIATTR_CBANK_PARAM_SIZE
	.align		4
.L_246:
        /*0040*/ 	.byte	0x03, 0x19
        /*0042*/ 	.short	0x0438


	//----- nvinfo : EIATTR_PARAM_CBANK
	.align		4
        /*0044*/ 	.byte	0x04, 0x0a
        /*0046*/ 	.short	(.L_248 - .L_247)
	.align		4
.L_247:
        /*0048*/ 	.word	index@(.nv.constant0._ZN7cutlass13device_kernelIN5flash19enable_sm80_to_sm89INS1_16FlashAttnFwdSm80INS1_25CollectiveMainloopFwdSm80ILi8ELi1ELb1EN4cute5tupleIJNS5_1CILi128EEENS7_ILi48EEENS7_ILi256EEEEEELi256ENS_10bfloat16_tEfNS_4arch4Sm80ELb0ELb0ELb1ELb1ELb1ELb0ELb1ELb1EEENS1_21CollectiveEpilogueFwdINS6_IJS8_SA_S9_EEENS6_IJNS7_ILi1EEESI_SI_EEESC_SE_Li256ELb1ELb1ELb1ELb0EEENS1_36VarlenDynamicPersistentTileSchedulerILi128ELi48ELi256ELi256ELb1ELb1ELb0ELb0ELb1ELb1EEEEEEEEEvNT_6ParamsE)
        /*004c*/ 	.short	0x0380
        /*004e*/ 	.short	0x0438


	//----- nvinfo : EIATTR_SW_WAR
	.align		4
.L_248:
        /*0050*/ 	.byte	0x04, 0x36
        /*0052*/ 	.short	(.L_250 - .L_249)
.L_249:
        /*0054*/ 	.word	0x00000008
.L_250:


//--------------------- .nv.info._ZN7cutlass13device_kernelIN5flash19enable_sm80_to_sm89INS1_16FlashAttnFwdSm80INS1_25CollectiveMainloopFwdSm80ILi8ELi1ELb0EN4cute5tupleIJNS5_1CILi128EEENS7_ILi32EEENS7_ILi256EEEEEELi256ENS_10bfloat16_tEfNS_4arch4Sm80ELb0ELb0ELb1ELb1ELb1ELb1ELb1ELb1EEENS1_21CollectiveEpilogueFwdINS6_IJS8_SA_S9_EEENS6_IJNS7_ILi1EEESI_SI_EEESC_SE_Li256ELb1ELb1ELb1ELb0EEENS1_36VarlenDynamicPersistentTileSchedulerILi128ELi32ELi256ELi256ELb1ELb1ELb0ELb0ELb1ELb1EEEEEEEEEvNT_6ParamsE --------------------------
	.section	.nv.info._ZN7cutlass13device_kernelIN5flash19enable_sm80_to_sm89INS1_16FlashAttnFwdSm80INS1_25CollectiveMainloopFwdSm80ILi8ELi1ELb0EN4cute5tupleIJNS5_1CILi128EEENS7_ILi32EEENS7_ILi256EEEEEELi256ENS_10bfloat16_tEfNS_4arch4Sm80ELb0ELb0ELb1ELb1ELb1ELb1ELb1ELb1EEENS1_21CollectiveEpilogueFwdINS6_IJS8_SA_S9_EEENS6_IJNS7_ILi1EEESI_SI_EEESC_SE_Li256ELb1ELb1ELb1ELb0EEENS1_36VarlenDynamicPersistentTileSchedulerILi128ELi32ELi256ELi256ELb1ELb1ELb0ELb0ELb1ELb1EEEEEEEEEvNT_6ParamsE,"",@"SHT_CUDA_INFO"
	.sectionflags	@""
	.align	4


	//----- nvinfo : EIATTR_CUDA_API_VERSION
	.align		4
        /*0000*/ 	.byte	0x04, 0x37
        /*0002*/ 	.short	(.L_252 - .L_251)
.L_251:
        /*0004*/ 	.word	0x00000082


	//----- nvinfo : EIATTR_KPARAM_INFO
	.align		4
.L_252:
        /*0008*/ 	.byte	0x04, 0x17
        /*000a*/ 	.short	(.L_254 - .L_253)
.L_253:
        /*000c*/ 	.word	0x00000000
        /*0010*/ 	.short	0x0000
        /*0012*/ 	.short	0x0000
        /*0014*/ 	.byte	0x00, 0xf0, 0xe1, 0x10


	//----- nvinfo : EIATTR_SPARSE_MMA_MASK
	.align		4
.L_254:
        /*0018*/ 	.byte	0x03, 0x50
        /*001a*/ 	.short	0x0000


	//----- nvinfo : EIATTR_MAXREG_COUNT
	.align		4
        /*001c*/ 	.byte	0x03, 0x1b
        /*001e*/ 	.short	0x00ff


	//----- nvinfo : EIATTR_MERCURY_ISA_VERSION
	.align		4
        /*0020*/ 	.byte	0x03, 0x5f
        /*0022*/ 	.short	0x0101


	//----- nvinfo : EIATTR_VRC_CTA_INIT_COUNT
	.align		4
        /*0024*/ 	.byte	0x02, 0x4a
	.zero		1
	.zero		1


	//----- nvinfo : EIATTR_EXIT_INSTR_OFFSETS
	.align		4
        /*0028*/ 	.byte	0x04, 0x1c
        /*002a*/ 	.short	(.L_256 - .L_255)


	//   ....[0]....
.L_255:
        /*002c*/ 	.word	0x00000010


	//----- nvinfo : EIATTR_MAX_THREADS
	.align		4
.L_256:
        /*0030*/ 	.byte	0x04, 0x05
        /*0032*/ 	.short	(.L_258 - .L_257)
.L_257:
        /*0034*/ 	.word	0x00000100
        /*0038*/ 	.word	0x00000001
        /*003c*/ 	.word	0x00000001


	//----- nvinfo : EIATTR_CBANK_PARAM_SIZE
	.align		4
.L_258:
        /*0040*/ 	.byte	0x03, 0x19
        /*0042*/ 	.short	0x0438


	//----- nvinfo : EIATTR_PARAM_CBANK
	.align		4
        /*0044*/ 	.byte	0x04, 0x0a
        /*0046*/ 	.short	(.L_260 - .L_259)
	.align		4
.L_259:
        /*0048*/ 	.word	index@(.nv.constant0._ZN7cutlass13device_kernelIN5flash19enable_sm80_to_sm89INS1_16FlashAttnFwdSm80INS1_25CollectiveMainloopFwdSm80ILi8ELi1ELb0EN4cute5tupleIJNS5_1CILi128EEENS7_ILi32EEENS7_ILi256EEEEEELi256ENS_10bfloat16_tEfNS_4arch4Sm80ELb0ELb0ELb1ELb1ELb1ELb1ELb1ELb1EEENS1_21CollectiveEpilogueFwdINS6_IJS8_SA_S9_EEENS6_IJNS7_ILi1EEESI_SI_EEESC_SE_Li256ELb1ELb1ELb1ELb0EEENS1_36VarlenDynamicPersistentTileSchedulerILi128ELi32ELi256ELi256ELb1ELb1ELb0ELb0ELb1ELb1EEEEEEEEEvNT_6ParamsE)
        /*004c*/ 	.short	0x0380
        /*004e*/ 	.short	0x0438


	//----- nvinfo : EIATTR_SW_WAR
	.align		4
.L_260:
        /*0050*/ 	.byte	0x04, 0x36
        /*0052*/ 	.short	(.L_262 - .L_261)
.L_261:
        /*0054*/ 	.word	0x00000008
.L_262:


//--------------------- .nv.info._ZN7cutlass13device_kernelIN5flash19enable_sm80_to_sm89INS1_16FlashAttnFwdSm80INS1_25CollectiveMainloopFwdSm80ILi8ELi1ELb1EN4cute5tupleIJNS5_1CILi128EEENS7_ILi48EEENS7_ILi256EEEEEELi256ENS_10bfloat16_tEfNS_4arch4Sm80ELb0ELb1ELb1ELb0ELb1ELb0ELb1ELb1EEENS1_21CollectiveEpilogueFwdINS6_IJS8_SA_S9_EEENS6_IJNS7_ILi1EEESI_SI_EEESC_SE_Li256ELb0ELb1ELb1ELb0EEENS1_19SingleTileSchedulerILb0ELb1ELb1ELi128EEEEEEEEEvNT_6ParamsE --------------------------
	.section	.nv.info._ZN7cutlass13device_kernelIN5flash19enable_sm80_to_sm89INS1_16FlashAttnFwdSm80INS1_25CollectiveMainloopFwdSm80ILi8ELi1ELb1EN4cute5tupleIJNS5_1CILi128EEENS7_ILi48EEENS7_ILi256EEEEEELi256ENS_10bfloat16_tEfNS_4arch4Sm80ELb0ELb1ELb1ELb0ELb1ELb0ELb1ELb1EEENS1_21CollectiveEpilogueFwdINS6_IJS8_SA_S9_EEENS6_IJNS7_ILi1EEESI_SI_EEESC_SE_Li256ELb0ELb1ELb1ELb0EEENS1_19SingleTileSchedulerILb0ELb1ELb1ELi128EEEEEEEEEvNT_6ParamsE,"",@"SHT_CUDA_INFO"
	.sectionflags	@""
	.align	4


	//----- nvinfo : EIATTR_CUDA_API_VERSION
	.align		4
        /*0000*/ 	.byte	0x04, 0x37
        /*0002*/ 	.short	(.L_264 - .L_263)
.L_263:
        /*0004*/ 	.word	0x00000082


	//----- nvinfo : EIATTR_KPARAM_INFO
	.align		4
.L_264:
        /*0008*/ 	.byte	0x04, 0x17
        /*000a*/ 	.short	(.L_266 - .L_265)
.L_265:
        /*000c*/ 	.word	0x00000000
        /*0010*/ 	.short	0x0000
        /*0012*/ 	.short	0x0000
        /*0014*/ 	.byte	0x00, 0xf0, 0x61, 0x10


	//----- nvinfo : EIATTR_SPARSE_MMA_MASK
	.align		4
.L_266:
        /*0018*/ 	.byte	0x03, 0x50
        /*001a*/ 	.short	0x0000


	//----- nvinfo : EIATTR_MAXREG_COUNT
	.align		4
        /*001c*/ 	.byte	0x03, 0x1b
        /*001e*/ 	.short	0x00ff


	//----- nvinfo : EIATTR_MERCURY_ISA_VERSION
	.align		4
        /*0020*/ 	.byte	0x03, 0x5f
        /*0022*/ 	.short	0x0101


	//----- nvinfo : EIATTR_VRC_CTA_INIT_COUNT
	.align		4
        /*0024*/ 	.byte	0x02, 0x4a
	.zero		1
	.zero		1


	//----- nvinfo : EIATTR_EXIT_INSTR_OFFSETS
	.align		4
        /*0028*/ 	.byte	0x04, 0x1c
        /*002a*/ 	.short	(.L_268 - .L_267)


	//   ....[0]....
.L_267:
        /*002c*/ 	.word	0x00000010


	//----- nvinfo : EIATTR_MAX_THREADS
	.align		4
.L_268:
        /*0030*/ 	.byte	0x04, 0x05
        /*0032*/ 	.short	(.L_270 - .L_269)
.L_269:
        /*0034*/ 	.word	0x00000100
        /*0038*/ 	.word	0x00000001
        /*003c*/ 	.word	0x00000001


	//----- nvinfo : EIATTR_CBANK_PARAM_SIZE
	.align		4
.L_270:
        /*0040*/ 	.byte	0x03, 0x19
        /*0042*/ 	.short	0x0418


	//----- nvinfo : EIATTR_PARAM_CBANK
	.align		4
        /*0044*/ 	.byte	0x04, 0x0a
        /*0046*/ 	.short	(.L_272 - .L_271)
	.align		4
.L_271:
        /*0048*/ 	.word	index@(.nv.constant0._ZN7cutlass13device_kernelIN5flash19enable_sm80_to_sm89INS1_16FlashAttnFwdSm80INS1_25CollectiveMainloopFwdSm80ILi8ELi1ELb1EN4cute5tupleIJNS5_1CILi128EEENS7_ILi48EEENS7_ILi256EEEEEELi256ENS_10bfloat16_tEfNS_4arch4Sm80ELb0ELb1ELb1ELb0ELb1ELb0ELb1ELb1EEENS1_21CollectiveEpilogueFwdINS6_IJS8_SA_S9_EEENS6_IJNS7_ILi1EEESI_SI_EEESC_SE_Li256ELb0ELb1ELb1ELb0EEENS1_19SingleTileSchedulerILb0ELb1ELb1ELi128EEEEEEEEEvNT_6ParamsE)
        /*004c*/ 	.short	0x0380
        /*004e*/ 	.short	0x0418


	//----- nvinfo : EIATTR_SW_WAR
	.align		4
.L_272:
        /*0050*/ 	.byte	0x04, 0x36
        /*0052*/ 	.short	(.L_274 - .L_273)
.L_273:
        /*0054*/ 	.word	0x00000008
.L_274:


//--------------------- .nv.info._ZN7cutlass13device_kernelIN5flash19enable_sm80_to_sm89INS1_16FlashAttnFwdSm80INS1_25CollectiveMainloopFwdSm80ILi8ELi1ELb1EN4cute5tupleIJNS5_1CILi128EEENS7_ILi48EEENS7_ILi256EEEEEELi256ENS_10bfloat16_tEfNS_4arch4Sm80ELb0ELb1ELb1ELb1ELb1ELb0ELb1ELb1EEENS1_21CollectiveEpilogueFwdINS6_IJS8_SA_S9_EEENS6_IJNS7_ILi1EEESI_SI_EEESC_SE_Li256ELb1ELb1ELb1ELb0EEENS1_36VarlenDynamicPersistentTileSchedulerILi128ELi48ELi256ELi256ELb1ELb1ELb0ELb1ELb0ELb1EEEEEEEEEvNT_6ParamsE --------------------------
	.section	.nv.info._ZN7cutlass13device_kernelIN5flash19enable_sm80_to_sm89INS1_16FlashAttnFwdSm80INS1_25CollectiveMainloopFwdSm80ILi8ELi1ELb1EN4cute5tupleIJNS5_1CILi128EEENS7_ILi48EEENS7_ILi256EEEEEELi256ENS_10bfloat16_tEfNS_4arch4Sm80ELb0ELb1ELb1ELb1ELb1ELb0ELb1ELb1EEENS1_21CollectiveEpilogueFwdINS6_IJS8_SA_S9_EEENS6_IJNS7_ILi1EEESI_SI_EEESC_SE_Li256ELb1ELb1ELb1ELb0EEENS1_36VarlenDynamicPersistentTileSchedulerILi128ELi48ELi256ELi256ELb1ELb1ELb0ELb1ELb0ELb1EEEEEEEEEvNT_6ParamsE,"",@"SHT_CUDA_INFO"
	.sectionflags	@""
	.align	4


	//----- nvinfo : EIATTR_CUDA_API_VERSION
	.align		4
        /*0000*/ 	.byte	0x04, 0x37
        /*0002*/ 	.short	(.L_276 - .L_275)
.L_275:
        /*0004*/ 	.word	0x00000082


	//----- nvinfo : EIATTR_KPARAM_INFO
	.align		4
.L_276:
        /*0008*/ 	.byte	0x04, 0x17
        /*000a*/ 	.short	(.L_278 - .L_277)
.L_277:
        /*000c*/ 	.word	0x00000000
        /*0010*/ 	.short	0x0000
        /*0012*/ 	.short	0x0000
        /*0014*/ 	.byte	0x00, 0xf0, 0xe1, 0x10


	//----- nvinfo : EIATTR_SPARSE_MMA_MASK
	.align		4
.L_278:
        /*0018*/ 	.byte	0x03, 0x50
        /*001a*/ 	.short	0x0000


	//----- nvinfo : EIATTR_MAXREG_COUNT
	.align		4
        /*001c*/ 	.byte	0x03, 0x1b
        /*001e*/ 	.short	0x00ff


	//----- nvinfo : EIATTR_MERCURY_ISA_VERSION
	.align		4
        /*0020*/ 	.byte	0x03, 0x5f
        /*0022*/ 	.short	0x0101


	//----- nvinfo : EIATTR_VRC_CTA_INIT_COUNT
	.align		4
        /*0024*/ 	.byte	0x02, 0x4a
	.zero		1
	.zero		1


	//----- nvinfo : EIATTR_EXIT_INSTR_OFFSETS
	.align		4
        /*0028*/ 	.byte	0x04, 0x1c
        /*002a*/ 	.short	(.L_280 - .L_279)


	//   ....[0]....
.L_279:
        /*002c*/ 	.word	0x00000010


	//----- nvinfo : EIATTR_MAX_THREADS
	.align		4
.L_280:
        /*0030*/ 	.byte	0x04, 0x05
        /*0032*/ 	.short	(.L_282 - .L_281)
.L_281:
        /*0034*/ 	.word	0x00000100
        /*0038*/ 	.word	0x00000001
        /*003c*/ 	.word	0x00000001


	//----- nvinfo : EIATTR_CBANK_PARAM_SIZE
	.align		4
.L_282:
        /*0040*/ 	.byte	0x03, 0x19
        /*0042*/ 	.short	0x0438


	//----- nvinfo : EIATTR_PARAM_CBANK
	.align		4
        /*0044*/ 	.byte	0x04, 0x0a
        /*0046*/ 	.short	(.L_284 - .L_283)
	.align		4
.L_283:
        /*0048*/ 	.word	index@(.nv.constant0._ZN7cutlass13device_kernelIN5flash19enable_sm80_to_sm89INS1_16FlashAttnFwdSm80INS1_25CollectiveMainloopFwdSm80ILi8ELi1ELb1EN4cute5tupleIJNS5_1CILi128EEENS7_ILi48EEENS7_ILi256EEEEEELi256ENS_10bfloat16_tEfNS_4arch4Sm80ELb0ELb1ELb1ELb1ELb1ELb0ELb1ELb1EEENS1_21CollectiveEpilogueFwdINS6_IJS8_SA_S9_EEENS6_IJNS7_ILi1EEESI_SI_EEESC_SE_Li256ELb1ELb1ELb1ELb0EEENS1_36VarlenDynamicPersistentTileSchedulerILi128ELi48ELi256ELi256ELb1ELb1ELb0ELb1ELb0ELb1EEEEEEEEEvNT_6ParamsE)
        /*004c*/ 	.short	0x0380
        /*004e*/ 	.short	0x0438


	//----- nvinfo : EIATTR_SW_WAR
	.align		4
.L_284:
        /*0050*/ 	.byte	0x04, 0x36
        /*0052*/ 	.short	(.L_286 - .L_285)
.L_285:
        /*0054*/ 	.word	0x00000008
.L_286:


//--------------------- .nv.info._ZN7cutlass13device_kernelIN5flash19enable_sm80_to_sm89INS1_16FlashAttnFwdSm80INS1_25CollectiveMainloopFwdSm80ILi8ELi1ELb0EN4cute5tupleIJNS5_1CILi128EEENS7_ILi32EEENS7_ILi256EEEEEELi256ENS_10bfloat16_tEfNS_4arch4Sm80ELb0ELb1ELb1ELb1ELb1ELb1ELb1ELb1EEENS1_21CollectiveEpilogueFwdINS6_IJS8_SA_S9_EEENS6_IJNS7_ILi1EEESI_SI_EEESC_SE_Li256ELb1ELb1ELb1ELb0EEENS1_36VarlenDynamicPersistentTileSchedulerILi128ELi32ELi256ELi256ELb1ELb1ELb0ELb1ELb0ELb1EEEEEEEEEvNT_6ParamsE --------------------------
	.section	.nv.info._ZN7cutlass13device_kernelIN5flash19enable_sm80_to_sm89INS1_16FlashAttnFwdSm80INS1_25CollectiveMainloopFwdSm80ILi8ELi1ELb0EN4cute5tupleIJNS5_1CILi128EEENS7_ILi32EEENS7_ILi256EEEEEELi256ENS_10bfloat16_tEfNS_4arch4Sm80ELb0ELb1ELb1ELb1ELb1ELb1ELb1ELb1EEENS1_21CollectiveEpilogueFwdINS6_IJS8_SA_S9_EEENS6_IJNS7_ILi1EEESI_SI_EEESC_SE_Li256ELb1ELb1ELb1ELb0EEENS1_36VarlenDynamicPersistentTileSchedulerILi128ELi32ELi256ELi256ELb1ELb1ELb0ELb1ELb0ELb1EEEEEEEEEvNT_6ParamsE,"",@"SHT_CUDA_INFO"
	.sectionflags	@""
	.align	4


	//----- nvinfo : EIATTR_CUDA_API_VERSION
	.align		4
        /*0000*/ 	.byte	0x04, 0x37
        /*0002*/ 	.short	(.L_288 - .L_287)
.L_287:
        /*0004*/ 	.word	0x00000082


	//----- nvinfo : EIATTR_KPARAM_INFO
	.align		4
.L_288:
        /*0008*/ 	.byte	0x04, 0x17
        /*000a*/ 	.short	(.L_290 - .L_289)
.L_289:
        /*000c*/ 	.word	0x00000000
        /*0010*/ 	.short	0x0000
        /*0012*/ 	.short	0x0000
        /*0014*/ 	.byte	0x00, 0xf0, 0xe1, 0x10


	//----- nvinfo : EIATTR_SPARSE_MMA_MASK
	.align		4
.L_290:
        /*0018*/ 	.byte	0x03, 0x50
        /*001a*/ 	.short	0x0000


	//----- nvinfo : EIATTR_MAXREG_COUNT
	.align		4
        /*001c*/ 	.byte	0x03, 0x1b
        /*001e*/ 	.short	0x00ff


	//----- nvinfo : EIATTR_MERCURY_ISA_VERSION
	.align		4
        /*0020*/ 	.byte	0x03, 0x5f
        /*0022*/ 	.short	0x0101


	//----- nvinfo : EIATTR_VRC_CTA_INIT_COUNT
	.align		4
        /*0024*/ 	.byte	0x02, 0x4a
	.zero		1
	.zero		1


	//----- nvinfo : EIATTR_EXIT_INSTR_OFFSETS
	.align		4
        /*0028*/ 	.byte	0x04, 0x1c
        /*002a*/ 	.short	(.L_292 - .L_291)


	//   ....[0]....
.L_291:
        /*002c*/ 	.word	0x00000010


	//----- nvinfo : EIATTR_MAX_THREADS
	.align		4
.L_292:
        /*0030*/ 	.byte	0x04, 0x05
        /*0032*/ 	.short	(.L_294 - .L_293)
.L_293:
        /*0034*/ 	.word	0x00000100
        /*0038*/ 	.word	0x00000001
        /*003c*/ 	.word	0x00000001


	//----- nvinfo : EIATTR_CBANK_PARAM_SIZE
	.align		4
.L_294:
        /*0040*/ 	.byte	0x03, 0x19
        /*0042*/ 	.short	0x0438


	//----- nvinfo : EIATTR_PARAM_CBANK
	.align		4
        /*0044*/ 	.byte	0x04, 0x0a
        /*0046*/ 	.short	(.L_296 - .L_295)
	.align		4
.L_295:
        /*0048*/ 	.word	index@(.nv.constant0._ZN7cutlass13device_kernelIN5flash19enable_sm80_to_sm89INS1_16FlashAttnFwdSm80INS1_25CollectiveMainloopFwdSm80ILi8ELi1ELb0EN4cute5tupleIJNS5_1CILi128EEENS7_ILi32EEENS7_ILi256EEEEEELi256ENS_10bfloat16_tEfNS_4arch4Sm80ELb0ELb1ELb1ELb1ELb1ELb1ELb1ELb1EEENS1_21CollectiveEpilogueFwdINS6_IJS8_SA_S9_EEENS6_IJNS7_ILi1EEESI_SI_EEESC_SE_Li256ELb1ELb1ELb1ELb0EEENS1_36VarlenDynamicPersistentTileSchedulerILi128ELi32ELi256ELi256ELb1ELb1ELb0ELb1ELb0ELb1EEEEEEEEEvNT_6ParamsE)
        /*004c*/ 	.short	0x0380
        /*004e*/ 	.short	0x0438


	//----- nvinfo : EIATTR_SW_WAR
	.align		4
.L_296:
        /*0050*/ 	.byte	0x04, 0x36
        /*0052*/ 	.short	(.L_298 - .L_297)
.L_297:
        /*0054*/ 	.word	0x00000008
.L_298:


//--------------------- .nv.info._ZN7cutlass13device_kernelIN5flash19enable_sm80_to_sm89INS1_16FlashAttnFwdSm80INS1_25CollectiveMainloopFwdSm80ILi8ELi1ELb1EN4cute5tupleIJNS5_1CILi128EEENS7_ILi64EEENS7_ILi256EEEEEELi256ENS_10bfloat16_tEfNS_4arch4Sm80ELb1ELb0ELb1ELb0ELb1ELb0ELb1ELb1EEENS1_21CollectiveEpilogueFwdINS6_IJS8_SA_S9_EEENS6_IJNS7_ILi1EEESI_SI_EEESC_SE_Li256ELb0ELb1ELb1ELb0EEENS1_30DynamicPersistentTileSchedulerILi256ELi256ELb1ELb1ELb0EEEEEEEEEvNT_6ParamsE --------------------------
	.section	.nv.info._ZN7cutlass13device_kernelIN5flash19enable_sm80_to_sm89INS1_16FlashAttnFwdSm80INS1_25CollectiveMainloopFwdSm80ILi8ELi1ELb1EN4cute5tupleIJNS5_1CILi128EEENS7_ILi64EEENS7_ILi256EEEEEELi256ENS_10bfloat16_tEfNS_4arch4Sm80ELb1ELb0ELb1ELb0ELb1ELb0ELb1ELb1EEENS1_21CollectiveEpilogueFwdINS6_IJS8_SA_S9_EEENS6_IJNS7_ILi1EEESI_SI_EEESC_SE_Li256ELb0ELb1ELb1ELb0EEENS1_30DynamicPersistentTileSchedulerILi256ELi256ELb1ELb1ELb0EEEEEEEEEvNT_6ParamsE,"",@"SHT_CUDA_INFO"
	.sectionflags	@""
	.align	4


	//----- nvinfo : EIATTR_CUDA_API_VERSION
	.align		4
        /*0000*/ 	.byte	0x04, 0x37
        /*0002*/ 	.short	(.L_300 - .L_299)
.L_299:
        /*0004*/ 	.word	0x00000082


	//----- nvinfo : EIATTR_KPARAM_INFO
	.align		4
.L_300:
        /*0008*/ 	.byte	0x04, 0x17
        /*000a*/ 	.short	(.L_302 - .L_301)
.L_301:
        /*000c*/ 	.word	0x00000000
        /*0010*/ 	.short	0x0000
        /*0012*/ 	.short	0x0000
        /*0014*/ 	.byte	0x00, 0xf0, 0xa1, 0x10


	//----- nvinfo : EIATTR_SPARSE_MMA_MASK
	.align		4
.L_302:
        /*0018*/ 	.byte	0x03, 0x50
        /*001a*/ 	.short	0x0000


	//----- nvinfo : EIATTR_MAXREG_COUNT
	.align		4
        /*001c*/ 	.byte	0x03, 0x1b
        /*001e*/ 	.short	0x00ff


	//----- nvinfo : EIATTR_MERCURY_ISA_VERSION
	.align		4
        /*0020*/ 	.byte	0x03, 0x5f
        /*0022*/ 	.short	0x0101


	//----- nvinfo : EIATTR_VRC_CTA_INIT_COUNT
	.align		4
        /*0024*/ 	.byte	0x02, 0x4a
	.zero		1
	.zero		1


	//----- nvinfo : EIATTR_EXIT_INSTR_OFFSETS
	.align		4
        /*0028*/ 	.byte	0x04, 0x1c
        /*002a*/ 	.short	(.L_304 - .L_303)


	//   ....[0]....
.L_303:
        /*002c*/ 	.word	0x00000010


	//----- nvinfo : EIATTR_MAX_THREADS
	.align		4
.L_304:
        /*0030*/ 	.byte	0x04, 0x05
        /*0032*/ 	.short	(.L_306 - .L_305)
.L_305:
        /*0034*/ 	.word	0x00000100
        /*0038*/ 	.word	0x00000001
        /*003c*/ 	.word	0x00000001


	//----- nvinfo : EIATTR_CBANK_PARAM_SIZE
	.align		4
.L_306:
        /*0040*/ 	.byte	0x03, 0x19
        /*0042*/ 	.short	0x0428


	//----- nvinfo : EIATTR_PARAM_CBANK
	.align		4
        /*0044*/ 	.byte	0x04, 0x0a
        /*0046*/ 	.short	(.L_308 - .L_307)
	.align		4
.L_307:
        /*0048*/ 	.word	index@(.nv.constant0._ZN7cutlass13device_kernelIN5flash19enable_sm80_to_sm89INS1_16FlashAttnFwdSm80INS1_25CollectiveMainloopFwdSm80ILi8ELi1ELb1EN4cute5tupleIJNS5_1CILi128EEENS7_ILi64EEENS7_ILi256EEEEEELi256ENS_10bfloat16_tEfNS_4arch4Sm80ELb1ELb0ELb1ELb0ELb1ELb0ELb1ELb1EEENS1_21CollectiveEpilogueFwdINS6_IJS8_SA_S9_EEENS6_IJNS7_ILi1EEESI_SI_EEESC_SE_Li256ELb0ELb1ELb1ELb0EEENS1_30DynamicPersistentTileSchedulerILi256ELi256ELb1ELb1ELb0EEEEEEEEEvNT_6ParamsE)
        /*004c*/ 	.short	0x0380
        /*004e*/ 	.short	0x0428


	//----- nvinfo : EIATTR_SW_WAR
	.align		4
.L_308:
        /*0050*/ 	.byte	0x04, 0x36
        /*0052*/ 	.short	(.L_310 - .L_309)
.L_309:
        /*0054*/ 	.word	0x00000008
.L_310:


//--------------------- .nv.info._ZN7cutlass13device_kernelIN5flash19enable_sm80_to_sm89INS1_16FlashAttnFwdSm80INS1_25CollectiveMainloopFwdSm80ILi8ELi1ELb1EN4cute5tupleIJNS5_1CILi128EEENS7_ILi48EEENS7_ILi256EEEEEELi256ENS_10bfloat16_tEfNS_4arch4Sm80ELb1ELb0ELb1ELb1ELb1ELb0ELb1ELb1EEENS1_21CollectiveEpilogueFwdINS6_IJS8_SA_S9_EEENS6_IJNS7_ILi1EEESI_SI_EEESC_SE_Li256ELb1ELb1ELb1ELb0EEENS1_36VarlenDynamicPersistentTileSchedulerILi128ELi48ELi256ELi256ELb1ELb1ELb0ELb1ELb1ELb1EEEEEEEEEvNT_6ParamsE --------------------------
	.section	.nv.info._ZN7cutlass13device_kernelIN5flash19enable_sm80_to_sm89INS1_16FlashAttnFwdSm80INS1_25CollectiveMainloopFwdSm80ILi8ELi1ELb1EN4cute5tupleIJNS5_1CILi128EEENS7_ILi48EEENS7_ILi256EEEEEELi256ENS_10bfloat16_tEfNS_4arch4Sm80ELb1ELb0ELb1ELb1ELb1ELb0ELb1ELb1EEENS1_21CollectiveEpilogueFwdINS6_IJS8_SA_S9_EEENS6_IJNS7_ILi1EEESI_SI_EEESC_SE_Li256ELb1ELb1ELb1ELb0EEENS1_36VarlenDynamicPersistentTileSchedulerILi128ELi48ELi256ELi256ELb1ELb1ELb0ELb1ELb1ELb1EEEEEEEEEvNT_6ParamsE,"",@"SHT_CUDA_INFO"
	.sectionflags	@""
	.align	4


	//----- nvinfo : EIATTR_CUDA_API_VERSION
	.align		4
        /*0000*/ 	.byte	0x04, 0x37
        /*0002*/ 	.short	(.L_312 - .L_311)
.L_311:
        /*0004*/ 	.word	0x00000082


	//----- nvinfo : EIATTR_KPARAM_INFO
	.align		4
.L_312:
        /*0008*/ 	.byte	0x04, 0x17
        /*000a*/ 	.short	(.L_314 - .L_313)
.L_313:
        /*000c*/ 	.word	0x00000000
        /*0010*/ 	.short	0x0000
        /*0012*/ 	.short	0x0000
        /*0014*/ 	.byte	0x00, 0xf0, 0xe1, 0x10


	//----- nvinfo : EIATTR_SPARSE_MMA_MASK
	.align		4
.L_314:
        /*0018*/ 	.byte	0x03, 0x50
        /*001a*/ 	.short	0x0000


	//----- nvinfo : EIATTR_MAXREG_COUNT
	.align		4
        /*001c*/ 	.byte	0x03, 0x1b
        /*001e*/ 	.short	0x00ff


	//----- nvinfo : EIATTR_MERCURY_ISA_VERSION
	.align		4
        /*0020*/ 	.byte	0x03, 0x5f
        /*0022*/ 	.short	0x0101


	//----- nvinfo : EIATTR_VRC_CTA_INIT_COUNT
	.align		4
        /*0024*/ 	.byte	0x02, 0x4a
	.zero		1
	.zero		1


	//----- nvinfo : EIATTR_EXIT_INSTR_OFFSETS
	.align		4
        /*0028*/ 	.byte	0x04, 0x1c
        /*002a*/ 	.short	(.L_316 - .L_315)


	//   ....[0]....
.L_315:
        /*002c*/ 	.word	0x00000010


	//----- nvinfo : EIATTR_MAX_THREADS
	.align		4
.L_316:
        /*0030*/ 	.byte	0x04, 0x05
        /*0032*/ 	.short	(.L_318 - .L_317)
.L_317:
        /*0034*/ 	.word	0x00000100
        /*0038*/ 	.word	0x00000001
        /*003c*/ 	.word	0x00000001


	//----- nvinfo : EIATTR_CBANK_PARAM_SIZE
	.align		4
.L_318:
        /*0040*/ 	.byte	0x03, 0x19
        /*0042*/ 	.short	0x0438


	//----- nvinfo : EIATTR_PARAM_CBANK
	.align		4
        /*0044*/ 	.byte	0x04, 0x0a
        /*0046*/ 	.short	(.L_320 - .L_319)
	.align		4
.L_319:
        /*0048*/ 	.word	index@(.nv.constant0._ZN7cutlass13device_kernelIN5flash19enable_sm80_to_sm89INS1_16FlashAttnFwdSm80INS1_25CollectiveMainloopFwdSm80ILi8ELi1ELb1EN4cute5tupleIJNS5_1CILi128EEENS7_ILi48EEENS7_ILi256EEEEEELi256ENS_10bfloat16_tEfNS_4arch4Sm80ELb1ELb0ELb1ELb1ELb1ELb0ELb1ELb1EEENS1_21CollectiveEpilogueFwdINS6_IJS8_SA_S9_EEENS6_IJNS7_ILi1EEESI_SI_EEESC_SE_Li256ELb1ELb1ELb1ELb0EEENS1_36VarlenDynamicPersistentTileSchedulerILi128ELi48ELi256ELi256ELb1ELb1ELb0ELb1ELb1ELb1EEEEEEEEEvNT_6ParamsE)
        /*004c*/ 	.short	0x0380
        /*004e*/ 	.short	0x0438


	//----- nvinfo : EIATTR_SW_WAR
	.align		4
.L_320:
        /*0050*/ 	.byte	0x04, 0x36
        /*0052*/ 	.short	(.L_322 - .L_321)
.L_321:
        /*0054*/ 	.word	0x00000008
.L_322:


//--------------------- .nv.info._ZN7cutlass13device_kernelIN5flash19enable_sm80_to_sm89INS1_16FlashAttnFwdSm80INS1_25CollectiveMainloopFwdSm80ILi8ELi1ELb0EN4cute5tupleIJNS5_1CILi128EEENS7_ILi32EEENS7_ILi256EEEEEELi256ENS_10bfloat16_tEfNS_4arch4Sm80ELb1ELb0ELb1ELb1ELb1ELb1ELb1ELb1EEENS1_21CollectiveEpilogueFwdINS6_IJS8_SA_S9_EEENS6_IJNS7_ILi1EEESI_SI_EEESC_SE_Li256ELb1ELb1ELb1ELb0EEENS1_36VarlenDynamicPersistentTileSchedulerILi128ELi32ELi256ELi256ELb1ELb1ELb0ELb1ELb1ELb1EEEEEEEEEvNT_6ParamsE --------------------------
	.section	.nv.info._ZN7cutlass13device_kernelIN5flash19enable_sm80_to_sm89INS1_16FlashAttnFwdSm80INS1_25CollectiveMainloopFwdSm80ILi8ELi1ELb0EN4cute5tupleIJNS5_1CILi128EEENS7_ILi32EEENS7_ILi256EEEEEELi256ENS_10bfloat16_tEfNS_4arch4Sm80ELb1ELb0ELb1ELb1ELb1ELb1ELb1ELb1EEENS1_21CollectiveEpilogueFwdINS6_IJS8_SA_S9_EEENS6_IJNS7_ILi1EEESI_SI_EEESC_SE_Li256ELb1ELb1ELb1ELb0EEENS1_36VarlenDynamicPersistentTileSchedulerILi128ELi32ELi256ELi256ELb1ELb1ELb0ELb1ELb1ELb1EEEEEEEEEvNT_6ParamsE,"",@"SHT_CUDA_INFO"
	.sectionflags	@""
	.align	4


	//----- nvinfo : EIATTR_CUDA_API_VERSION
	.align		4
        /*0000*/ 	.byte	0x04, 0x37
        /*0002*/ 	.short	(.L_324 - .L_323)
.L_323:
        /*0004*/ 	.word	0x00000082


	//----- nvinfo : EIATTR_KPARAM_INFO
	.align		4
.L_324:
        /*0008*/ 	.byte	0x04, 0x17
        /*000a*/ 	.short	(.L_326 - .L_325)
.L_325:
        /*000c*/ 	.word	0x00000000
        /*0010*/ 	.short	0x0000
        /*0012*/ 	.short	0x0000
        /*0014*/ 	.byte	0x00, 0xf0, 0xe1, 0x10


	//----- nvinfo : EIATTR_SPARSE_MMA_MASK
	.align		4
.L_326:
        /*0018*/ 	.byte	0x03, 0x50
        /*001a*/ 	.short	0x0000


	//----- nvinfo : EIATTR_MAXREG_COUNT
	.align		4
        /*001c*/ 	.byte	0x03, 0x1b
        /*001e*/ 	.short	0x00ff


	//----- nvinfo : EIATTR_MERCURY_ISA_VERSION
	.align		4
        /*0020*/ 	.byte	0x03, 0x5f
        /*0022*/ 	.short	0x0101


	//----- nvinfo : EIATTR_VRC_CTA_INIT_COUNT
	.align		4
        /*0024*/ 	.byte	0x02, 0x4a
	.zero		1
	.zero		1


	//----- nvinfo : EIATTR_EXIT_INSTR_OFFSETS
	.align		4
        /*0028*/ 	.byte	0x04, 0x1c
        /*002a*/ 	.short	(.L_328 - .L_327)


	//   ....[0]....
.L_327:
        /*002c*/ 	.word	0x00000010


	//----- nvinfo : EIATTR_MAX_THREADS
	.align		4
.L_328:
        /*0030*/ 	.byte	0x04, 0x05
        /*0032*/ 	.short	(.L_330 - .L_329)
.L_329:
        /*0034*/ 	.word	0x00000100
        /*0038*/ 	.word	0x00000001
        /*003c*/ 	.word	0x00000001


	//----- nvinfo : EIATTR_CBANK_PARAM_SIZE
	.align		4
.L_330:
        /*0040*/ 	.byte	0x03, 0x19
        /*0042*/ 	.short	0x0438


	//----- nvinfo : EIATTR_PARAM_CBANK
	.align		4
        /*0044*/ 	.byte	0x04, 0x0a
        /*0046*/ 	.short	(.L_332 - .L_331)
	.align		4
.L_331:
        /*0048*/ 	.word	index@(.nv.constant0._ZN7cutlass13device_kernelIN5flash19enable_sm80_to_sm89INS1_16FlashAttnFwdSm80INS1_25CollectiveMainloopFwdSm80ILi8ELi1ELb0EN4cute5tupleIJNS5_1CILi128EEENS7_ILi32EEENS7_ILi256EEEEEELi256ENS_10bfloat16_tEfNS_4arch4Sm80ELb1ELb0ELb1ELb1ELb1ELb1ELb1ELb1EEENS1_21CollectiveEpilogueFwdINS6_IJS8_SA_S9_EEENS6_IJNS7_ILi1EEESI_SI_EEESC_SE_Li256ELb1ELb1ELb1ELb0EEENS1_36VarlenDynamicPersistentTileSchedulerILi128ELi32ELi256ELi256ELb1ELb1ELb0ELb1ELb1ELb1EEEEEEEEEvNT_6ParamsE)
        /*004c*/ 	.short	0x0380
        /*004e*/ 	.short	0x0438


	//----- nvinfo : EIATTR_SW_WAR
	.align		4
.L_332:
        /*0050*/ 	.byte	0x04, 0x36
        /*0052*/ 	.short	(.L_334 - .L_333)
.L_333:
        /*0054*/ 	.word	0x00000008
.L_334:


//--------------------- .nv.info._ZN7cutlass13device_kernelIN5flash19enable_sm80_to_sm89INS1_16FlashAttnFwdSm80INS1_25CollectiveMainloopFwdSm80ILi8ELi1ELb0EN4cute5tupleIJNS5_1CILi128EEENS7_ILi96EEENS7_ILi256EEEEEELi256ENS_10bfloat16_tEfNS_4arch4Sm80ELb0ELb0ELb1ELb0ELb1ELb0ELb1ELb1EEENS1_21CollectiveEpilogueFwdINS6_IJS8_SA_S9_EEENS6_IJNS7_ILi1EEESI_SI_EEESC_SE_Li256ELb0ELb1ELb1ELb0EEENS1_19SingleTileSchedulerILb0ELb1ELb1ELi128EEEEEEEEEvNT_6ParamsE --------------------------
	.section	.nv.info._ZN7cutlass13device_kernelIN5flash19enable_sm80_to_sm89INS1_16FlashAttnFwdSm80INS1_25CollectiveMainloopFwdSm80ILi8ELi1ELb0EN4cute5tupleIJNS5_1CILi128EEENS7_ILi96EEENS7_ILi256EEEEEELi256ENS_10bfloat16_tEfNS_4arch4Sm80ELb0ELb0ELb1ELb0ELb1ELb0ELb1ELb1EEENS1_21CollectiveEpilogueFwdINS6_IJS8_SA_S9_EEENS6_IJNS7_ILi1EEESI_SI_EEESC_SE_Li256ELb0ELb1ELb1ELb0EEENS1_19SingleTileSchedulerILb0ELb1ELb1ELi128EEEEEEEEEvNT_6ParamsE,"",@"SHT_CUDA_INFO"
	.sectionflags	@""
	.align	4


	//----- nvinfo : EIATTR_CUDA_API_VERSION
	.align		4
        /*0000*/ 	.byte	0x04, 0x37
        /*0002*/ 	.short	(.L_336 - .L_335)
.L_335:
        /*0004*/ 	.word	0x00000082


	//----- nvinfo : EIATTR_KPARAM_INFO
	.align		4
.L_336:
        /*0008*/ 	.byte	0x04, 0x17
        /*000a*/ 	.short	(.L_338 - .L_337)
.L_337:
        /*000c*/ 	.word	0x00000000
        /*0010*/ 	.short	0x0000
        /*0012*/ 	.short	0x0000
        /*0014*/ 	.byte	0x00, 0xf0, 0x61, 0x10


	//----- nvinfo : EIATTR_SPARSE_MMA_MASK
	.align		4
.L_338:
        /*0018*/ 	.byte	0x03, 0x50
        /*001a*/ 	.short	0x0000


	//----- nvinfo : EIATTR_MAXREG_COUNT
	.align		4
        /*001c*/ 	.byte	0x03, 0x1b
        /*001e*/ 	.short	0x00ff


	//----- nvinfo : EIATTR_MERCURY_ISA_VERSION
	.align		4
        /*0020*/ 	.byte	0x03, 0x5f
        /*0022*/ 	.short	0x0101


	//----- nvinfo : EIATTR_VRC_CTA_INIT_COUNT
	.align		4
        /*0024*/ 	.byte	0x02, 0x4a
	.zero		1
	.zero		1


	//----- nvinfo : EIATTR_EXIT_INSTR_OFFSETS
	.align		4
        /*0028*/ 	.byte	0x04, 0x1c
        /*002a*/ 	.short	(.L_340 - .L_339)


	//   ....[0]....
.L_339:
        /*002c*/ 	.word	0x00000010


	//----- nvinfo : EIATTR_MAX_THREADS
	.align		4
.L_340:
        /*0030*/ 	.byte	0x04, 0x05
        /*0032*/ 	.short	(.L_342 - .L_341)
.L_341:
        /*0034*/ 	.word	0x00000100
        /*0038*/ 	.word	0x00000001
        /*003c*/ 	.word	0x00000001


	//----- nvinfo : EIATTR_CBANK_PARAM_SIZE
	.align		4
.L_342:
        /*0040*/ 	.byte	0x03, 0x19
        /*0042*/ 	.short	0x0418


	//----- nvinfo : EIATTR_PARAM_CBANK
	.align		4
        /*0044*/ 	.byte	0x04, 0x0a
        /*0046*/ 	.short	(.L_344 - .L_343)
	.align		4
.L_343:
        /*0048*/ 	.word	index@(.nv.constant0._ZN7cutlass13device_kernelIN5flash19enable_sm80_to_sm89INS1_16FlashAttnFwdSm80INS1_25CollectiveMainloopFwdSm80ILi8ELi1ELb0EN4cute5tupleIJNS5_1CILi128EEENS7_ILi96EEENS7_ILi256EEEEEELi256ENS_10bfloat16_tEfNS_4arch4Sm80ELb0ELb0ELb1ELb0ELb1ELb0ELb1ELb1EEENS1_21CollectiveEpilogueFwdINS6_IJS8_SA_S9_EEENS6_IJNS7_ILi1EEESI_SI_EEESC_SE_Li256ELb0ELb1ELb1ELb0EEENS1_19SingleTileSchedulerILb0ELb1ELb1ELi128EEEEEEEEEvNT_6ParamsE)
        /*004c*/ 	.short	0x0380
        /*004e*/ 	.short	0x0418


	//----- nvinfo : EIATTR_SW_WAR
	.align		4
.L_344:
        /*0050*/ 	.byte	0x04, 0x36
        /*0052*/ 	.short	(.L_346 - .L_345)
.L_345:
        /*0054*/ 	.word	0x00000008
.L_346:


//--------------------- .nv.info._ZN7cutlass13device_kernelIN5flash19enable_sm80_to_sm89INS1_16FlashAttnFwdSm80INS1_25CollectiveMainloopFwdSm80ILi8ELi1ELb0EN4cute5tupleIJNS5_1CILi128EEENS7_ILi64EEENS7_ILi256EEEEEELi256ENS_10bfloat16_tEfNS_4arch4Sm80ELb0ELb0ELb1ELb1ELb1ELb0ELb1ELb1EEENS1_21CollectiveEpilogueFwdINS6_IJS8_SA_S9_EEENS6_IJNS7_ILi1EEESI_SI_EEESC_SE_Li256ELb1ELb1ELb1ELb0EEENS1_36VarlenDynamicPersistentTileSchedulerILi128ELi64ELi256ELi256ELb1ELb1ELb0ELb0ELb1ELb1EEEEEEEEEvNT_6ParamsE --------------------------
	.section	.nv.info._ZN7cutlass13device_kernelIN5flash19enable_sm80_to_sm89INS1_16FlashAttnFwdSm80INS1_25CollectiveMainloopFwdSm80ILi8ELi1ELb0EN4cute5tupleIJNS5_1CILi128EEENS7_ILi64EEENS7_ILi256EEEEEELi256ENS_10bfloat16_tEfNS_4arch4Sm80ELb0ELb0ELb1ELb1ELb1ELb0ELb1ELb1EEENS1_21CollectiveEpilogueFwdINS6_IJS8_SA_S9_EEENS6_IJNS7_ILi1EEESI_SI_EEESC_SE_Li256ELb1ELb1ELb1ELb0EEENS1_36VarlenDynamicPersistentTileSchedulerILi128ELi64ELi256ELi256ELb1ELb1ELb0ELb0ELb1ELb1EEEEEEEEEvNT_6ParamsE,"",@"SHT_CUDA_INFO"
	.sectionflags	@""
	.align	4


	//----- nvinfo : EIATTR_CUDA_API_VERSION
	.align		4
        /*0000*/ 	.byte	0x04, 0x37
        /*0002*/ 	.short	(.L_348 - .L_347)
.L_347:
        /*0004*/ 	.word	0x00000082


	//----- nvinfo : EIATTR_KPARAM_INFO
	.align		4
.L_348:
        /*0008*/ 	.byte	0x04, 0x17
        /*000a*/ 	.short	(.L_350 - .L_349)
.L_349:
        /*000c*/ 	.word	0x00000000
        /*0010*/ 	.short	0x0000
        /*0012*/ 	.short	0x0000
        /*0014*/ 	.byte	0x00, 0xf0, 0xe1, 0x10


	//----- nvinfo : EIATTR_SPARSE_MMA_MASK
	.align		4
.L_350:
        /*0018*/ 	.byte	0x03, 0x50
        /*001a*/ 	.short	0x0000


	//----- nvinfo : EIATTR_MAXREG_COUNT
	.align		4
        /*001c*/ 	.byte	0x03, 0x1b
        /*001e*/ 	.short	0x00ff


	//----- nvinfo : EIATTR_MERCURY_ISA_VERSION
	.align		4
        /*0020*/ 	.byte	0x03, 0x5f
        /*0022*/ 	.short	0x0101


	//----- nvinfo : EIATTR_VRC_CTA_INIT_COUNT
	.align		4
        /*0024*/ 	.byte	0x02, 0x4a
	.zero		1
	.zero		1


	//----- nvinfo : EIATTR_EXIT_INSTR_OFFSETS
	.align		4
        /*0028*/ 	.byte	0x04, 0x1c
        /*002a*/ 	.short	(.L_352 - .L_351)


	//   ....[0]....
.L_351:
        /*002c*/ 	.word	0x00000010


	//----- nvinfo : EIATTR_MAX_THREADS
	.align		4
.L_352:
        /*0030*/ 	.byte	0x04, 0x05
        /*0032*/ 	.short	(.L_354 - .L_353)
.L_353:
        /*0034*/ 	.word	0x00000100
        /*0038*/ 	.word	0x00000001
        /*003c*/ 	.word	0x00000001


	//----- nvinfo : EIATTR_CBANK_PARAM_SIZE
	.align		4
.L_354:
        /*0040*/ 	.byte	0x03, 0x19
        /*0042*/ 	.short	0x0438


	//----- nvinfo : EIATTR_PARAM_CBANK
	.align		4
        /*0044*/ 	.byte	0x04, 0x0a
        /*0046*/ 	.short	(.L_356 - .L_355)
	.align		4
.L_355:
        /*0048*/ 	.word	index@(.nv.constant0._ZN7cutlass13device_kernelIN5flash19enable_sm80_to_sm89INS1_16FlashAttnFwdSm80INS1_25CollectiveMainloopFwdSm80ILi8ELi1ELb0EN4cute5tupleIJNS5_1CILi128EEENS7_ILi64EEENS7_ILi256EEEEEELi256ENS_10bfloat16_tEfNS_4arch4Sm80ELb0ELb0ELb1ELb1ELb1ELb0ELb1ELb1EEENS1_21CollectiveEpilogueFwdINS6_IJS8_SA_S9_EEENS6_IJNS7_ILi1EEESI_SI_EEESC_SE_Li256ELb1ELb1ELb1ELb0EEENS1_36VarlenDynamicPersistentTileSchedulerILi128ELi64ELi256ELi256ELb1ELb1ELb0ELb0ELb1ELb1EEEEEEEEEvNT_6ParamsE)
        /*004c*/ 	.short	0x0380
        /*004e*/ 	.short	0x0438


	//----- nvinfo : EIATTR_SW_WAR
	.align		4
.L_356:
        /*0050*/ 	.byte	0x04, 0x36
        /*0052*/ 	.short	(.L_358 - .L_357)
.L_357:
        /*0054*/ 	.word	0x00000008
.L_358:


//--------------------- .nv.info._ZN7cutlass13device_kernelIN5flash19enable_sm80_to_sm89INS1_16FlashAttnFwdSm80INS1_25CollectiveMainloopFwdSm80ILi8ELi1ELb0EN4cute5tupleIJNS5_1CILi128EEENS7_ILi48EEENS7_ILi256EEEEEELi256ENS_10bfloat16_tEfNS_4arch4Sm80ELb0ELb0ELb1ELb1ELb1ELb1ELb1ELb1EEENS1_21CollectiveEpilogueFwdINS6_IJS8_SA_S9_EEENS6_IJNS7_ILi1EEESI_SI_EEESC_SE_Li256ELb1ELb1ELb1ELb0EEENS1_36VarlenDynamicPersistentTileSchedulerILi128ELi48ELi256ELi256ELb1ELb1ELb0ELb0ELb1ELb1EEEEEEEEEvNT_6ParamsE --------------------------
	.section	.nv.info._ZN7cutlass13device_kernelIN5flash19enable_sm80_to_sm89INS1_16FlashAttnFwdSm80INS1_25CollectiveMainloopFwdSm80ILi8ELi1ELb0EN4cute5tupleIJNS5_1CILi128EEENS7_ILi48EEENS7_ILi256EEEEEELi256ENS_10bfloat16_tEfNS_4arch4Sm80ELb0ELb0ELb1ELb1ELb1ELb1ELb1ELb1EEENS1_21CollectiveEpilogueFwdINS6_IJS8_SA_S9_EEENS6_IJNS7_ILi1EEESI_SI_EEESC_SE_Li256ELb1ELb1ELb1ELb0EEENS1_36VarlenDynamicPersistentTileSchedulerILi128ELi48ELi256ELi256ELb1ELb1ELb0ELb0ELb1ELb1EEEEEEEEEvNT_6ParamsE,"",@"SHT_CUDA_INFO"
	.sectionflags	@""
	.align	4


	//----- nvinfo : EIATTR_CUDA_API_VERSION
	.align		4
        /*0000*/ 	.byte	0x04, 0x37
        /*0002*/ 	.short	(.L_360 - .L_359)
.L_359:
        /*0004*/ 	.word	0x00000082


	//----- nvinfo : EIATTR_KPARAM_INFO
	.align		4
.L_360:
        /*0008*/ 	.byte	0x04, 0x17
        /*000a*/ 	.short	(.L_362 - .L_361)
.L_361:
        /*000c*/ 	.word	0x00000000
        /*0010*/ 	.short	0x0000
        /*0012*/ 	.short	0x0000
        /*0014*/ 	.byte	0x00, 0xf0, 0xe1, 0x10


	//----- nvinfo : EIATTR_SPARSE_MMA_MASK
	.align		4
.L_362:
        /*0018*/ 	.byte	0x03, 0x50
        /*001a*/ 	.short	0x0000


	//----- nvinfo : EIATTR_MAXREG_COUNT
	.align		4
        /*001c*/ 	.byte	0x03, 0x1b
        /*001e*/ 	.short	0x00ff


	//----- nvinfo : EIATTR_MERCURY_ISA_VERSION
	.align		4
        /*0020*/ 	.byte	0x03, 0x5f
        /*0022*/ 	.short	0x0101


	//----- nvinfo : EIATTR_VRC_CTA_INIT_COUNT
	.align		4
        /*0024*/ 	.byte	0x02, 0x4a
	.zero		1
	.zero		1


	//----- nvinfo : EIATTR_EXIT_INSTR_OFFSETS
	.align		4
        /*0028*/ 	.byte	0x04, 0x1c
        /*002a*/ 	.short	(.L_364 - .L_363)


	//   ....[0]....
.L_363:
        /*002c*/ 	.word	0x00000010


	//----- nvinfo : EIATTR_MAX_THREADS
	.align		4
.L_364:
        /*0030*/ 	.byte	0x04, 0x05
        /*0032*/ 	.short	(.L_366 - .L_365)
.L_365:
        /*0034*/ 	.word	0x00000100
        /*0038*/ 	.word	0x00000001
        /*003c*/ 	.word	0x00000001


	//----- nvinfo : EIATTR_CBANK_PARAM_SIZE
	.align		4
.L_366:
        /*0040*/ 	.byte	0x03, 0x19
        /*0042*/ 	.short	0x0438


	//----- nvinfo : EIATTR_PARAM_CBANK
	.align		4
        /*0044*/ 	.byte	0x04, 0x0a
        /*0046*/ 	.short	(.L_368 - .L_367)
	.align		4
.L_367:
        /*0048*/ 	.word	index@(.nv.constant0._ZN7cutlass13device_kernelIN5flash19enable_sm80_to_sm89INS1_16FlashAttnFwdSm80INS1_25CollectiveMainloopFwdSm80ILi8ELi1ELb0EN4cute5tupleIJNS5_1CILi128EEENS7_ILi48EEENS7_ILi256EEEEEELi256ENS_10bfloat16_tEfNS_4arch4Sm80ELb0ELb0ELb1ELb1ELb1ELb1ELb1ELb1EEENS1_21CollectiveEpilogueFwdINS6_IJS8_SA_S9_EEENS6_IJNS7_ILi1EEESI_SI_EEESC_SE_Li256ELb1ELb1ELb1ELb0EEENS1_36VarlenDynamicPersistentTileSchedulerILi128ELi48ELi256ELi256ELb1ELb1ELb0ELb0ELb1ELb1EEEEEEEEEvNT_6ParamsE)
        /*004c*/ 	.short	0x0380
        /*004e*/ 	.short	0x0438


	//----- nvinfo : EIATTR_SW_WAR
	.align		4
.L_368:
        /*0050*/ 	.byte	0x04, 0x36
        /*0052*/ 	.short	(.L_370 - .L_369)
.L_369:
        /*0054*/ 	.word	0x00000008
.L_370:


//--------------------- .nv.info._ZN7cutlass13device_kernelIN5flash19enable_sm80_to_sm89INS1_16FlashAttnFwdSm80INS1_25CollectiveMainloopFwdSm80ILi8ELi1ELb0EN4cute5tupleIJNS5_1CILi128EEENS7_ILi64EEENS7_ILi256EEEEEELi256ENS_10bfloat16_tEfNS_4arch4Sm80ELb0ELb1ELb1ELb0ELb1ELb0ELb1ELb1EEENS1_21CollectiveEpilogueFwdINS6_IJS8_SA_S9_EEENS6_IJNS7_ILi1EEESI_SI_EEESC_SE_Li256ELb0ELb1ELb1ELb0EEENS1_19SingleTileSchedulerILb0ELb1ELb1ELi128EEEEEEEEEvNT_6ParamsE --------------------------
	.section	.nv.info._ZN7cutlass13device_kernelIN5flash19enable_sm80_to_sm89INS1_16FlashAttnFwdSm80INS1_25CollectiveMainloopFwdSm80ILi8ELi1ELb0EN4cute5tupleIJNS5_1CILi128EEENS7_ILi64EEENS7_ILi256EEEEEELi256ENS_10bfloat16_tEfNS_4arch4Sm80ELb0ELb1ELb1ELb0ELb1ELb0ELb1ELb1EEENS1_21CollectiveEpilogueFwdINS6_IJS8_SA_S9_EEENS6_IJNS7_ILi1EEESI_SI_EEESC_SE_Li256ELb0ELb1ELb1ELb0EEENS1_19SingleTileSchedulerILb0ELb1ELb1ELi128EEEEEEEEEvNT_6ParamsE,"",@"SHT_CUDA_INFO"
	.sectionflags	@""
	.align	4


	//----- nvinfo : EIATTR_CUDA_API_VERSION
	.align		4
        /*0000*/ 	.byte	0x04, 0x37
        /*0002*/ 	.short	(.L_372 - .L_371)
.L_371:
        /*0004*/ 	.word	0x00000082


	//----- nvinfo : EIATTR_KPARAM_INFO
	.align		4
.L_372:
        /*0008*/ 	.byte	0x04, 0x17
        /*000a*/ 	.short	(.L_374 - .L_373)
.L_373:
        /*000c*/ 	.word	0x00000000
        /*0010*/ 	.short	0x0000
        /*0012*/ 	.short	0x0000
        /*0014*/ 	.byte	0x00, 0xf0, 0x61, 0x10


	//----- nvinfo : EIATTR_SPARSE_MMA_MASK
	.align		4
.L_374:
        /*0018*/ 	.byte	0x03, 0x50
        /*001a*/ 	.short	0x0000


	//----- nvinfo : EIATTR_MAXREG_COUNT
	.align		4
        /*001c*/ 	.byte	0x03, 0x1b
        /*001e*/ 	.short	0x00ff


	//----- nvinfo : EIATTR_MERCURY_ISA_VERSION
	.align		4
        /*0020*/ 	.byte	0x03, 0x5f
        /*0022*/ 	.short	0x0101


	//----- nvinfo : EIATTR_VRC_CTA_INIT_COUNT
	.align		4
        /*0024*/ 	.byte	0x02, 0x4a
	.zero		1
	.zero		1


	//----- nvinfo : EIATTR_EXIT_INSTR_OFFSETS
	.align		4
        /*0028*/ 	.byte	0x04, 0x1c
        /*002a*/ 	.short	(.L_376 - .L_375)


	//   ....[0]....
.L_375:
        /*002c*/ 	.word	0x00000010


	//----- nvinfo : EIATTR_MAX_THREADS
	.align		4
.L_376:
        /*0030*/ 	.byte	0x04, 0x05
        /*0032*/ 	.short	(.L_378 - .L_377)
.L_377:
        /*0034*/ 	.word	0x00000100
        /*0038*/ 	.word	0x00000001
        /*003c*/ 	.word	0x00000001


	//----- nvinfo : EIATTR_CBANK_PARAM_SIZE
	.align		4
.L_378:
        /*0040*/ 	.byte	0x03, 0x19
        /*0042*/ 	.short	0x0418


	//----- nvinfo : EIATTR_PARAM_CBANK
	.align		4
        /*0044*/ 	.byte	0x04, 0x0a
        /*0046*/ 	.short	(.L_380 - .L_379)
	.align		4
.L_379:
        /*0048*/ 	.word	index@(.nv.constant0._ZN7cutlass13device_kernelIN5flash19enable_sm80_to_sm89INS1_16FlashAttnFwdSm80INS1_25CollectiveMainloopFwdSm80ILi8ELi1ELb0EN4cute5tupleIJNS5_1CILi128EEENS7_ILi64EEENS7_ILi256EEEEEELi256ENS_10bfloat16_tEfNS_4arch4Sm80ELb0ELb1ELb1ELb0ELb1ELb0ELb1ELb1EEENS1_21CollectiveEpilogueFwdINS6_IJS8_SA_S9_EEENS6_IJNS7_ILi1EEESI_SI_EEESC_SE_Li256ELb0ELb1ELb1ELb0EEENS1_19SingleTileSchedulerILb0ELb1ELb1ELi128EEEEEEEEEvNT_6ParamsE)
        /*004c*/ 	.short	0x0380
        /*004e*/ 	.short	0x0418


	//----- nvinfo : EIATTR_SW_WAR
	.align		4
.L_380:
        /*0050*/ 	.byte	0x04, 0x36
        /*0052*/ 	.short	(.L_382 - .L_381)
.L_381:
        /*0054*/ 	.word	0x00000008
.L_382:


//--------------------- .nv.info._ZN7cutlass13device_kernelIN5flash19enable_sm80_to_sm89INS1_16FlashAttnFwdSm80INS1_25CollectiveMainloopFwdSm80ILi8ELi1ELb0EN4cute5tupleIJNS5_1CILi128EEENS7_ILi64EEENS7_ILi256EEEEEELi256ENS_10bfloat16_tEfNS_4arch4Sm80ELb0ELb1ELb1ELb1ELb1ELb0ELb1ELb1EEENS1_21CollectiveEpilogueFwdINS6_IJS8_SA_S9_EEENS6_IJNS7_ILi1EEESI_SI_EEESC_SE_Li256ELb1ELb1ELb1ELb0EEENS1_36VarlenDynamicPersistentTileSchedulerILi128ELi64ELi256ELi256ELb1ELb1ELb0ELb1ELb0ELb1EEEEEEEEEvNT_6ParamsE --------------------------
	.section	.nv.info._ZN7cutlass13device_kernelIN5flash19enable_sm80_to_sm89INS1_16FlashAttnFwdSm80INS1_25CollectiveMainloopFwdSm80ILi8ELi1ELb0EN4cute5tupleIJNS5_1CILi128EEENS7_ILi64EEENS7_ILi256EEEEEELi256ENS_10bfloat16_tEfNS_4arch4Sm80ELb0ELb1ELb1ELb1ELb1ELb0ELb1ELb1EEENS1_21CollectiveEpilogueFwdINS6_IJS8_SA_S9_EEENS6_IJNS7_ILi1EEESI_SI_EEESC_SE_Li256ELb1ELb1ELb1ELb0EEENS1_36VarlenDynamicPersistentTileSchedulerILi128ELi64ELi256ELi256ELb1ELb1ELb0ELb1ELb0ELb1EEEEEEEEEvNT_6ParamsE,"",@"SHT_CUDA_INFO"
	.sectionflags	@""
	.align	4


	//----- nvinfo : EIATTR_CUDA_API_VERSION
	.align		4
        /*0000*/ 	.byte	0x04, 0x37
        /*0002*/ 	.short	(.L_384 - .L_383)
.L_383:
        /*0004*/ 	.word	0x00000082


	//----- nvinfo : EIATTR_KPARAM_INFO
	.align		4
.L_384:
        /*0008*/ 	.byte	0x04, 0x17
        /*000a*/ 	.short	(.L_386 - .L_385)
.L_385:
        /*000c*/ 	.word	0x00000000
        /*0010*/ 	.short	0x0000
        /*0012*/ 	.short	0x0000
        /*0014*/ 	.byte	0x00, 0xf0, 0xe1, 0x10


	//----- nvinfo : EIATTR_SPARSE_MMA_MASK
	.align		4
.L_386:
        /*0018*/ 	.byte	0x03, 0x50
        /*001a*/ 	.short	0x0000


	//----- nvinfo : EIATTR_MAXREG_COUNT
	.align		4
        /*001c*/ 	.byte	0x03, 0x1b
        /*001e*/ 	.short	0x00ff


	//----- nvinfo : EIATTR_MERCURY_ISA_VERSION
	.align		4
        /*0020*/ 	.byte	0x03, 0x5f
        /*0022*/ 	.short	0x0101


	//----- nvinfo : EIATTR_VRC_CTA_INIT_COUNT
	.align		4
        /*0024*/ 	.byte	0x02, 0x4a
	.zero		1
	.zero		1


	//----- nvinfo : EIATTR_EXIT_INSTR_OFFSETS
	.align		4
        /*0028*/ 	.byte	0x04, 0x1c
        /*002a*/ 	.short	(.L_388 - .L_387)


	//   ....[0]....
.L_387:
        /*002c*/ 	.word	0x00000010


	//----- nvinfo : EIATTR_MAX_THREADS
	.align		4
.L_388:
        /*0030*/ 	.byte	0x04, 0x05
        /*0032*/ 	.short	(.L_390 - .L_389)
.L_389:
        /*0034*/ 	.word	0x00000100
        /*0038*/ 	.word	0x00000001
        /*003c*/ 	.word	0x00000001


	//----- nvinfo : EIATTR_CBANK_PARAM_SIZE
	.align		4
.L_390:
        /*0040*/ 	.byte	0x03, 0x19
        /*0042*/ 	.short	0x0438


	//----- nvinfo : EIATTR_PARAM_CBANK
	.align		4
        /*0044*/ 	.byte	0x04, 0x0a
        /*0046*/ 	.short	(.L_392 - .L_391)
	.align		4
.L_391:
        /*0048*/ 	.word	index@(.nv.constant0._ZN7cutlass13device_kernelIN5flash19enable_sm80_to_sm89INS1_16FlashAttnFwdSm80INS1_25CollectiveMainloopFwdSm80ILi8ELi1ELb0EN4cute5tupleIJNS5_1CILi128EEENS7_ILi64EEENS7_ILi256EEEEEELi256ENS_10bfloat16_tEfNS_4arch4Sm80ELb0ELb1ELb1ELb1ELb1ELb0ELb1ELb1EEENS1_21CollectiveEpilogueFwdINS6_IJS8_SA_S9_EEENS6_IJNS7_ILi1EEESI_SI_EEESC_SE_Li256ELb1ELb1ELb1ELb0EEENS1_36VarlenDynamicPersistentTileSchedulerILi128ELi64ELi256ELi256ELb1ELb1ELb0ELb1ELb0ELb1EEEEEEEEEvNT_6ParamsE)
        /*004c*/ 	.short	0x0380
        /*004e*/ 	.short	0x0438


	//----- nvinfo : EIATTR_SW_WAR
	.align		4
.L_392:
        /*0050*/ 	.byte	0x04, 0x36
        /*0052*/ 	.short	(.L_394 - .L_393)
.L_393:
        /*0054*/ 	.word	0x00000008
.L_394:


//--------------------- .nv.info._ZN7cutlass13device_kernelIN5flash19enable_sm80_to_sm89INS1_16FlashAttnFwdSm80INS1_25CollectiveMainloopFwdSm80ILi8ELi1ELb0EN4cute5tupleIJNS5_1CILi128EEENS7_ILi48EEENS7_ILi256EEEEEELi256ENS_10bfloat16_tEfNS_4arch4Sm80ELb0ELb1ELb1ELb1ELb1ELb1ELb1ELb1EEENS1_21CollectiveEpilogueFwdINS6_IJS8_SA_S9_EEENS6_IJNS7_ILi1EEESI_SI_EEESC_SE_Li256ELb1ELb1ELb1ELb0EEENS1_36VarlenDynamicPersistentTileSchedulerILi128ELi48ELi256ELi256ELb1ELb1ELb0ELb1ELb0ELb1EEEEEEEEEvNT_6ParamsE --------------------------
	.section	.nv.info._ZN7cutlass13device_kernelIN5flash19enable_sm80_to_sm89INS1_16FlashAttnFwdSm80INS1_25CollectiveMainloopFwdSm80ILi8ELi1ELb0EN4cute5tupleIJNS5_1CILi128EEENS7_ILi48EEENS7_ILi256EEEEEELi256ENS_10bfloat16_tEfNS_4arch4Sm80ELb0ELb1ELb1ELb1ELb1ELb1ELb1ELb1EEENS1_21CollectiveEpilogueFwdINS6_IJS8_SA_S9_EEENS6_IJNS7_ILi1EEESI_SI_EEESC_SE_Li256ELb1ELb1ELb1ELb0EEENS1_36VarlenDynamicPersistentTileSchedulerILi128ELi48ELi256ELi256ELb1ELb1ELb0ELb1ELb0ELb1EEEEEEEEEvNT_6ParamsE,"",@"SHT_CUDA_INFO"
	.sectionflags	@""
	.align	4


	//----- nvinfo : EIATTR_CUDA_API_VERSION
	.align		4
        /*0000*/ 	.byte	0x04, 0x37
        /*0002*/ 	.short	(.L_396 - .L_395)
.L_395:
        /*0004*/ 	.word	0x00000082


	//----- nvinfo : EIATTR_KPARAM_INFO
	.align		4
.L_396:
        /*0008*/ 	.byte	0x04, 0x17
        /*000a*/ 	.short	(.L_398 - .L_397)
.L_397:
        /*000c*/ 	.word	0x00000000
        /*0010*/ 	.short	0x0000
        /*0012*/ 	.short	0x0000
        /*0014*/ 	.byte	0x00, 0xf0, 0xe1, 0x10


	//----- nvinfo : EIATTR_SPARSE_MMA_MASK
	.align		4
.L_398:
        /*0018*/ 	.byte	0x03, 0x50
        /*001a*/ 	.short	0x0000


	//----- nvinfo : EIATTR_MAXREG_COUNT
	.align		4
        /*001c*/ 	.byte	0x03, 0x1b
        /*001e*/ 	.short	0x00ff


	//----- nvinfo : EIATTR_MERCURY_ISA_VERSION
	.align		4
        /*0020*/ 	.byte	0x03, 0x5f
        /*0022*/ 	.short	0x0101


	//----- nvinfo : EIATTR_VRC_CTA_INIT_COUNT
	.align		4
        /*0024*/ 	.byte	0x02, 0x4a
	.zero		1
	.zero		1


	//----- nvinfo : EIATTR_EXIT_INSTR_OFFSETS
	.align		4
        /*0028*/ 	.byte	0x04, 0x1c
        /*002a*/ 	.short	(.L_400 - .L_399)


	//   ....[0]....
.L_399:
        /*002c*/ 	.word	0x00000010


	//----- nvinfo : EIATTR_MAX_THREADS
	.align		4
.L_400:
        /*0030*/ 	.byte	0x04, 0x05
        /*0032*/ 	.short	(.L_402 - .L_401)
.L_401:
        /*0034*/ 	.word	0x00000100
        /*0038*/ 	.word	0x00000001
        /*003c*/ 	.word	0x00000001


	//----- nvinfo : EIATTR_CBANK_PARAM_SIZE
	.align		4
.L_402:
        /*0040*/ 	.byte	0x03, 0x19
        /*0042*/ 	.short	0x0438


	//----- nvinfo : EIATTR_PARAM_CBANK
	.align		4
        /*0044*/ 	.byte	0x04, 0x0a
        /*0046*/ 	.short	(.L_404 - .L_403)
	.align		4
.L_403:
        /*0048*/ 	.word	index@(.nv.constant0._ZN7cutlass13device_kernelIN5flash19enable_sm80_to_sm89INS1_16FlashAttnFwdSm80INS1_25CollectiveMainloopFwdSm80ILi8ELi1ELb0EN4cute5tupleIJNS5_1CILi128EEENS7_ILi48EEENS7_ILi256EEEEEELi256ENS_10bfloat16_tEfNS_4arch4Sm80ELb0ELb1ELb1ELb1ELb1ELb1ELb1ELb1EEENS1_21CollectiveEpilogueFwdINS6_IJS8_SA_S9_EEENS6_IJNS7_ILi1EEESI_SI_EEESC_SE_Li256ELb1ELb1ELb1ELb0EEENS1_36VarlenDynamicPersistentTileSchedulerILi128ELi48ELi256ELi256ELb1ELb1ELb0ELb1ELb0ELb1EEEEEEEEEvNT_6ParamsE)
        /*004c*/ 	.short	0x0380
        /*004e*/ 	.short	0x0438


	//----- nvinfo : EIATTR_SW_WAR
	.align		4
.L_404:
        /*0050*/ 	.byte	0x04, 0x36
        /*0052*/ 	.short	(.L_406 - .L_405)
.L_405:
        /*0054*/ 	.word	0x00000008
.L_406:


//--------------------- .nv.info._ZN7cutlass13device_kernelIN5flash19enable_sm80_to_sm89INS1_16FlashAttnFwdSm80INS1_25CollectiveMainloopFwdSm80ILi8ELi1ELb0EN4cute5tupleIJNS5_1CILi128EEENS7_ILi96EEENS7_ILi256EEEEEELi256ENS_10bfloat16_tEfNS_4arch4Sm80ELb1ELb0ELb1ELb0ELb1ELb0ELb1ELb1EEENS1_21CollectiveEpilogueFwdINS6_IJS8_SA_S9_EEENS6_IJNS7_ILi1EEESI_SI_EEESC_SE_Li256ELb0ELb1ELb1ELb0EEENS1_30DynamicPersistentTileSchedulerILi256ELi256ELb1ELb1ELb0EEEEEEEEEvNT_6ParamsE --------------------------
	.section	.nv.info._ZN7cutlass13device_kernelIN5flash19enable_sm80_to_sm89INS1_16FlashAttnFwdSm80INS1_25CollectiveMainloopFwdSm80ILi8ELi1ELb0EN4cute5tupleIJNS5_1CILi128EEENS7_ILi96EEENS7_ILi256EEEEEELi256ENS_10bfloat16_tEfNS_4arch4Sm80ELb1ELb0ELb1ELb0ELb1ELb0ELb1ELb1EEENS1_21CollectiveEpilogueFwdINS6_IJS8_SA_S9_EEENS6_IJNS7_ILi1EEESI_SI_EEESC_SE_Li256ELb0ELb1ELb1ELb0EEENS1_30DynamicPersistentTileSchedulerILi256ELi256ELb1ELb1ELb0EEEEEEEEEvNT_6ParamsE,"",@"SHT_CUDA_INFO"
	.sectionflags	@""
	.align	4


	//----- nvinfo : EIATTR_CUDA_API_VERSION
	.align		4
        /*0000*/ 	.byte	0x04, 0x37
        /*0002*/ 	.short	(.L_408 - .L_407)
.L_407:
        /*0004*/ 	.word	0x00000082


	//----- nvinfo : EIATTR_KPARAM_INFO
	.align		4
.L_408:
        /*0008*/ 	.byte	0x04, 0x17
        /*000a*/ 	.short	(.L_410 - .L_409)
.L_409:
        /*000c*/ 	.word	0x00000000
        /*0010*/ 	.short	0x0000
        /*0012*/ 	.short	0x0000
        /*0014*/ 	.byte	0x00, 0xf0, 0xa1, 0x10


	//----- nvinfo : EIATTR_SPARSE_MMA_MASK
	.align		4
.L_410:
        /*0018*/ 	.byte	0x03, 0x50
        /*001a*/ 	.short	0x0000


	//----- nvinfo : EIATTR_MAXREG_COUNT
	.align		4
        /*001c*/ 	.byte	0x03, 0x1b
        /*001e*/ 	.short	0x00ff


	//----- nvinfo : EIATTR_MERCURY_ISA_VERSION
	.align		4
        /*0020*/ 	.byte	0x03, 0x5f
        /*0022*/ 	.short	0x0101


	//----- nvinfo : EIATTR_VRC_CTA_INIT_COUNT
	.align		4
        /*0024*/ 	.byte	0x02, 0x4a
	.zero		1
	.zero		1


	//----- nvinfo : EIATTR_EXIT_INSTR_OFFSETS
	.align		4
        /*0028*/ 	.byte	0x04, 0x1c
        /*002a*/ 	.short	(.L_412 - .L_411)


	//   ....[0]....
.L_411:
        /*002c*/ 	.word	0x00000010


	//----- nvinfo : EIATTR_MAX_THREADS
	.align		4
.L_412:
        /*0030*/ 	.byte	0x04, 0x05
        /*0032*/ 	.short	(.L_414 - .L_413)
.L_413:
        /*0034*/ 	.word	0x00000100
        /*0038*/ 	.word	0x00000001
        /*003c*/ 	.word	0x00000001


	//----- nvinfo : EIATTR_CBANK_PARAM_SIZE
	.align		4
.L_414:
        /*0040*/ 	.byte	0x03, 0x19
        /*0042*/ 	.short	0x0428


	//----- nvinfo : EIATTR_PARAM_CBANK
	.align		4
        /*0044*/ 	.byte	0x04, 0x0a
        /*0046*/ 	.short	(.L_416 - .L_415)
	.align		4
.L_415:
        /*0048*/ 	.word	index@(.nv.constant0._ZN7cutlass13device_kernelIN5flash19enable_sm80_to_sm89INS1_16FlashAttnFwdSm80INS1_25CollectiveMainloopFwdSm80ILi8ELi1ELb0EN4cute5tupleIJNS5_1CILi128EEENS7_ILi96EEENS7_ILi256EEEEEELi256ENS_10bfloat16_tEfNS_4arch4Sm80ELb1ELb0ELb1ELb0ELb1ELb0ELb1ELb1EEENS1_21CollectiveEpilogueFwdINS6_IJS8_SA_S9_EEENS6_IJNS7_ILi1EEESI_SI_EEESC_SE_Li256ELb0ELb1ELb1ELb0EEENS1_30DynamicPersistentTileSchedulerILi256ELi256ELb1ELb1ELb0EEEEEEEEEvNT_6ParamsE)
        /*004c*/ 	.short	0x0380
        /*004e*/ 	.short	0x0428


	//----- nvinfo : EIATTR_SW_WAR
	.align		4
.L_416:
        /*0050*/ 	.byte	0x04, 0x36
        /*0052*/ 	.short	(.L_418 - .L_417)
.L_417:
        /*0054*/ 	.word	0x00000008
.L_418:


//--------------------- .nv.info._ZN7cutlass13device_kernelIN5flash19enable_sm80_to_sm89INS1_16FlashAttnFwdSm80INS1_25CollectiveMainloopFwdSm80ILi8ELi1ELb0EN4cute5tupleIJNS5_1CILi128EEENS7_ILi64EEENS7_ILi256EEEEEELi256ENS_10bfloat16_tEfNS_4arch4Sm80ELb1ELb0ELb1ELb1ELb1ELb0ELb1ELb1EEENS1_21CollectiveEpilogueFwdINS6_IJS8_SA_S9_EEENS6_IJNS7_ILi1EEESI_SI_EEESC_SE_Li256ELb1ELb1ELb1ELb0EEENS1_36VarlenDynamicPersistentTileSchedulerILi128ELi64ELi256ELi256ELb1ELb1ELb0ELb1ELb1ELb1EEEEEEEEEvNT_6ParamsE --------------------------
	.section	.nv.info._ZN7cutlass13device_kernelIN5flash19enable_sm80_to_sm89INS1_16FlashAttnFwdSm80INS1_25CollectiveMainloopFwdSm80ILi8ELi1ELb0EN4cute5tupleIJNS5_1CILi128EEENS7_ILi64EEENS7_ILi256EEEEEELi256ENS_10bfloat16_tEfNS_4arch4Sm80ELb1ELb0ELb1ELb1ELb1ELb0ELb1ELb1EEENS1_21CollectiveEpilogueFwdINS6_IJS8_SA_S9_EEENS6_IJNS7_ILi1EEESI_SI_EEESC_SE_Li256ELb1ELb1ELb1ELb0EEENS1_36VarlenDynamicPersistentTileSchedulerILi128ELi64ELi256ELi256ELb1ELb1ELb0ELb1ELb1ELb1EEEEEEEEEvNT_6ParamsE,"",@"SHT_CUDA_INFO"
	.sectionflags	@""
	.align	4


	//----- nvinfo : EIATTR_CUDA_API_VERSION
	.align		4
        /*0000*/ 	.byte	0x04, 0x37
        /*0002*/ 	.short	(.L_420 - .L_419)
.L_419:
        /*0004*/ 	.word	0x00000082


	//----- nvinfo : EIATTR_KPARAM_INFO
	.align		4
.L_420:
        /*0008*/ 	.byte	0x04, 0x17
        /*000a*/ 	.short	(.L_422 - .L_421)
.L_421:
        /*000c*/ 	.word	0x00000000
        /*0010*/ 	.short	0x0000
        /*0012*/ 	.short	0x0000
        /*0014*/ 	.byte	0x00, 0xf0, 0xe1, 0x10


	//----- nvinfo : EIATTR_SPARSE_MMA_MASK
	.align		4
.L_422:
        /*0018*/ 	.byte	0x03, 0x50
        /*001a*/ 	.short	0x0000


	//----- nvinfo : EIATTR_MAXREG_COUNT
	.align		4
        /*001c*/ 	.byte	0x03, 0x1b
        /*001e*/ 	.short	0x00ff


	//----- nvinfo : EIATTR_MERCURY_ISA_VERSION
	.align		4
        /*0020*/ 	.byte	0x03, 0x5f
        /*0022*/ 	.short	0x0101


	//----- nvinfo : EIATTR_VRC_CTA_INIT_COUNT
	.align		4
        /*0024*/ 	.byte	0x02, 0x4a
	.zero		1
	.zero		1


	//----- nvinfo : EIATTR_EXIT_INSTR_OFFSETS
	.align		4
        /*0028*/ 	.byte	0x04, 0x1c
        /*002a*/ 	.short	(.L_424 - .L_423)


	//   ....[0]....
.L_423:
        /*002c*/ 	.word	0x00000010


	//----- nvinfo : EIATTR_MAX_THREADS
	.align		4
.L_424:
        /*0030*/ 	.byte	0x04, 0x05
        /*0032*/ 	.short	(.L_426 - .L_425)
.L_425:
        /*0034*/ 	.word	0x00000100
        /*0038*/ 	.word	0x00000001
        /*003c*/ 	.word	0x00000001


	//----- nvinfo : EIATTR_CBANK_PARAM_SIZE
	.align		4
.L_426:
        /*0040*/ 	.byte	0x03, 0x19
        /*0042*/ 	.short	0x0438


	//----- nvinfo : EIATTR_PARAM_CBANK
	.align		4
        /*0044*/ 	.byte	0x04, 0x0a
        /*0046*/ 	.short	(.L_428 - .L_427)
	.align		4
.L_427:
        /*0048*/ 	.word	index@(.nv.constant0._ZN7cutlass13device_kernelIN5flash19enable_sm80_to_sm89INS1_16FlashAttnFwdSm80INS1_25CollectiveMainloopFwdSm80ILi8ELi1ELb0EN4cute5tupleIJNS5_1CILi128EEENS7_ILi64EEENS7_ILi256EEEEEELi256ENS_10bfloat16_tEfNS_4arch4Sm80ELb1ELb0ELb1ELb1ELb1ELb0ELb1ELb1EEENS1_21CollectiveEpilogueFwdINS6_IJS8_SA_S9_EEENS6_IJNS7_ILi1EEESI_SI_EEESC_SE_Li256ELb1ELb1ELb1ELb0EEENS1_36VarlenDynamicPersistentTileSchedulerILi128ELi64ELi256ELi256ELb1ELb1ELb0ELb1ELb1ELb1EEEEEEEEEvNT_6ParamsE)
        /*004c*/ 	.short	0x0380
        /*004e*/ 	.short	0x0438


	//----- nvinfo : EIATTR_SW_WAR
	.align		4
.L_428:
        /*0050*/ 	.byte	0x04, 0x36
        /*0052*/ 	.short	(.L_430 - .L_429)
.L_429:
        /*0054*/ 	.word	0x00000008
.L_430:


//--------------------- .nv.info._ZN7cutlass13device_kernelIN5flash19enable_sm80_to_sm89INS1_16FlashAttnFwdSm80INS1_25CollectiveMainloopFwdSm80ILi8ELi1ELb0EN4cute5tupleIJNS5_1CILi128EEENS7_ILi48EEENS7_ILi256EEEEEELi256ENS_10bfloat16_tEfNS_4arch4Sm80ELb1ELb0ELb1ELb1ELb1ELb1ELb1ELb1EEENS1_21CollectiveEpilogueFwdINS6_IJS8_SA_S9_EEENS6_IJNS7_ILi1EEESI_SI_EEESC_SE_Li256ELb1ELb1ELb1ELb0EEENS1_36VarlenDynamicPersistentTileSchedulerILi128ELi48ELi256ELi256ELb1ELb1ELb0ELb1ELb1ELb1EEEEEEEEEvNT_6ParamsE --------------------------
	.section	.nv.info._ZN7cutlass13device_kernelIN5flash19enable_sm80_to_sm89INS1_16FlashAttnFwdSm80INS1_25CollectiveMainloopFwdSm80ILi8ELi1ELb0EN4cute5tupleIJNS5_1CILi128EEENS7_ILi48EEENS7_ILi256EEEEEELi256ENS_10bfloat16_tEfNS_4arch4Sm80ELb1ELb0ELb1ELb1ELb1ELb1ELb1ELb1EEENS1_21CollectiveEpilogueFwdINS6_IJS8_SA_S9_EEENS6_IJNS7_ILi1EEESI_SI_EEESC_SE_Li256ELb1ELb1ELb1ELb0EEENS1_36VarlenDynamicPersistentTileSchedulerILi128ELi48ELi256ELi256ELb1ELb1ELb0ELb1ELb1ELb1EEEEEEEEEvNT_6ParamsE,"",@"SHT_CUDA_INFO"
	.sectionflags	@""
	.align	4


	//----- nvinfo : EIATTR_CUDA_API_VERSION
	.align		4
        /*0000*/ 	.byte	0x04, 0x37
        /*0002*/ 	.short	(.L_432 - .L_431)
.L_431:
        /*0004*/ 	.word	0x00000082


	//----- nvinfo : EIATTR_KPARAM_INFO
	.align		4
.L_432:
        /*0008*/ 	.byte	0x04, 0x17
        /*000a*/ 	.short	(.L_434 - .L_433)
.L_433:
        /*000c*/ 	.word	0x00000000
        /*0010*/ 	.short	0x0000
        /*0012*/ 	.short	0x0000
        /*0014*/ 	.byte	0x00, 0xf0, 0xe1, 0x10


	//----- nvinfo : EIATTR_SPARSE_MMA_MASK
	.align		4
.L_434:
        /*0018*/ 	.byte	0x03, 0x50
        /*001a*/ 	.short	0x0000


	//----- nvinfo : EIATTR_MAXREG_COUNT
	.align		4
        /*001c*/ 	.byte	0x03, 0x1b
        /*001e*/ 	.short	0x00ff


	//----- nvinfo : EIATTR_MERCURY_ISA_VERSION
	.align		4
        /*0020*/ 	.byte	0x03, 0x5f
        /*0022*/ 	.short	0x0101


	//----- nvinfo : EIATTR_VRC_CTA_INIT_COUNT
	.align		4
        /*0024*/ 	.byte	0x02, 0x4a
	.zero		1
	.zero		1


	//----- nvinfo : EIATTR_EXIT_INSTR_OFFSETS
	.align		4
        /*0028*/ 	.byte	0x04, 0x1c
        /*002a*/ 	.short	(.L_436 - .L_435)


	//   ....[0]....
.L_435:
        /*002c*/ 	.word	0x00000010


	//----- nvinfo : EIATTR_MAX_THREADS
	.align		4
.L_436:
        /*0030*/ 	.byte	0x04, 0x05
        /*0032*/ 	.short	(.L_438 - .L_437)
.L_437:
        /*0034*/ 	.word	0x00000100
        /*0038*/ 	.word	0x00000001
        /*003c*/ 	.word	0x00000001


	//----- nvinfo : EIATTR_CBANK_PARAM_SIZE
	.align		4
.L_438:
        /*0040*/ 	.byte	0x03, 0x19
        /*0042*/ 	.short	0x0438


	//----- nvinfo : EIATTR_PARAM_CBANK
	.align		4
        /*0044*/ 	.byte	0x04, 0x0a
        /*0046*/ 	.short	(.L_440 - .L_439)
	.align		4
.L_439:
        /*0048*/ 	.word	index@(.nv.constant0._ZN7cutlass13device_kernelIN5flash19enable_sm80_to_sm89INS1_16FlashAttnFwdSm80INS1_25CollectiveMainloopFwdSm80ILi8ELi1ELb0EN4cute5tupleIJNS5_1CILi128EEENS7_ILi48EEENS7_ILi256EEEEEELi256ENS_10bfloat16_tEfNS_4arch4Sm80ELb1ELb0ELb1ELb1ELb1ELb1ELb1ELb1EEENS1_21CollectiveEpilogueFwdINS6_IJS8_SA_S9_EEENS6_IJNS7_ILi1EEESI_SI_EEESC_SE_Li256ELb1ELb1ELb1ELb0EEENS1_36VarlenDynamicPersistentTileSchedulerILi128ELi48ELi256ELi256ELb1ELb1ELb0ELb1ELb1ELb1EEEEEEEEEvNT_6ParamsE)
        /*004c*/ 	.short	0x0380
        /*004e*/ 	.short	0x0438


	//----- nvinfo : EIATTR_SW_WAR
	.align		4
.L_440:
        /*0050*/ 	.byte	0x04, 0x36
        /*0052*/ 	.short	(.L_442 - .L_441)
.L_441:
        /*0054*/ 	.word	0x00000008
.L_442:


//--------------------- .nv.info._ZN7cutlass13device_kernelIN5flash19enable_sm80_to_sm89INS1_16FlashAttnFwdSm80INS1_25CollectiveMainloopFwdSm80ILi8ELi1ELb1EN4cute5tupleIJNS5_1CILi128EEENS7_ILi64EEENS7_ILi256EEEEEELi256ENS_10bfloat16_tEfNS_4arch4Sm80ELb0ELb0ELb0ELb0ELb1ELb0ELb1ELb1EEENS1_21CollectiveEpilogueFwdINS6_IJS8_SA_S9_EEENS6_IJNS7_ILi1EEESI_SI_EEESC_SE_Li256ELb0ELb1ELb1ELb0EEENS1_19SingleTileSchedulerILb0ELb1ELb1ELi128EEEEEEEEEvNT_6ParamsE --------------------------
	.section	.nv.info._ZN7cutlass13device_kernelIN5flash19enable_sm80_to_sm89INS1_16FlashAttnFwdSm80INS1_25CollectiveMainloopFwdSm80ILi8ELi1ELb1EN4cute5tupleIJNS5_1CILi128EEENS7_ILi64EEENS7_ILi256EEEEEELi256ENS_10bfloat16_tEfNS_4arch4Sm80ELb0ELb0ELb0ELb0ELb1ELb0ELb1ELb1EEENS1_21CollectiveEpilogueFwdINS6_IJS8_SA_S9_EEENS6_IJNS7_ILi1EEESI_SI_EEESC_SE_Li256ELb0ELb1ELb1ELb0EEENS1_19SingleTileSchedulerILb0ELb1ELb1ELi128EEEEEEEEEvNT_6ParamsE,"",@"SHT_CUDA_INFO"
	.sectionflags	@""
	.align	4


	//----- nvinfo : EIATTR_CUDA_API_VERSION
	.align		4
        /*0000*/ 	.byte	0x04, 0x37
        /*0002*/ 	.short	(.L_444 - .L_443)
.L_443:
        /*0004*/ 	.word	0x00000082


	//----- nvinfo : EIATTR_KPARAM_INFO
	.align		4
.L_444:
        /*0008*/ 	.byte	0x04, 0x17
        /*000a*/ 	.short	(.L_446 - .L_445)
.L_445:
        /*000c*/ 	.word	0x00000000
        /*0010*/ 	.short	0x0000
        /*0012*/ 	.short	0x0000
        /*0014*/ 	.byte	0x00, 0xf0, 0x61, 0x10


	//----- nvinfo : EIATTR_SPARSE_MMA_MASK
	.align		4
.L_446:
        /*0018*/ 	.byte	0x03, 0x50
        /*001a*/ 	.short	0x0000


	//----- nvinfo : EIATTR_MAXREG_COUNT
	.align		4
        /*001c*/ 	.byte	0x03, 0x1b
        /*001e*/ 	.short	0x00ff


	//----- nvinfo : EIATTR_MERCURY_ISA_VERSION
	.align		4
        /*0020*/ 	.byte	0x03, 0x5f
        /*0022*/ 	.short	0x0101


	//----- nvinfo : EIATTR_VRC_CTA_INIT_COUNT
	.align		4
        /*0024*/ 	.byte	0x02, 0x4a
	.zero		1
	.zero		1


	//----- nvinfo : EIATTR_EXIT_INSTR_OFFSETS
	.align		4
        /*0028*/ 	.byte	0x04, 0x1c
        /*002a*/ 	.short	(.L_448 - .L_447)


	//   ....[0]....
.L_447:
        /*002c*/ 	.word	0x00000010


	//----- nvinfo : EIATTR_MAX_THREADS
	.align		4
.L_448:
        /*0030*/ 	.byte	0x04, 0x05
        /*0032*/ 	.short	(.L_450 - .L_449)
.L_449:
        /*0034*/ 	.word	0x00000100
        /*0038*/ 	.word	0x00000001
        /*003c*/ 	.word	0x00000001


	//----- nvinfo : EIATTR_CBANK_PARAM_SIZE
	.align		4
.L_450:
        /*0040*/ 	.byte	0x03, 0x19
        /*0042*/ 	.short	0x0418


	//----- nvinfo : EIATTR_PARAM_CBANK
	.align		4
        /*0044*/ 	.byte	0x04, 0x0a
        /*0046*/ 	.short	(.L_452 - .L_451)
	.align		4
.L_451:
        /*0048*/ 	.word	index@(.nv.constant0._ZN7cutlass13device_kernelIN5flash19enable_sm80_to_sm89INS1_16FlashAttnFwdSm80INS1_25CollectiveMainloopFwdSm80ILi8ELi1ELb1EN4cute5tupleIJNS5_1CILi128EEENS7_ILi64EEENS7_ILi256EEEEEELi256ENS_10bfloat16_tEfNS_4arch4Sm80ELb0ELb0ELb0ELb0ELb1ELb0ELb1ELb1EEENS1_21CollectiveEpilogueFwdINS6_IJS8_SA_S9_EEENS6_IJNS7_ILi1EEESI_SI_EEESC_SE_Li256ELb0ELb1ELb1ELb0EEENS1_19SingleTileSchedulerILb0ELb1ELb1ELi128EEEEEEEEEvNT_6ParamsE)
        /*004c*/ 	.short	0x0380
        /*004e*/ 	.short	0x0418


	//----- nvinfo : EIATTR_SW_WAR
	.align		4
.L_452:
        /*0050*/ 	.byte	0x04, 0x36
        /*0052*/ 	.short	(.L_454 - .L_453)
.L_453:
        /*0054*/ 	.word	0x00000008
.L_454:


//--------------------- .nv.info._ZN7cutlass13device_kernelIN5flash19enable_sm80_to_sm89INS1_16FlashAttnFwdSm80INS1_25CollectiveMainloopFwdSm80ILi8ELi1ELb1EN4cute5tupleIJNS5_1CILi128EEENS7_ILi48EEENS7_ILi256EEEEEELi256ENS_10bfloat16_tEfNS_4arch4Sm80ELb0ELb0ELb0ELb1ELb1ELb0ELb1ELb1EEENS1_21CollectiveEpilogueFwdINS6_IJS8_SA_S9_EEENS6_IJNS7_ILi1EEESI_SI_EEESC_SE_Li256ELb1ELb1ELb1ELb0EEENS1_36VarlenDynamicPersistentTileSchedulerILi128ELi48ELi256ELi256ELb1ELb1ELb0ELb0ELb1ELb1EEEEEEEEEvNT_6ParamsE --------------------------
	.section	.nv.info._ZN7cutlass13device_kernelIN5flash19enable_sm80_to_sm89INS1_16FlashAttnFwdSm80INS1_25CollectiveMainloopFwdSm80ILi8ELi1ELb1EN4cute5tupleIJNS5_1CILi128EEENS7_ILi48EEENS7_ILi256EEEEEELi256ENS_10bfloat16_tEfNS_4arch4Sm80ELb0ELb0ELb0ELb1ELb1ELb0ELb1ELb1EEENS1_21CollectiveEpilogueFwdINS6_IJS8_SA_S9_EEENS6_IJNS7_ILi1EEESI_SI_EEESC_SE_Li256ELb1ELb1ELb1ELb0EEENS1_36VarlenDynamicPersistentTileSchedulerILi128ELi48ELi256ELi256ELb1ELb1ELb0ELb0ELb1ELb1EEEEEEEEEvNT_6ParamsE,"",@"SHT_CUDA_INFO"
	.sectionflags	@""
	.align	4


	//----- nvinfo : EIATTR_CUDA_API_VERSION
	.align		4
        /*0000*/ 	.byte	0x04, 0x37
        /*0002*/ 	.short	(.L_456 - .L_455)
.L_455:
        /*0004*/ 	.word	0x00000082


	//----- nvinfo : EIATTR_KPARAM_INFO
	.align		4
.L_456:
        /*0008*/ 	.byte	0x04, 0x17
        /*000a*/ 	.short	(.L_458 - .L_457)
.L_457:
        /*000c*/ 	.word	0x00000000
        /*0010*/ 	.short	0x0000
        /*0012*/ 	.short	0x0000
        /*0014*/ 	.byte	0x00, 0xf0, 0xe1, 0x10


	//----- nvinfo : EIATTR_SPARSE_MMA_MASK
	.align		4
.L_458:
        /*0018*/ 	.byte	0x03, 0x50
        /*001a*/ 	.short	0x0000


	//----- nvinfo : EIATTR_MAXREG_COUNT
	.align		4
        /*001c*/ 	.byte	0x03, 0x1b
        /*001e*/ 	.short	0x00ff


	//----- nvinfo : EIATTR_MERCURY_ISA_VERSION
	.align		4
        /*0020*/ 	.byte	0x03, 0x5f
        /*0022*/ 	.short	0x0101


	//----- nvinfo : EIATTR_VRC_CTA_INIT_COUNT
	.align		4
        /*0024*/ 	.byte	0x02, 0x4a
	.zero		1
	.zero		1


	//----- nvinfo : EIATTR_EXIT_INSTR_OFFSETS
	.align		4
        /*0028*/ 	.byte	0x04, 0x1c
        /*002a*/ 	.short	(.L_460 - .L_459)


	//   ....[0]....
.L_459:
        /*002c*/ 	.word	0x00000010


	//----- nvinfo : EIATTR_MAX_THREADS
	.align		4
.L_460:
        /*0030*/ 	.byte	0x04, 0x05
        /*0032*/ 	.short	(.L_462 - .L_461)
.L_461:
        /*0034*/ 	.word	0x00000100
        /*0038*/ 	.word	0x00000001
        /*003c*/ 	.word	0x00000001


	//----- nvinfo : EIATTR_CBANK_PARAM_SIZE
	.align		4
.L_462:
        /*0040*/ 	.byte	0x03, 0x19
        /*0042*/ 	.short	0x0438


	//----- nvinfo : EIATTR_PARAM_CBANK
	.align		4
        /*0044*/ 	.byte	0x04, 0x0a
        /*0046*/ 	.short	(.L_464 - .L_463)
	.align		4
.L_463:
        /*0048*/ 	.word	index@(.nv.constant0._ZN7cutlass13device_kernelIN5flash19enable_sm80_to_sm89INS1_16FlashAttnFwdSm80INS1_25CollectiveMainloopFwdSm80ILi8ELi1ELb1EN4cute5tupleIJNS5_1CILi128EEENS7_ILi48EEENS7_ILi256EEEEEELi256ENS_10bfloat16_tEfNS_4arch4Sm80ELb0ELb0ELb0ELb1ELb1ELb0ELb1ELb1EEENS1_21CollectiveEpilogueFwdINS6_IJS8_SA_S9_EEENS6_IJNS7_ILi1EEESI_SI_EEESC_SE_Li256ELb1ELb1ELb1ELb0EEENS1_36VarlenDynamicPersistentTileSchedulerILi128ELi48ELi256ELi256ELb1ELb1ELb0ELb0ELb1ELb1EEEEEEEEEvNT_6ParamsE)
        /*004c*/ 	.short	0x0380
        /*004e*/ 	.short	0x0438


	//----- nvinfo : EIATTR_SW_WAR
	.align		4
.L_464:
        /*0050*/ 	.byte	0x04, 0x36
        /*0052*/ 	.short	(.L_466 - .L_465)
.L_465:
        /*0054*/ 	.word	0x00000008
.L_466:


//--------------------- .nv.info._ZN7cutlass13device_kernelIN5flash19enable_sm80_to_sm89INS1_16FlashAttnFwdSm80INS1_25CollectiveMainloopFwdSm80ILi8ELi1ELb0EN4cute5tupleIJNS5_1CILi128EEENS7_ILi32EEENS7_ILi256EEEEEELi256ENS_10bfloat16_tEfNS_4arch4Sm80ELb0ELb0ELb0ELb1ELb1ELb1ELb1ELb1EEENS1_21CollectiveEpilogueFwdINS6_IJS8_SA_S9_EEENS6_IJNS7_ILi1EEESI_SI_EEESC_SE_Li256ELb1ELb1ELb1ELb0EEENS1_36VarlenDynamicPersistentTileSchedulerILi128ELi32ELi256ELi256ELb1ELb1ELb0ELb0ELb1ELb1EEEEEEEEEvNT_6ParamsE --------------------------
	.section	.nv.info._ZN7cutlass13device_kernelIN5flash19enable_sm80_to_sm89INS1_16FlashAttnFwdSm80INS1_25CollectiveMainloopFwdSm80ILi8ELi1ELb0EN4cute5tupleIJNS5_1CILi128EEENS7_ILi32EEENS7_ILi256EEEEEELi256ENS_10bfloat16_tEfNS_4arch4Sm80ELb0ELb0ELb0ELb1ELb1ELb1ELb1ELb1EEENS1_21CollectiveEpilogueFwdINS6_IJS8_SA_S9_EEENS6_IJNS7_ILi1EEESI_SI_EEESC_SE_Li256ELb1ELb1ELb1ELb0EEENS1_36VarlenDynamicPersistentTileSchedulerILi128ELi32ELi256ELi256ELb1ELb1ELb0ELb0ELb1ELb1EEEEEEEEEvNT_6ParamsE,"",@"SHT_CUDA_INFO"
	.sectionflags	@""
	.align	4


	//----- nvinfo : EIATTR_CUDA_API_VERSION
	.align		4
        /*0000*/ 	.byte	0x04, 0x37
        /*0002*/ 	.short	(.L_468 - .L_467)
.L_467:
        /*0004*/ 	.word	0x00000082


	//----- nvinfo : EIATTR_KPARAM_INFO
	.align		4
.L_468:
        /*0008*/ 	.byte	0x04, 0x17
        /*000a*/ 	.short	(.L_470 - .L_469)
.L_469:
        /*000c*/ 	.word	0x00000000
        /*0010*/ 	.short	0x0000
        /*0012*/ 	.short	0x0000
        /*0014*/ 	.byte	0x00, 0xf0, 0xe1, 0x10


	//----- nvinfo : EIATTR_SPARSE_MMA_MASK
	.align		4
.L_470:
        /*0018*/ 	.byte	0x03, 0x50
        /*001a*/ 	.short	0x0000


	//----- nvinfo : EIATTR_MAXREG_COUNT
	.align		4
        /*001c*/ 	.byte	0x03, 0x1b
        /*001e*/ 	.short	0x00ff


	//----- nvinfo : EIATTR_MERCURY_ISA_VERSION
	.align		4
        /*0020*/ 	.byte	0x03, 0x5f
        /*0022*/ 	.short	0x0101


	//----- nvinfo : EIATTR_VRC_CTA_INIT_COUNT
	.align		4
        /*0024*/ 	.byte	0x02, 0x4a
	.zero		1
	.zero		1


	//----- nvinfo : EIATTR_EXIT_INSTR_OFFSETS
	.align		4
        /*0028*/ 	.byte	0x04, 0x1c
        /*002a*/ 	.short	(.L_472 - .L_471)


	//   ....[0]....
.L_471:
        /*002c*/ 	.word	0x00000010


	//----- nvinfo : EIATTR_MAX_THREADS
	.align		4
.L_472:
        /*0030*/ 	.byte	0x04, 0x05
        /*0032*/ 	.short	(.L_474 - .L_473)
.L_473:
        /*0034*/ 	.word	0x00000100
        /*0038*/ 	.word	0x00000001
        /*003c*/ 	.word	0x00000001


	//----- nvinfo : EIATTR_CBANK_PARAM_SIZE
	.align		4
.L_474:
        /*0040*/ 	.byte	0x03, 0x19
        /*0042*/ 	.short	0x0438


	//----- nvinfo : EIATTR_PARAM_CBANK
	.align		4
        /*0044*/ 	.byte	0x04, 0x0a
        /*0046*/ 	.short	(.L_476 - .L_475)
	.align		4
.L_475:
        /*0048*/ 	.word	index@(.nv.constant0._ZN7cutlass13device_kernelIN5flash19enable_sm80_to_sm89INS1_16FlashAttnFwdSm80INS1_25CollectiveMainloopFwdSm80ILi8ELi1ELb0EN4cute5tupleIJNS5_1CILi128EEENS7_ILi32EEENS7_ILi256EEEEEELi256ENS_10bfloat16_tEfNS_4arch4Sm80ELb0ELb0ELb0ELb1ELb1ELb1ELb1ELb1EEENS1_21CollectiveEpilogueFwdINS6_IJS8_SA_S9_EEENS6_IJNS7_ILi1EEESI_SI_EEESC_SE_Li256ELb1ELb1ELb1ELb0EEENS1_36VarlenDynamicPersistentTileSchedulerILi128ELi32ELi256ELi256ELb1ELb1ELb0ELb0ELb1ELb1EEEEEEEEEvNT_6ParamsE)
        /*004c*/ 	.short	0x0380
        /*004e*/ 	.short	0x0438


	//----- nvinfo : EIATTR_SW_WAR
	.align		4
.L_476:
        /*0050*/ 	.byte	0x04, 0x36
        /*0052*/ 	.short	(.L_478 - .L_477)
.L_477:
        /*0054*/ 	.word	0x00000008
.L_478:


//--------------------- .nv.info._ZN7cutlass13device_kernelIN5flash19enable_sm80_to_sm89INS1_16FlashAttnFwdSm80INS1_25CollectiveMainloopFwdSm80ILi8ELi1ELb1EN4cute5tupleIJNS5_1CILi128EEENS7_ILi48EEENS7_ILi256EEEEEELi256ENS_10bfloat16_tEfNS_4arch4Sm80ELb0ELb1ELb0ELb0ELb1ELb0ELb1ELb1EEENS1_21CollectiveEpilogueFwdINS6_IJS8_SA_S9_EEENS6_IJNS7_ILi1EEESI_SI_EEESC_SE_Li256ELb0ELb1ELb1ELb0EEENS1_19SingleTileSchedulerILb0ELb1ELb1ELi128EEEEEEEEEvNT_6ParamsE --------------------------
	.section	.nv.info._ZN7cutlass13device_kernelIN5flash19enable_sm80_to_sm89INS1_16FlashAttnFwdSm80INS1_25CollectiveMainloopFwdSm80ILi8ELi1ELb1EN4cute5tupleIJNS5_1CILi128EEENS7_ILi48EEENS7_ILi256EEEEEELi256ENS_10bfloat16_tEfNS_4arch4Sm80ELb0ELb1ELb0ELb0ELb1ELb0ELb1ELb1EEENS1_21CollectiveEpilogueFwdINS6_IJS8_SA_S9_EEENS6_IJNS7_ILi1EEESI_SI_EEESC_SE_Li256ELb0ELb1ELb1ELb0EEENS1_19SingleTileSchedulerILb0ELb1ELb1ELi128EEEEEEEEEvNT_6ParamsE,"",@"SHT_CUDA_INFO"
	.sectionflags	@""
	.align	4


	//----- nvinfo : EIATTR_CUDA_API_VERSION
	.align		4
        /*0000*/ 	.byte	0x04, 0x37
        /*0002*/ 	.short	(.L_480 - .L_479)
.L_479:
        /*0004*/ 	.word	0x00000082


	//----- nvinfo : EIATTR_KPARAM_INFO
	.align		4
.L_480:
        /*0008*/ 	.byte	0x04, 0x17
        /*000a*/ 	.short	(.L_482 - .L_481)
.L_481:
        /*000c*/ 	.word	0x00000000
        /*0010*/ 	.short	0x0000
        /*0012*/ 	.short	0x0000
        /*0014*/ 	.byte	0x00, 0xf0, 0x61, 0x10


	//----- nvinfo : EIATTR_SPARSE_MMA_MASK
	.align		4
.L_482:
        /*0018*/ 	.byte	0x03, 0x50
        /*001a*/ 	.short	0x0000


	//----- nvinfo : EIATTR_MAXREG_COUNT
	.align		4
        /*001c*/ 	.byte	0x03, 0x1b
        /*001e*/ 	.short	0x00ff


	//----- nvinfo : EIATTR_MERCURY_ISA_VERSION
	.align		4
        /*0020*/ 	.byte	0x03, 0x5f
        /*0022*/ 	.short	0x0101


	//----- nvinfo : EIATTR_VRC_CTA_INIT_COUNT
	.align		4
        /*0024*/ 	.byte	0x02, 0x4a
	.zero		1
	.zero		1


	//----- nvinfo : EIATTR_EXIT_INSTR_OFFSETS
	.align		4
        /*0028*/ 	.byte	0x04, 0x1c
        /*002a*/ 	.short	(.L_484 - .L_483)


	//   ....[0]....
.L_483:
        /*002c*/ 	.word	0x00000010


	//----- nvinfo : EIATTR_MAX_THREADS
	.align		4
.L_484:
        /*0030*/ 	.byte	0x04, 0x05
        /*0032*/ 	.short	(.L_486 - .L_485)
.L_485:
        /*0034*/ 	.word	0x00000100
        /*0038*/ 	.word	0x00000001
        /*003c*/ 	.word	0x00000001


	//----- nvinfo : EIATTR_CBANK_PARAM_SIZE
	.align		4
.L_486:
        /*0040*/ 	.byte	0x03, 0x19
        /*0042*/ 	.short	0x0418


	//----- nvinfo : EIATTR_PARAM_CBANK
	.align		4
        /*0044*/ 	.byte	0x04, 0x0a
        /*0046*/ 	.short	(.L_488 - .L_487)
	.align		4
.L_487:
        /*0048*/ 	.word	index@(.nv.constant0._ZN7cutlass13device_kernelIN5flash19enable_sm80_to_sm89INS1_16FlashAttnFwdSm80INS1_25CollectiveMainloopFwdSm80ILi8ELi1ELb1EN4cute5tupleIJNS5_1CILi128EEENS7_ILi48EEENS7_ILi256EEEEEELi256ENS_10bfloat16_tEfNS_4arch4Sm80ELb0ELb1ELb0ELb0ELb1ELb0ELb1ELb1EEENS1_21CollectiveEpilogueFwdINS6_IJS8_SA_S9_EEENS6_IJNS7_ILi1EEESI_SI_EEESC_SE_Li256ELb0ELb1ELb1ELb0EEENS1_19SingleTileSchedulerILb0ELb1ELb1ELi128EEEEEEEEEvNT_6ParamsE)
        /*004c*/ 	.short	0x0380
        /*004e*/ 	.short	0x0418


	//----- nvinfo : EIATTR_SW_WAR
	.align		4
.L_488:
        /*0050*/ 	.byte	0x04, 0x36
        /*0052*/ 	.short	(.L_490 - .L_489)
.L_489:
        /*0054*/ 	.word	0x00000008
.L_490:


//--------------------- .nv.info._ZN7cutlass13device_kernelIN5flash19enable_sm80_to_sm89INS1_16FlashAttnFwdSm80INS1_25CollectiveMainloopFwdSm80ILi8ELi1ELb1EN4cute5tupleIJNS5_1CILi128EEENS7_ILi48EEENS7_ILi256EEEEEELi256ENS_10bfloat16_tEfNS_4arch4Sm80ELb0ELb1ELb0ELb1ELb1ELb0ELb1ELb1EEENS1_21CollectiveEpilogueFwdINS6_IJS8_SA_S9_EEENS6_IJNS7_ILi1EEESI_SI_EEESC_SE_Li256ELb1ELb1ELb1ELb0EEENS1_36VarlenDynamicPersistentTileSchedulerILi128ELi48ELi256ELi256ELb1ELb1ELb0ELb1ELb0ELb1EEEEEEEEEvNT_6ParamsE --------------------------
	.section	.nv.info._ZN7cutlass13device_kernelIN5flash19enable_sm80_to_sm89INS1_16FlashAttnFwdSm80INS1_25CollectiveMainloopFwdSm80ILi8ELi1ELb1EN4cute5tupleIJNS5_1CILi128EEENS7_ILi48EEENS7_ILi256EEEEEELi256ENS_10bfloat16_tEfNS_4arch4Sm80ELb0ELb1ELb0ELb1ELb1ELb0ELb1ELb1EEENS1_21CollectiveEpilogueFwdINS6_IJS8_SA_S9_EEENS6_IJNS7_ILi1EEESI_SI_EEESC_SE_Li256ELb1ELb1ELb1ELb0EEENS1_36VarlenDynamicPersistentTileSchedulerILi128ELi48ELi256ELi256ELb1ELb1ELb0ELb1ELb0ELb1EEEEEEEEEvNT_6ParamsE,"",@"SHT_CUDA_INFO"
	.sectionflags	@""
	.align	4


	//----- nvinfo : EIATTR_CUDA_API_VERSION
	.align		4
        /*0000*/ 	.byte	0x04, 0x37
        /*0002*/ 	.short	(.L_492 - .L_491)
.L_491:
        /*0004*/ 	.word	0x00000082


	//----- nvinfo : EIATTR_KPARAM_INFO
	.align		4
.L_492:
        /*0008*/ 	.byte	0x04, 0x17
        /*000a*/ 	.short	(.L_494 - .L_493)
.L_493:
        /*000c*/ 	.word	0x00000000
        /*0010*/ 	.short	0x0000
        /*0012*/ 	.short	0x0000
        /*0014*/ 	.byte	0x00, 0xf0, 0xe1, 0x10


	//----- nvinfo : EIATTR_SPARSE_MMA_MASK
	.align		4
.L_494:
        /*0018*/ 	.byte	0x03, 0x50
        /*001a*/ 	.short	0x0000


	//----- nvinfo : EIATTR_MAXREG_COUNT
	.align		4
        /*001c*/ 	.byte	0x03, 0x1b
        /*001e*/ 	.short	0x00ff


	//----- nvinfo : EIATTR_MERCURY_ISA_VERSION
	.align		4
        /*0020*/ 	.byte	0x03, 0x5f
        /*0022*/ 	.short	0x0101


	//----- nvinfo : EIATTR_VRC_CTA_INIT_COUNT
	.align		4
        /*0024*/ 	.byte	0x02, 0x4a
	.zero		1
	.zero		1


	//----- nvinfo : EIATTR_EXIT_INSTR_OFFSETS
	.align		4
        /*0028*/ 	.byte	0x04, 0x1c
        /*002a*/ 	.short	(.L_496 - .L_495)


	//   ....[0]....
.L_495:
        /*002c*/ 	.word	0x00000010


	//----- nvinfo : EIATTR_MAX_THREADS
	.align		4
.L_496:
        /*0030*/ 	.byte	0x04, 0x05
        /*0032*/ 	.short	(.L_498 - .L_497)
.L_497:
        /*0034*/ 	.word	0x00000100
        /*0038*/ 	.word	0x00000001
        /*003c*/ 	.word	0x00000001


	//----- nvinfo : EIATTR_CBANK_PARAM_SIZE
	.align		4
.L_498:
        /*0040*/ 	.byte	0x03, 0x19
        /*0042*/ 	.short	0x0438


	//----- nvinfo : EIATTR_PARAM_CBANK
	.align		4
        /*0044*/ 	.byte	0x04, 0x0a
        /*0046*/ 	.short	(.L_500 - .L_499)
	.align		4
.L_499:
        /*0048*/ 	.word	index@(.nv.constant0._ZN7cutlass13device_kernelIN5flash19enable_sm80_to_sm89INS1_16FlashAttnFwdSm80INS1_25CollectiveMainloopFwdSm80ILi8ELi1ELb1EN4cute5tupleIJNS5_1CILi128EEENS7_ILi48EEENS7_ILi256EEEEEELi256ENS_10bfloat16_tEfNS_4arch4Sm80ELb0ELb1ELb0ELb1ELb1ELb0ELb1ELb1EEENS1_21CollectiveEpilogueFwdINS6_IJS8_SA_S9_EEENS6_IJNS7_ILi1EEESI_SI_EEESC_SE_Li256ELb1ELb1ELb1ELb0EEENS1_36VarlenDynamicPersistentTileSchedulerILi128ELi48ELi256ELi256ELb1ELb1ELb0ELb1ELb0ELb1EEEEEEEEEvNT_6ParamsE)
        /*004c*/ 	.short	0x0380
        /*004e*/ 	.short	0x0438


	//----- nvinfo : EIATTR_SW_WAR
	.align		4
.L_500:
        /*0050*/ 	.byte	0x04, 0x36
        /*0052*/ 	.short	(.L_502 - .L_501)
.L_501:
        /*0054*/ 	.word	0x00000008
.L_502:


//--------------------- .nv.info._ZN7cutlass13device_kernelIN5flash19enable_sm80_to_sm89INS1_16FlashAttnFwdSm80INS1_25CollectiveMainloopFwdSm80ILi8ELi1ELb0EN4cute5tupleIJNS5_1CILi128EEENS7_ILi32EEENS7_ILi256EEEEEELi256ENS_10bfloat16_tEfNS_4arch4Sm80ELb0ELb1ELb0ELb1ELb1ELb1ELb1ELb1EEENS1_21CollectiveEpilogueFwdINS6_IJS8_SA_S9_EEENS6_IJNS7_ILi1EEESI_SI_EEESC_SE_Li256ELb1ELb1ELb1ELb0EEENS1_36VarlenDynamicPersistentTileSchedulerILi128ELi32ELi256ELi256ELb1ELb1ELb0ELb1ELb0ELb1EEEEEEEEEvNT_6ParamsE --------------------------
	.section	.nv.info._ZN7cutlass13device_kernelIN5flash19enable_sm80_to_sm89INS1_16FlashAttnFwdSm80INS1_25CollectiveMainloopFwdSm80ILi8ELi1ELb0EN4cute5tupleIJNS5_1CILi128EEENS7_ILi32EEENS7_ILi256EEEEEELi256ENS_10bfloat16_tEfNS_4arch4Sm80ELb0ELb1ELb0ELb1ELb1ELb1ELb1ELb1EEENS1_21CollectiveEpilogueFwdINS6_IJS8_SA_S9_EEENS6_IJNS7_ILi1EEESI_SI_EEESC_SE_Li256ELb1ELb1ELb1ELb0EEENS1_36VarlenDynamicPersistentTileSchedulerILi128ELi32ELi256ELi256ELb1ELb1ELb0ELb1ELb0ELb1EEEEEEEEEvNT_6ParamsE,"",@"SHT_CUDA_INFO"
	.sectionflags	@""
	.align	4


	//----- nvinfo : EIATTR_CUDA_API_VERSION
	.align		4
        /*0000*/ 	.byte	0x04, 0x37
        /*0002*/ 	.short	(.L_504 - .L_503)
.L_503:
        /*0004*/ 	.word	0x00000082


	//----- nvinfo : EIATTR_KPARAM_INFO
	.align		4
.L_504:
        /*0008*/ 	.byte	0x04, 0x17
        /*000a*/ 	.short	(.L_506 - .L_505)
.L_505:
        /*000c*/ 	.word	0x00000000
        /*0010*/ 	.short	0x0000
        /*0012*/ 	.short	0x0000
        /*0014*/ 	.byte	0x00, 0xf0, 0xe1, 0x10


	//----- nvinfo : EIATTR_SPARSE_MMA_MASK
	.align		4
.L_506:
        /*0018*/ 	.byte	0x03, 0x50
        /*001a*/ 	.short	0x0000


	//----- nvinfo : EIATTR_MAXREG_COUNT
	.align		4
        /*001c*/ 	.byte	0x03, 0x1b
        /*001e*/ 	.short	0x00ff


	//----- nvinfo : EIATTR_MERCURY_ISA_VERSION
	.align		4
        /*0020*/ 	.byte	0x03, 0x5f
        /*0022*/ 	.short	0x0101


	//----- nvinfo : EIATTR_VRC_CTA_INIT_COUNT
	.align		4
        /*0024*/ 	.byte	0x02, 0x4a
	.zero		1
	.zero		1


	//----- nvinfo : EIATTR_EXIT_INSTR_OFFSETS
	.align		4
        /*0028*/ 	.byte	0x04, 0x1c
        /*002a*/ 	.short	(.L_508 - .L_507)


	//   ....[0]....
.L_507:
        /*002c*/ 	.word	0x00000010


	//----- nvinfo : EIATTR_MAX_THREADS
	.align		4
.L_508:
        /*0030*/ 	.byte	0x04, 0x05
        /*0032*/ 	.short	(.L_510 - .L_509)
.L_509:
        /*0034*/ 	.word	0x00000100
        /*0038*/ 	.word	0x00000001
        /*003c*/ 	.word	0x00000001


	//----- nvinfo : EIATTR_CBANK_PARAM_SIZE
	.align		4
.L_510:
        /*0040*/ 	.byte	0x03, 0x19
        /*0042*/ 	.short	0x0438


	//----- nvinfo : EIATTR_PARAM_CBANK
	.align		4
        /*0044*/ 	.byte	0x04, 0x0a
        /*0046*/ 	.short	(.L_512 - .L_511)
	.align		4
.L_511:
        /*0048*/ 	.word	index@(.nv.constant0._ZN7cutlass13device_kernelIN5flash19enable_sm80_to_sm89INS1_16FlashAttnFwdSm80INS1_25CollectiveMainloopFwdSm80ILi8ELi1ELb0EN4cute5tupleIJNS5_1CILi128EEENS7_ILi32EEENS7_ILi256EEEEEELi256ENS_10bfloat16_tEfNS_4arch4Sm80ELb0ELb1ELb0ELb1ELb1ELb1ELb1ELb1EEENS1_21CollectiveEpilogueFwdINS6_IJS8_SA_S9_EEENS6_IJNS7_ILi1EEESI_SI_EEESC_SE_Li256ELb1ELb1ELb1ELb0EEENS1_36VarlenDynamicPersistentTileSchedulerILi128ELi32ELi256ELi256ELb1ELb1ELb0ELb1ELb0ELb1EEEEEEEEEvNT_6ParamsE)
        /*004c*/ 	.short	0x0380
        /*004e*/ 	.short	0x0438


	//----- nvinfo : EIATTR_SW_WAR
	.align		4
.L_512:
        /*0050*/ 	.byte	0x04, 0x36
        /*0052*/ 	.short	(.L_514 - .L_513)
.L_513:
        /*0054*/ 	.word	0x00000008
.L_514:


//--------------------- .nv.info._ZN7cutlass13device_kernelIN5flash19enable_sm80_to_sm89INS1_16FlashAttnFwdSm80INS1_25CollectiveMainloopFwdSm80ILi8ELi1ELb1EN4cute5tupleIJNS5_1CILi128EEENS7_ILi64EEENS7_ILi256EEEEEELi256ENS_10bfloat16_tEfNS_4arch4Sm80ELb1ELb0ELb0ELb0ELb1ELb0ELb1ELb1EEENS1_21CollectiveEpilogueFwdINS6_IJS8_SA_S9_EEENS6_IJNS7_ILi1EEESI_SI_EEESC_SE_Li256ELb0ELb1ELb1ELb0EEENS1_30DynamicPersistentTileSchedulerILi256ELi256ELb1ELb1ELb0EEEEEEEEEvNT_6ParamsE --------------------------
	.section	.nv.info._ZN7cutlass13device_kernelIN5flash19enable_sm80_to_sm89INS1_16FlashAttnFwdSm80INS1_25CollectiveMainloopFwdSm80ILi8ELi1ELb1EN4cute5tupleIJNS5_1CILi128EEENS7_ILi64EEENS7_ILi256EEEEEELi256ENS_10bfloat16_tEfNS_4arch4Sm80ELb1ELb0ELb0ELb0ELb1ELb0ELb1ELb1EEENS1_21CollectiveEpilogueFwdINS6_IJS8_SA_S9_EEENS6_IJNS7_ILi1EEESI_SI_EEESC_SE_Li256ELb0ELb1ELb1ELb0EEENS1_30DynamicPersistentTileSchedulerILi256ELi256ELb1ELb1ELb0EEEEEEEEEvNT_6ParamsE,"",@"SHT_CUDA_INFO"
	.sectionflags	@""
	.align	4


	//----- nvinfo : EIATTR_CUDA_API_VERSION
	.align		4
        /*0000*/ 	.byte	0x04, 0x37
        /*0002*/ 	.short	(.L_516 - .L_515)
.L_515:
        /*0004*/ 	.word	0x00000082


	//----- nvinfo : EIATTR_KPARAM_INFO
	.align		4
.L_516:
        /*0008*/ 	.byte	0x04, 0x17
        /*000a*/ 	.short	(.L_518 - .L_517)
.L_517:
        /*000c*/ 	.word	0x00000000
        /*0010*/ 	.short	0x0000
        /*0012*/ 	.short	0x0000
        /*0014*/ 	.byte	0x00, 0xf0, 0xa1, 0x10


	//----- nvinfo : EIATTR_SPARSE_MMA_MASK
	.align		4
.L_518:
        /*0018*/ 	.byte	0x03, 0x50
        /*001a*/ 	.short	0x0000


	//----- nvinfo : EIATTR_MAXREG_COUNT
	.align		4
        /*001c*/ 	.byte	0x03, 0x1b
        /*001e*/ 	.short	0x00ff


	//----- nvinfo : EIATTR_MERCURY_ISA_VERSION
	.align		4
        /*0020*/ 	.byte	0x03, 0x5f
        /*0022*/ 	.short	0x0101


	//----- nvinfo : EIATTR_VRC_CTA_INIT_COUNT
	.align		4
        /*0024*/ 	.byte	0x02, 0x4a
	.zero		1
	.zero		1


	//----- nvinfo : EIATTR_EXIT_INSTR_OFFSETS
	.align		4
        /*0028*/ 	.byte	0x04, 0x1c
        /*002a*/ 	.short	(.L_520 - .L_519)


	//   ....[0]....
.L_519:
        /*002c*/ 	.word	0x00000010


	//----- nvinfo : EIATTR_MAX_THREADS
	.align		4
.L_520:
        /*0030*/ 	.byte	0x04, 0x05
        /*0032*/ 	.short	(.L_522 - .L_521)
.L_521:
        /*0034*/ 	.word	0x00000100
        /*0038*/ 	.word	0x00000001
        /*003c*/ 	.word	0x00000001


	//----- nvinfo : EIATTR_CBANK_PARAM_SIZE
	.align		4
.L_522:
        /*0040*/ 	.byte	0x03, 0x19
        /*0042*/ 	.short	0x0428


	//----- nvinfo : EIATTR_PARAM_CBANK
	.align		4
        /*0044*/ 	.byte	0x04, 0x0a
        /*0046*/ 	.short	(.L_524 - .L_523)
	.align		4
.L_523:
        /*0048*/ 	.word	index@(.nv.constant0._ZN7cutlass13device_kernelIN5flash19enable_sm80_to_sm89INS1_16FlashAttnFwdSm80INS1_25CollectiveMainloopFwdSm80ILi8ELi1ELb1EN4cute5tupleIJNS5_1CILi128EEENS7_ILi64EEENS7_ILi256EEEEEELi256ENS_10bfloat16_tEfNS_4arch4Sm80ELb1ELb0ELb0ELb0ELb1ELb0ELb1ELb1EEENS1_21CollectiveEpilogueFwdINS6_IJS8_SA_S9_EEENS6_IJNS7_ILi1EEESI_SI_EEESC_SE_Li256ELb0ELb1ELb1ELb0EEENS1_30DynamicPersistentTileSchedulerILi256ELi256ELb1ELb1ELb0EEEEEEEEEvNT_6ParamsE)
        /*004c*/ 	.short	0x0380
        /*004e*/ 	.short	0x0428


	//----- nvinfo : EIATTR_SW_WAR
	.align		4
.L_524:
        /*0050*/ 	.byte	0x04, 0x36
        /*0052*/ 	.short	(.L_526 - .L_525)
.L_525:
        /*0054*/ 	.word	0x00000008
.L_526:


//--------------------- .nv.info._ZN7cutlass13device_kernelIN5flash19enable_sm80_to_sm89INS1_16FlashAttnFwdSm80INS1_25CollectiveMainloopFwdSm80ILi8ELi1ELb1EN4cute5tupleIJNS5_1CILi128EEENS7_ILi48EEENS7_ILi256EEEEEELi256ENS_10bfloat16_tEfNS_4arch4Sm80ELb1ELb0ELb0ELb1ELb1ELb0ELb1ELb1EEENS1_21CollectiveEpilogueFwdINS6_IJS8_SA_S9_EEENS6_IJNS7_ILi1EEESI_SI_EEESC_SE_Li256ELb1ELb1ELb1ELb0EEENS1_36VarlenDynamicPersistentTileSchedulerILi128ELi48ELi256ELi256ELb1ELb1ELb0ELb1ELb1ELb1EEEEEEEEEvNT_6ParamsE --------------------------
	.section	.nv.info._ZN7cutlass13device_kernelIN5flash19enable_sm80_to_sm89INS1_16FlashAttnFwdSm80INS1_25CollectiveMainloopFwdSm80ILi8ELi1ELb1EN4cute5tupleIJNS5_1CILi128EEENS7_ILi48EEENS7_ILi256EEEEEELi256ENS_10bfloat16_tEfNS_4arch4Sm80ELb1ELb0ELb0ELb1ELb1ELb0ELb1ELb1EEENS1_21CollectiveEpilogueFwdINS6_IJS8_SA_S9_EEENS6_IJNS7_ILi1EEESI_SI_EEESC_SE_Li256ELb1ELb1ELb1ELb0EEENS1_36VarlenDynamicPersistentTileSchedulerILi128ELi48ELi256ELi256ELb1ELb1ELb0ELb1ELb1ELb1EEEEEEEEEvNT_6ParamsE,"",@"SHT_CUDA_INFO"
	.sectionflags	@""
	.align	4


	//----- nvinfo : EIATTR_CUDA_API_VERSION
	.align		4
        /*0000*/ 	.byte	0x04, 0x37
        /*0002*/ 	.short	(.L_528 - .L_527)
.L_527:
        /*0004*/ 	.word	0x00000082


	//----- nvinfo : EIATTR_KPARAM_INFO
	.align		4
.L_528:
        /*0008*/ 	.byte	0x04, 0x17
        /*000a*/ 	.short	(.L_530 - .L_529)
.L_529:
        /*000c*/ 	.word	0x00000000
        /*0010*/ 	.short	0x0000
        /*0012*/ 	.short	0x0000
        /*0014*/ 	.byte	0x00, 0xf0, 0xe1, 0x10


	//----- nvinfo : EIATTR_SPARSE_MMA_MASK
	.align		4
.L_530:
        /*0018*/ 	.byte	0x03, 0x50
        /*001a*/ 	.short	0x0000


	//----- nvinfo : EIATTR_MAXREG_COUNT
	.align		4
        /*001c*/ 	.byte	0x03, 0x1b
        /*001e*/ 	.short	0x00ff


	//----- nvinfo : EIATTR_MERCURY_ISA_VERSION
	.align		4
        /*0020*/ 	.byte	0x03, 0x5f
        /*0022*/ 	.short	0x0101


	//----- nvinfo : EIATTR_VRC_CTA_INIT_COUNT
	.align		4
        /*0024*/ 	.byte	0x02, 0x4a
	.zero		1
	.zero		1


	//----- nvinfo : EIATTR_EXIT_INSTR_OFFSETS
	.align		4
        /*0028*/ 	.byte	0x04, 0x1c
        /*002a*/ 	.short	(.L_532 - .L_531)


	//   ....[0]....
.L_531:
        /*002c*/ 	.word	0x00000010


	//----- nvinfo : EIATTR_MAX_THREADS
	.align		4
.L_532:
        /*0030*/ 	.byte	0x04, 0x05
        /*0032*/ 	.short	(.L_534 - .L_533)
.L_533:
        /*0034*/ 	.word	0x00000100
        /*0038*/ 	.word	0x00000001
        /*003c*/ 	.word	0x00000001


	//----- nvinfo : EIATTR_CBANK_PARAM_SIZE
	.align		4
.L_534:
        /*0040*/ 	.byte	0x03, 0x19
        /*0042*/ 	.short	0x0438


	//----- nvinfo : EIATTR_PARAM_CBANK
	.align		4
        /*0044*/ 	.byte	0x04, 0x0a
        /*0046*/ 	.short	(.L_536 - .L_535)
	.align		4
.L_535:
        /*0048*/ 	.word	index@(.nv.constant0._ZN7cutlass13device_kernelIN5flash19enable_sm80_to_sm89INS1_16FlashAttnFwdSm80INS1_25CollectiveMainloopFwdSm80ILi8ELi1ELb1EN4cute5tupleIJNS5_1CILi128EEENS7_ILi48EEENS7_ILi256EEEEEELi256ENS_10bfloat16_tEfNS_4arch4Sm80ELb1ELb0ELb0ELb1ELb1ELb0ELb1ELb1EEENS1_21CollectiveEpilogueFwdINS6_IJS8_SA_S9_EEENS6_IJNS7_ILi1EEESI_SI_EEESC_SE_Li256ELb1ELb1ELb1ELb0EEENS1_36VarlenDynamicPersistentTileSchedulerILi128ELi48ELi256ELi256ELb1ELb1ELb0ELb1ELb1ELb1EEEEEEEEEvNT_6ParamsE)
        /*004c*/ 	.short	0x0380
        /*004e*/ 	.short	0x0438


	//----- nvinfo : EIATTR_SW_WAR
	.align		4
.L_536:
        /*0050*/ 	.byte	0x04, 0x36
        /*0052*/ 	.short	(.L_538 - .L_537)
.L_537:
        /*0054*/ 	.word	0x00000008
.L_538:


//--------------------- .nv.info._ZN7cutlass13device_kernelIN5flash19enable_sm80_to_sm89INS1_16FlashAttnFwdSm80INS1_25CollectiveMainloopFwdSm80ILi8ELi1ELb0EN4cute5tupleIJNS5_1CILi128EEENS7_ILi32EEENS7_ILi256EEEEEELi256ENS_10bfloat16_tEfNS_4arch4Sm80ELb1ELb0ELb0ELb1ELb1ELb1ELb1ELb1EEENS1_21CollectiveEpilogueFwdINS6_IJS8_SA_S9_EEENS6_IJNS7_ILi1EEESI_SI_EEESC_SE_Li256ELb1ELb1ELb1ELb0EEENS1_36VarlenDynamicPersistentTileSchedulerILi128ELi32ELi256ELi256ELb1ELb1ELb0ELb1ELb1ELb1EEEEEEEEEvNT_6ParamsE --------------------------
	.section	.nv.info._ZN7cutlass13device_kernelIN5flash19enable_sm80_to_sm89INS1_16FlashAttnFwdSm80INS1_25CollectiveMainloopFwdSm80ILi8ELi1ELb0EN4cute5tupleIJNS5_1CILi128EEENS7_ILi32EEENS7_ILi256EEEEEELi256ENS_10bfloat16_tEfNS_4arch4Sm80ELb1ELb0ELb0ELb1ELb1ELb1ELb1ELb1EEENS1_21CollectiveEpilogueFwdINS6_IJS8_SA_S9_EEENS6_IJNS7_ILi1EEESI_SI_EEESC_SE_Li256ELb1ELb1ELb1ELb0EEENS1_36VarlenDynamicPersistentTileSchedulerILi128ELi32ELi256ELi256ELb1ELb1ELb0ELb1ELb1ELb1EEEEEEEEEvNT_6ParamsE,"",@"SHT_CUDA_INFO"
	.sectionflags	@""
	.align	4


	//----- nvinfo : EIATTR_CUDA_API_VERSION
	.align		4
        /*0000*/ 	.byte	0x04, 0x37
        /*0002*/ 	.short	(.L_540 - .L_539)
.L_539:
        /*0004*/ 	.word	0x00000082


	//----- nvinfo : EIATTR_KPARAM_INFO
	.align		4
.L_540:
        /*0008*/ 	.byte	0x04, 0x17
        /*000a*/ 	.short	(.L_542 - .L_541)
.L_541:
        /*000c*/ 	.word	0x00000000
        /*0010*/ 	.short	0x0000
        /*0012*/ 	.short	0x0000
        /*0014*/ 	.byte	0x00, 0xf0, 0xe1, 0x10


	//----- nvinfo : EIATTR_SPARSE_MMA_MASK
	.align		4
.L_542:
        /*0018*/ 	.byte	0x03, 0x50
        /*001a*/ 	.short	0x0000


	//----- nvinfo : EIATTR_MAXREG_COUNT
	.align		4
        /*001c*/ 	.byte	0x03, 0x1b
        /*001e*/ 	.short	0x00ff


	//----- nvinfo : EIATTR_MERCURY_ISA_VERSION
	.align		4
        /*0020*/ 	.byte	0x03, 0x5f
        /*0022*/ 	.short	0x0101


	//----- nvinfo : EIATTR_VRC_CTA_INIT_COUNT
	.align		4
        /*0024*/ 	.byte	0x02, 0x4a
	.zero		1
	.zero		1


	//----- nvinfo : EIATTR_EXIT_INSTR_OFFSETS
	.align		4
        /*0028*/ 	.byte	0x04, 0x1c
        /*002a*/ 	.short	(.L_544 - .L_543)


	//   ....[0]....
.L_543:
        /*002c*/ 	.word	0x00000010


	//----- nvinfo : EIATTR_MAX_THREADS
	.align		4
.L_544:
        /*0030*/ 	.byte	0x04, 0x05
        /*0032*/ 	.short	(.L_546 - .L_545)
.L_545:
        /*0034*/ 	.word	0x00000100
        /*0038*/ 	.word	0x00000001
        /*003c*/ 	.word	0x00000001


	//----- nvinfo : EIATTR_CBANK_PARAM_SIZE
	.align		4
.L_546:
        /*0040*/ 	.byte	0x03, 0x19
        /*0042*/ 	.short	0x0438


	//----- nvinfo : EIATTR_PARAM_CBANK
	.align		4
        /*0044*/ 	.byte	0x04, 0x0a
        /*0046*/ 	.short	(.L_548 - .L_547)
	.align		4
.L_547:
        /*0048*/ 	.word	index@(.nv.constant0._ZN7cutlass13device_kernelIN5flash19enable_sm80_to_sm89INS1_16FlashAttnFwdSm80INS1_25CollectiveMainloopFwdSm80ILi8ELi1ELb0EN4cute5tupleIJNS5_1CILi128EEENS7_ILi32EEENS7_ILi256EEEEEELi256ENS_10bfloat16_tEfNS_4arch4Sm80ELb1ELb0ELb0ELb1ELb1ELb1ELb1ELb1EEENS1_21CollectiveEpilogueFwdINS6_IJS8_SA_S9_EEENS6_IJNS7_ILi1EEESI_SI_EEESC_SE_Li256ELb1ELb1ELb1ELb0EEENS1_36VarlenDynamicPersistentTileSchedulerILi128ELi32ELi256ELi256ELb1ELb1ELb0ELb1ELb1ELb1EEEEEEEEEvNT_6ParamsE)
        /*004c*/ 	.short	0x0380
        /*004e*/ 	.short	0x0438


	//----- nvinfo : EIATTR_SW_WAR
	.align		4
.L_548:
        /*0050*/ 	.byte	0x04, 0x36
        /*0052*/ 	.short	(.L_550 - .L_549)
.L_549:
        /*0054*/ 	.word	0x00000008
.L_550:


//--------------------- .nv.info._ZN7cutlass13device_kernelIN5flash19enable_sm80_to_sm89INS1_16FlashAttnFwdSm80INS1_25CollectiveMainloopFwdSm80ILi8ELi1ELb0EN4cute5tupleIJNS5_1CILi128EEENS7_ILi96EEENS7_ILi256EEEEEELi256ENS_10bfloat16_tEfNS_4arch4Sm80ELb0ELb0ELb0ELb0ELb1ELb0ELb1ELb1EEENS1_21CollectiveEpilogueFwdINS6_IJS8_SA_S9_EEENS6_IJNS7_ILi1EEESI_SI_EEESC_SE_Li256ELb0ELb1ELb1ELb0EEENS1_19SingleTileSchedulerILb0ELb1ELb1ELi128EEEEEEEEEvNT_6ParamsE --------------------------
	.section	.nv.info._ZN7cutlass13device_kernelIN5flash19enable_sm80_to_sm89INS1_16FlashAttnFwdSm80INS1_25CollectiveMainloopFwdSm80ILi8ELi1ELb0EN4cute5tupleIJNS5_1CILi128EEENS7_ILi96EEENS7_ILi256EEEEEELi256ENS_10bfloat16_tEfNS_4arch4Sm80ELb0ELb0ELb0ELb0ELb1ELb0ELb1ELb1EEENS1_21CollectiveEpilogueFwdINS6_IJS8_SA_S9_EEENS6_IJNS7_ILi1EEESI_SI_EEESC_SE_Li256ELb0ELb1ELb1ELb0EEENS1_19SingleTileSchedulerILb0ELb1ELb1ELi128EEEEEEEEEvNT_6ParamsE,"",@"SHT_CUDA_INFO"
	.sectionflags	@""
	.align	4


	//----- nvinfo : EIATTR_CUDA_API_VERSION
	.align		4
        /*0000*/ 	.byte	0x04, 0x37
        /*0002*/ 	.short	(.L_552 - .L_551)
.L_551:
        /*0004*/ 	.word	0x00000082


	//----- nvinfo : EIATTR_KPARAM_INFO
	.align		4
.L_552:
        /*0008*/ 	.byte	0x04, 0x17
        /*000a*/ 	.short	(.L_554 - .L_553)
.L_553:
        /*000c*/ 	.word	0x00000000
        /*0010*/ 	.short	0x0000
        /*0012*/ 	.short	0x0000
        /*0014*/ 	.byte	0x00, 0xf0, 0x61, 0x10


	//----- nvinfo : EIATTR_SPARSE_MMA_MASK
	.align		4
.L_554:
        /*0018*/ 	.byte	0x03, 0x50
        /*001a*/ 	.short	0x0000


	//----- nvinfo : EIATTR_MAXREG_COUNT
	.align		4
        /*001c*/ 	.byte	0x03, 0x1b
        /*001e*/ 	.short	0x00ff


	//----- nvinfo : EIATTR_MERCURY_ISA_VERSION
	.align		4
        /*0020*/ 	.byte	0x03, 0x5f
        /*0022*/ 	.short	0x0101


	//----- nvinfo : EIATTR_VRC_CTA_INIT_COUNT
	.align		4
        /*0024*/ 	.byte	0x02, 0x4a
	.zero		1
	.zero		1


	//----- nvinfo : EIATTR_EXIT_INSTR_OFFSETS
	.align		4
        /*0028*/ 	.byte	0x04, 0x1c
        /*002a*/ 	.short	(.L_556 - .L_555)


	//   ....[0]....
.L_555:
        /*002c*/ 	.word	0x00000010


	//----- nvinfo : EIATTR_MAX_THREADS
	.align		4
.L_556:
        /*0030*/ 	.byte	0x04, 0x05
        /*0032*/ 	.short	(.L_558 - .L_557)
.L_557:
        /*0034*/ 	.word	0x00000100
        /*0038*/ 	.word	0x00000001
        /*003c*/ 	.word	0x00000001


	//----- nvinfo : EIATTR_CBANK_PARAM_SIZE
	.align		4
.L_558:
        /*0040*/ 	.byte	0x03, 0x19
        /*0042*/ 	.short	0x0418


	//----- nvinfo : EIATTR_PARAM_CBANK
	.align		4
        /*0044*/ 	.byte	0x04, 0x0a
        /*0046*/ 	.short	(.L_560 - .L_559)
	.align		4
.L_559:
        /*0048*/ 	.word	index@(.nv.constant0._ZN7cutlass13device_kernelIN5flash19enable_sm80_to_sm89INS1_16FlashAttnFwdSm80INS1_25CollectiveMainloopFwdSm80ILi8ELi1ELb0EN4cute5tupleIJNS5_1CILi128EEENS7_ILi96EEENS7_ILi256EEEEEELi256ENS_10bfloat16_tEfNS_4arch4Sm80ELb0ELb0ELb0ELb0ELb1ELb0ELb1ELb1EEENS1_21CollectiveEpilogueFwdINS6_IJS8_SA_S9_EEENS6_IJNS7_ILi1EEESI_SI_EEESC_SE_Li256ELb0ELb1ELb1ELb0EEENS1_19SingleTileSchedulerILb0ELb1ELb1ELi128EEEEEEEEEvNT_6ParamsE)
        /*004c*/ 	.short	0x0380
        /*004e*/ 	.short	0x0418


	//----- nvinfo : EIATTR_SW_WAR
	.align		4
.L_560:
        /*0050*/ 	.byte	0x04, 0x36
        /*0052*/ 	.short	(.L_562 - .L_561)
.L_561:
        /*0054*/ 	.word	0x00000008
.L_562:


//--------------------- .nv.info._ZN7cutlass13device_kernelIN5flash19enable_sm80_to_sm89INS1_16FlashAttnFwdSm80INS1_25CollectiveMainloopFwdSm80ILi8ELi1ELb0EN4cute5tupleIJNS5_1CILi128EEENS7_ILi64EEENS7_ILi256EEEEEELi256ENS_10bfloat16_tEfNS_4arch4Sm80ELb0ELb0ELb0ELb1ELb1ELb0ELb1ELb1EEENS1_21CollectiveEpilogueFwdINS6_IJS8_SA_S9_EEENS6_IJNS7_ILi1EEESI_SI_EEESC_SE_Li256ELb1ELb1ELb1ELb0EEENS1_36VarlenDynamicPersistentTileSchedulerILi128ELi64ELi256ELi256ELb1ELb1ELb0ELb0ELb1ELb1EEEEEEEEEvNT_6ParamsE --------------------------
	.section	.nv.info._ZN7cutlass13device_kernelIN5flash19enable_sm80_to_sm89INS1_16FlashAttnFwdSm80INS1_25CollectiveMainloopFwdSm80ILi8ELi1ELb0EN4cute5tupleIJNS5_1CILi128EEENS7_ILi64EEENS7_ILi256EEEEEELi256ENS_10bfloat16_tEfNS_4arch4Sm80ELb0ELb0ELb0ELb1ELb1ELb0ELb1ELb1EEENS1_21CollectiveEpilogueFwdINS6_IJS8_SA_S9_EEENS6_IJNS7_ILi1EEESI_SI_EEESC_SE_Li256ELb1ELb1ELb1ELb0EEENS1_36VarlenDynamicPersistentTileSchedulerILi128ELi64ELi256ELi256ELb1ELb1ELb0ELb0ELb1ELb1EEEEEEEEEvNT_6ParamsE,"",@"SHT_CUDA_INFO"
	.sectionflags	@""
	.align	4


	//----- nvinfo : EIATTR_CUDA_API_VERSION
	.align		4
        /*0000*/ 	.byte	0x04, 0x37
        /*0002*/ 	.short	(.L_564 - .L_563)
.L_563:
        /*0004*/ 	.word	0x00000082


	//----- nvinfo : EIATTR_KPARAM_INFO
	.align		4
.L_564:
        /*0008*/ 	.byte	0x04, 0x17
        /*000a*/ 	.short	(.L_566 - .L_565)
.L_565:
        /*000c*/ 	.word	0x00000000
        /*0010*/ 	.short	0x0000
        /*0012*/ 	.short	0x0000
        /*0014*/ 	.byte	0x00, 0xf0, 0xe1, 0x10


	//----- nvinfo : EIATTR_SPARSE_MMA_MASK
	.align		4
.L_566:
        /*0018*/ 	.byte	0x03, 0x50
        /*001a*/ 	.short	0x0000


	//----- nvinfo : EIATTR_MAXREG_COUNT
	.align		4
        /*001c*/ 	.byte	0x03, 0x1b
        /*001e*/ 	.short	0x00ff


	//----- nvinfo : EIATTR_MERCURY_ISA_VERSION
	.align		4
        /*0020*/ 	.byte	0x03, 0x5f
        /*0022*/ 	.short	0x0101


	//----- nvinfo : EIATTR_VRC_CTA_INIT_COUNT
	.align		4
        /*0024*/ 	.byte	0x02, 0x4a
	.zero		1
	.zero		1


	//----- nvinfo : EIATTR_EXIT_INSTR_OFFSETS
	.align		4
        /*0028*/ 	.byte	0x04, 0x1c
        /*002a*/ 	.short	(.L_568 - .L_567)


	//   ....[0]....
.L_567:
        /*002c*/ 	.word	0x00000010


	//----- nvinfo : EIATTR_MAX_THREADS
	.align		4
.L_568:
        /*0030*/ 	.byte	0x04, 0x05
        /*0032*/ 	.short	(.L_570 - .L_569)
.L_569:
        /*0034*/ 	.word	0x00000100
        /*0038*/ 	.word	0x00000001
        /*003c*/ 	.word	0x00000001


	//----- nvinfo : EIATTR_CBANK_PARAM_SIZE
	.align		4
.L_570:
        /*0040*/ 	.byte	0x03, 0x19
        /*0042*/ 	.short	0x0438


	//----- nvinfo : EIATTR_PARAM_CBANK
	.align		4
        /*0044*/ 	.byte	0x04, 0x0a
        /*0046*/ 	.short	(.L_572 - .L_571)
	.align		4
.L_571:
        /*0048*/ 	.word	index@(.nv.constant0._ZN7cutlass13device_kernelIN5flash19enable_sm80_to_sm89INS1_16FlashAttnFwdSm80INS1_25CollectiveMainloopFwdSm80ILi8ELi1ELb0EN4cute5tupleIJNS5_1CILi128EEENS7_ILi64EEENS7_ILi256EEEEEELi256ENS_10bfloat16_tEfNS_4arch4Sm80ELb0ELb0ELb0ELb1ELb1ELb0ELb1ELb1EEENS1_21CollectiveEpilogueFwdINS6_IJS8_SA_S9_EEENS6_IJNS7_ILi1EEESI_SI_EEESC_SE_Li256ELb1ELb1ELb1ELb0EEENS1_36VarlenDynamicPersistentTileSchedulerILi128ELi64ELi256ELi256ELb1ELb1ELb0ELb0ELb1ELb1EEEEEEEEEvNT_6ParamsE)
        /*004c*/ 	.short	0x0380
        /*004e*/ 	.short	0x0438


	//----- nvinfo : EIATTR_SW_WAR
	.align		4
.L_572:
        /*0050*/ 	.byte	0x04, 0x36
        /*0052*/ 	.short	(.L_574 - .L_573)
.L_573:
        /*0054*/ 	.word	0x00000008
.L_574:


//--------------------- .nv.info._ZN7cutlass13device_kernelIN5flash19enable_sm80_to_sm89INS1_16FlashAttnFwdSm80INS1_25CollectiveMainloopFwdSm80ILi8ELi1ELb0EN4cute5tupleIJNS5_1CILi128EEENS7_ILi48EEENS7_ILi256EEEEEELi256ENS_10bfloat16_tEfNS_4arch4Sm80ELb0ELb0ELb0ELb1ELb1ELb1ELb1ELb1EEENS1_21CollectiveEpilogueFwdINS6_IJS8_SA_S9_EEENS6_IJNS7_ILi1EEESI_SI_EEESC_SE_Li256ELb1ELb1ELb1ELb0EEENS1_36VarlenDynamicPersistentTileSchedulerILi128ELi48ELi256ELi256ELb1ELb1ELb0ELb0ELb1ELb1EEEEEEEEEvNT_6ParamsE --------------------------
	.section	.nv.info._ZN7cutlass13device_kernelIN5flash19enable_sm80_to_sm89INS1_16FlashAttnFwdSm80INS1_25CollectiveMainloopFwdSm80ILi8ELi1ELb0EN4cute5tupleIJNS5_1CILi128EEENS7_ILi48EEENS7_ILi256EEEEEELi256ENS_10bfloat16_tEfNS_4arch4Sm80ELb0ELb0ELb0ELb1ELb1ELb1ELb1ELb1EEENS1_21CollectiveEpilogueFwdINS6_IJS8_SA_S9_EEENS6_IJNS7_ILi1EEESI_SI_EEESC_SE_Li256ELb1ELb1ELb1ELb0EEENS1_36VarlenDynamicPersistentTileSchedulerILi128ELi48ELi256ELi256ELb1ELb1ELb0ELb0ELb1ELb1EEEEEEEEEvNT_6ParamsE,"",@"SHT_CUDA_INFO"
	.sectionflags	@""
	.align	4


	//----- nvinfo : EIATTR_CUDA_API_VERSION
	.align		4
        /*0000*/ 	.byte	0x04, 0x37
        /*0002*/ 	.short	(.L_576 - .L_575)
.L_575:
        /*0004*/ 	.word	0x00000082


	//----- nvinfo : EIATTR_KPARAM_INFO
	.align		4
.L_576:
        /*0008*/ 	.byte	0x04, 0x17
        /*000a*/ 	.short	(.L_578 - .L_577)
.L_577:
        /*000c*/ 	.word	0x00000000
        /*0010*/ 	.short	0x0000
        /*0012*/ 	.short	0x0000
        /*0014*/ 	.byte	0x00, 0xf0, 0xe1, 0x10


	//----- nvinfo : EIATTR_SPARSE_MMA_MASK
	.align		4
.L_578:
        /*0018*/ 	.byte	0x03, 0x50
        /*001a*/ 	.short	0x0000


	//----- nvinfo : EIATTR_MAXREG_COUNT
	.align		4
        /*001c*/ 	.byte	0x03, 0x1b
        /*001e*/ 	.short	0x00ff


	//----- nvinfo : EIATTR_MERCURY_ISA_VERSION
	.align		4
        /*0020*/ 	.byte	0x03, 0x5f
        /*0022*/ 	.short	0x0101


	//----- nvinfo : EIATTR_VRC_CTA_INIT_COUNT
	.align		4
        /*0024*/ 	.byte	0x02, 0x4a
	.zero		1
	.zero		1


	//----- nvinfo : EIATTR_EXIT_INSTR_OFFSETS
	.align		4
        /*0028*/ 	.byte	0x04, 0x1c
        /*002a*/ 	.short	(.L_580 - .L_579)


	//   ....[0]....
.L_579:
        /*002c*/ 	.word	0x00000010


	//----- nvinfo : EIATTR_MAX_THREADS
	.align		4
.L_580:
        /*0030*/ 	.byte	0x04, 0x05
        /*0032*/ 	.short	(.L_582 - .L_581)
.L_581:
        /*0034*/ 	.word	0x00000100
        /*0038*/ 	.word	0x00000001
        /*003c*/ 	.word	0x00000001


	//----- nvinfo : EIATTR_CBANK_PARAM_SIZE
	.align		4
.L_582:
        /*0040*/ 	.byte	0x03, 0x19
        /*0042*/ 	.short	0x0438


	//----- nvinfo : EIATTR_PARAM_CBANK
	.align		4
        /*0044*/ 	.byte	0x04, 0x0a
        /*0046*/ 	.short	(.L_584 - .L_583)
	.align		4
.L_583:
        /*0048*/ 	.word	index@(.nv.constant0._ZN7cutlass13device_kernelIN5flash19enable_sm80_to_sm89INS1_16FlashAttnFwdSm80INS1_25CollectiveMainloopFwdSm80ILi8ELi1ELb0EN4cute5tupleIJNS5_1CILi128EEENS7_ILi48EEENS7_ILi256EEEEEELi256ENS_10bfloat16_tEfNS_4arch4Sm80ELb0ELb0ELb0ELb1ELb1ELb1ELb1ELb1EEENS1_21CollectiveEpilogueFwdINS6_IJS8_SA_S9_EEENS6_IJNS7_ILi1EEESI_SI_EEESC_SE_Li256ELb1ELb1ELb1ELb0EEENS1_36VarlenDynamicPersistentTileSchedulerILi128ELi48ELi256ELi256ELb1ELb1ELb0ELb0ELb1ELb1EEEEEEEEEvNT_6ParamsE)
        /*004c*/ 	.short	0x0380
        /*004e*/ 	.short	0x0438


	//----- nvinfo : EIATTR_SW_WAR
	.align		4
.L_584:
        /*0050*/ 	.byte	0x04, 0x36
        /*0052*/ 	.short	(.L_586 - .L_585)
.L_585:
        /*0054*/ 	.word	0x00000008
.L_586:


//--------------------- .nv.info._ZN7cutlass13device_kernelIN5flash19enable_sm80_to_sm89INS1_16FlashAttnFwdSm80INS1_25CollectiveMainloopFwdSm80ILi8ELi1ELb0EN4cute5tupleIJNS5_1CILi128EEENS7_ILi64EEENS7_ILi256EEEEEELi256ENS_10bfloat16_tEfNS_4arch4Sm80ELb0ELb1ELb0ELb0ELb1ELb0ELb1ELb1EEENS1_21CollectiveEpilogueFwdINS6_IJS8_SA_S9_EEENS6_IJNS7_ILi1EEESI_SI_EEESC_SE_Li256ELb0ELb1ELb1ELb0EEENS1_19SingleTileSchedulerILb0ELb1ELb1ELi128EEEEEEEEEvNT_6ParamsE --------------------------
	.section	.nv.info._ZN7cutlass13device_kernelIN5flash19enable_sm80_to_sm89INS1_16FlashAttnFwdSm80INS1_25CollectiveMainloopFwdSm80ILi8ELi1ELb0EN4cute5tupleIJNS5_1CILi128EEENS7_ILi64EEENS7_ILi256EEEEEELi256ENS_10bfloat16_tEfNS_4arch4Sm80ELb0ELb1ELb0ELb0ELb1ELb0ELb1ELb1EEENS1_21CollectiveEpilogueFwdINS6_IJS8_SA_S9_EEENS6_IJNS7_ILi1EEESI_SI_EEESC_SE_Li256ELb0ELb1ELb1ELb0EEENS1_19SingleTileSchedulerILb0ELb1ELb1ELi128EEEEEEEEEvNT_6ParamsE,"",@"SHT_CUDA_INFO"
	.sectionflags	@""
	.align	4


	//----- nvinfo : EIATTR_CUDA_API_VERSION
	.align		4
        /*0000*/ 	.byte	0x04, 0x37
        /*0002*/ 	.short	(.L_588 - .L_587)
.L_587:
        /*0004*/ 	.word	0x00000082


	//----- nvinfo : EIATTR_KPARAM_INFO
	.align		4
.L_588:
        /*0008*/ 	.byte	0x04, 0x17
        /*000a*/ 	.short	(.L_590 - .L_589)
.L_589:
        /*000c*/ 	.word	0x00000000
        /*0010*/ 	.short	0x0000
        /*0012*/ 	.short	0x0000
        /*0014*/ 	.byte	0x00, 0xf0, 0x61, 0x10


	//----- nvinfo : EIATTR_SPARSE_MMA_MASK
	.align		4
.L_590:
        /*0018*/ 	.byte	0x03, 0x50
        /*001a*/ 	.short	0x0000


	//----- nvinfo : EIATTR_MAXREG_COUNT
	.align		4
        /*001c*/ 	.byte	0x03, 0x1b
        /*001e*/ 	.short	0x00ff


	//----- nvinfo : EIATTR_MERCURY_ISA_VERSION
	.align		4
        /*0020*/ 	.byte	0x03, 0x5f
        /*0022*/ 	.short	0x0101


	//----- nvinfo : EIATTR_VRC_CTA_INIT_COUNT
	.align		4
        /*0024*/ 	.byte	0x02, 0x4a
	.zero		1
	.zero		1


	//----- nvinfo : EIATTR_EXIT_INSTR_OFFSETS
	.align		4
        /*0028*/ 	.byte	0x04, 0x1c
        /*002a*/ 	.short	(.L_592 - .L_591)


	//   ....[0]....
.L_591:
        /*002c*/ 	.word	0x00000010


	//----- nvinfo : EIATTR_MAX_THREADS
	.align		4
.L_592:
        /*0030*/ 	.byte	0x04, 0x05
        /*0032*/ 	.short	(.L_594 - .L_593)
.L_593:
        /*0034*/ 	.word	0x00000100
        /*0038*/ 	.word	0x00000001
        /*003c*/ 	.word	0x00000001


	//----- nvinfo : EIATTR_CBANK_PARAM_SIZE
	.align		4
.L_594:
        /*0040*/ 	.byte	0x03, 0x19
        /*0042*/ 	.short	0x0418


	//----- nvinfo : EIATTR_PARAM_CBANK
	.align		4
        /*0044*/ 	.byte	0x04, 0x0a
        /*0046*/ 	.short	(.L_596 - .L_595)
	.align		4
.L_595:
        /*0048*/ 	.word	index@(.nv.constant0._ZN7cutlass13device_kernelIN5flash19enable_sm80_to_sm89INS1_16FlashAttnFwdSm80INS1_25CollectiveMainloopFwdSm80ILi8ELi1ELb0EN4cute5tupleIJNS5_1CILi128EEENS7_ILi64EEENS7_ILi256EEEEEELi256ENS_10bfloat16_tEfNS_4arch4Sm80ELb0ELb1ELb0ELb0ELb1ELb0ELb1ELb1EEENS1_21CollectiveEpilogueFwdINS6_IJS8_SA_S9_EEENS6_IJNS7_ILi1EEESI_SI_EEESC_SE_Li256ELb0ELb1ELb1ELb0EEENS1_19SingleTileSchedulerILb0ELb1ELb1ELi128EEEEEEEEEvNT_6ParamsE)
        /*004c*/ 	.short	0x0380
        /*004e*/ 	.short	0x0418


	//----- nvinfo : EIATTR_SW_WAR
	.align		4
.L_596:
        /*0050*/ 	.byte	0x04, 0x36
        /*0052*/ 	.short	(.L_598 - .L_597)
.L_597:
        /*0054*/ 	.word	0x00000008
.L_598:


//--------------------- .nv.info._ZN7cutlass13device_kernelIN5flash19enable_sm80_to_sm89INS1_16FlashAttnFwdSm80INS1_25CollectiveMainloopFwdSm80ILi8ELi1ELb0EN4cute5tupleIJNS5_1CILi128EEENS7_ILi64EEENS7_ILi256EEEEEELi256ENS_10bfloat16_tEfNS_4arch4Sm80ELb0ELb1ELb0ELb1ELb1ELb0ELb1ELb1EEENS1_21CollectiveEpilogueFwdINS6_IJS8_SA_S9_EEENS6_IJNS7_ILi1EEESI_SI_EEESC_SE_Li256ELb1ELb1ELb1ELb0EEENS1_36VarlenDynamicPersistentTileSchedulerILi128ELi64ELi256ELi256ELb1ELb1ELb0ELb1ELb0ELb1EEEEEEEEEvNT_6ParamsE --------------------------
	.section	.nv.info._ZN7cutlass13device_kernelIN5flash19enable_sm80_to_sm89INS1_16FlashAttnFwdSm80INS1_25CollectiveMainloopFwdSm80ILi8ELi1ELb0EN4cute5tupleIJNS5_1CILi128EEENS7_ILi64EEENS7_ILi256EEEEEELi256ENS_10bfloat16_tEfNS_4arch4Sm80ELb0ELb1ELb0ELb1ELb1ELb0ELb1ELb1EEENS1_21CollectiveEpilogueFwdINS6_IJS8_SA_S9_EEENS6_IJNS7_ILi1EEESI_SI_EEESC_SE_Li256ELb1ELb1ELb1ELb0EEENS1_36VarlenDynamicPersistentTileSchedulerILi128ELi64ELi256ELi256ELb1ELb1ELb0ELb1ELb0ELb1EEEEEEEEEvNT_6ParamsE,"",@"SHT_CUDA_INFO"
	.sectionflags	@""
	.align	4


	//----- nvinfo : EIATTR_CUDA_API_VERSION
	.align		4
        /*0000*/ 	.byte	0x04, 0x37
        /*0002*/ 	.short	(.L_600 - .L_599)
.L_599:
        /*0004*/ 	.word	0x00000082


	//----- nvinfo : EIATTR_KPARAM_INFO
	.align		4
.L_600:
        /*0008*/ 	.byte	0x04, 0x17
        /*000a*/ 	.short	(.L_602 - .L_601)
.L_601:
        /*000c*/ 	.word	0x00000000
        /*0010*/ 	.short	0x0000
        /*0012*/ 	.short	0x0000
        /*0014*/ 	.byte	0x00, 0xf0, 0xe1, 0x10


	//----- nvinfo : EIATTR_SPARSE_MMA_MASK
	.align		4
.L_602:
        /*0018*/ 	.byte	0x03, 0x50
        /*001a*/ 	.short	0x0000


	//----- nvinfo : EIATTR_MAXREG_COUNT
	.align		4
        /*001c*/ 	.byte	0x03, 0x1b
        /*001e*/ 	.short	0x00ff


	//----- nvinfo : EIATTR_MERCURY_ISA_VERSION
	.align		4
        /*0020*/ 	.byte	0x03, 0x5f
        /*0022*/ 	.short	0x0101


	//----- nvinfo : EIATTR_VRC_CTA_INIT_COUNT
	.align		4
        /*0024*/ 	.byte	0x02, 0x4a
	.zero		1
	.zero		1


	//----- nvinfo : EIATTR_EXIT_INSTR_OFFSETS
	.align		4
        /*0028*/ 	.byte	0x04, 0x1c
        /*002a*/ 	.short	(.L_604 - .L_603)


	//   ....[0]....
.L_603:
        /*002c*/ 	.word	0x00000010


	//----- nvinfo : EIATTR_MAX_THREADS
	.align		4
.L_604:
        /*0030*/ 	.byte	0x04, 0x05
        /*0032*/ 	.short	(.L_606 - .L_605)
.L_605:
        /*0034*/ 	.word	0x00000100
        /*0038*/ 	.word	0x00000001
        /*003c*/ 	.word	0x00000001


	//----- nvinfo : EIATTR_CBANK_PARAM_SIZE
	.align		4
.L_606:
        /*0040*/ 	.byte	0x03, 0x19
        /*0042*/ 	.short	0x0438


	//----- nvinfo : EIATTR_PARAM_CBANK
	.align		4
        /*0044*/ 	.byte	0x04, 0x0a
        /*0046*/ 	.short	(.L_608 - .L_607)
	.align		4
.L_607:
        /*0048*/ 	.word	index@(.nv.constant0._ZN7cutlass13device_kernelIN5flash19enable_sm80_to_sm89INS1_16FlashAttnFwdSm80INS1_25CollectiveMainloopFwdSm80ILi8ELi1ELb0EN4cute5tupleIJNS5_1CILi128EEENS7_ILi64EEENS7_ILi256EEEEEELi256ENS_10bfloat16_tEfNS_4arch4Sm80ELb0ELb1ELb0ELb1ELb1ELb0ELb1ELb1EEENS1_21CollectiveEpilogueFwdINS6_IJS8_SA_S9_EEENS6_IJNS7_ILi1EEESI_SI_EEESC_SE_Li256ELb1ELb1ELb1ELb0EEENS1_36VarlenDynamicPersistentTileSchedulerILi128ELi64ELi256ELi256ELb1ELb1ELb0ELb1ELb0ELb1EEEEEEEEEvNT_6ParamsE)
        /*004c*/ 	.short	0x0380
        /*004e*/ 	.short	0x0438


	//----- nvinfo : EIATTR_SW_WAR
	.align		4
.L_608:
        /*0050*/ 	.byte	0x04, 0x36
        /*0052*/ 	.short	(.L_610 - .L_609)
.L_609:
        /*0054*/ 	.word	0x00000008
.L_610:


//--------------------- .nv.info._ZN7cutlass13device_kernelIN5flash19enable_sm80_to_sm89INS1_16FlashAttnFwdSm80INS1_25CollectiveMainloopFwdSm80ILi8ELi1ELb0EN4cute5tupleIJNS5_1CILi128EEENS7_ILi48EEENS7_ILi256EEEEEELi256ENS_10bfloat16_tEfNS_4arch4Sm80ELb0ELb1ELb0ELb1ELb1ELb1ELb1ELb1EEENS1_21CollectiveEpilogueFwdINS6_IJS8_SA_S9_EEENS6_IJNS7_ILi1EEESI_SI_EEESC_SE_Li256ELb1ELb1ELb1ELb0EEENS1_36VarlenDynamicPersistentTileSchedulerILi128ELi48ELi256ELi256ELb1ELb1ELb0ELb1ELb0ELb1EEEEEEEEEvNT_6ParamsE --------------------------
	.section	.nv.info._ZN7cutlass13device_kernelIN5flash19enable_sm80_to_sm89INS1_16FlashAttnFwdSm80INS1_25CollectiveMainloopFwdSm80ILi8ELi1ELb0EN4cute5tupleIJNS5_1CILi128EEENS7_ILi48EEENS7_ILi256EEEEEELi256ENS_10bfloat16_tEfNS_4arch4Sm80ELb0ELb1ELb0ELb1ELb1ELb1ELb1ELb1EEENS1_21CollectiveEpilogueFwdINS6_IJS8_SA_S9_EEENS6_IJNS7_ILi1EEESI_SI_EEESC_SE_Li256ELb1ELb1ELb1ELb0EEENS1_36VarlenDynamicPersistentTileSchedulerILi128ELi48ELi256ELi256ELb1ELb1ELb0ELb1ELb0ELb1EEEEEEEEEvNT_6ParamsE,"",@"SHT_CUDA_INFO"
	.sectionflags	@""
	.align	4


	//----- nvinfo : EIATTR_CUDA_API_VERSION
	.align		4
        /*0000*/ 	.byte	0x04, 0x37
        /*0002*/ 	.short	(.L_612 - .L_611)
.L_611:
        /*0004*/ 	.word	0x00000082


	//----- nvinfo : EIATTR_KPARAM_INFO
	.align		4
.L_612:
        /*0008*/ 	.byte	0x04, 0x17
        /*000a*/ 	.short	(.L_614 - .L_613)
.L_613:
        /*000c*/ 	.word	0x00000000
        /*0010*/ 	.short	0x0000
        /*0012*/ 	.short	0x0000
        /*0014*/ 	.byte	0x00, 0xf0, 0xe1, 0x10


	//----- nvinfo : EIATTR_SPARSE_MMA_MASK
	.align		4
.L_614:
        /*0018*/ 	.byte	0x03, 0x50
        /*001a*/ 	.short	0x0000


	//----- nvinfo : EIATTR_MAXREG_COUNT
	.align		4
        /*001c*/ 	.byte	0x03, 0x1b
        /*001e*/ 	.short	0x00ff


	//----- nvinfo : EIATTR_MERCURY_ISA_VERSION
	.align		4
        /*0020*/ 	.byte	0x03, 0x5f
        /*0022*/ 	.short	0x0101


	//----- nvinfo : EIATTR_VRC_CTA_INIT_COUNT
	.align		4
        /*0024*/ 	.byte	0x02, 0x4a
	.zero		1
	.zero		1


	//----- nvinfo : EIATTR_EXIT_INSTR_OFFSETS
	.align		4
        /*0028*/ 	.byte	0x04, 0x1c
        /*002a*/ 	.short	(.L_616 - .L_615)


	//   ....[0]....
.L_615:
        /*002c*/ 	.word	0x00000010


	//----- nvinfo : EIATTR_MAX_THREADS
	.align		4
.L_616:
        /*0030*/ 	.byte	0x04, 0x05
        /*0032*/ 	.short	(.L_618 - .L_617)
.L_617:
        /*0034*/ 	.word	0x00000100
        /*0038*/ 	.word	0x00000001
        /*003c*/ 	.word	0x00000001


	//----- nvinfo : EIATTR_CBANK_PARAM_SIZE
	.align		4
.L_618:
        /*0040*/ 	.byte	0x03, 0x19
        /*0042*/ 	.short	0x0438


	//----- nvinfo : EIATTR_PARAM_CBANK
	.align		4
        /*0044*/ 	.byte	0x04, 0x0a
        /*0046*/ 	.short	(.L_620 - .L_619)
	.align		4
.L_619:
        /*0048*/ 	.word	index@(.nv.constant0._ZN7cutlass13device_kernelIN5flash19enable_sm80_to_sm89INS1_16FlashAttnFwdSm80INS1_25CollectiveMainloopFwdSm80ILi8ELi1ELb0EN4cute5tupleIJNS5_1CILi128EEENS7_ILi48EEENS7_ILi256EEEEEELi256ENS_10bfloat16_tEfNS_4arch4Sm80ELb0ELb1ELb0ELb1ELb1ELb1ELb1ELb1EEENS1_21CollectiveEpilogueFwdINS6_IJS8_SA_S9_EEENS6_IJNS7_ILi1EEESI_SI_EEESC_SE_Li256ELb1ELb1ELb1ELb0EEENS1_36VarlenDynamicPersistentTileSchedulerILi128ELi48ELi256ELi256ELb1ELb1ELb0ELb1ELb0ELb1EEEEEEEEEvNT_6ParamsE)
        /*004c*/ 	.short	0x0380
        /*004e*/ 	.short	0x0438


	//----- nvinfo : EIATTR_SW_WAR
	.align		4
.L_620:
        /*0050*/ 	.byte	0x04, 0x36
        /*0052*/ 	.short	(.L_622 - .L_621)
.L_621:
        /*0054*/ 	.word	0x00000008
.L_622:


//--------------------- .nv.info._ZN7cutlass13device_kernelIN5flash19enable_sm80_to_sm89INS1_16FlashAttnFwdSm80INS1_25CollectiveMainloopFwdSm80ILi8ELi1ELb0EN4cute5tupleIJNS5_1CILi128EEENS7_ILi96EEENS7_ILi256EEEEEELi256ENS_10bfloat16_tEfNS_4arch4Sm80ELb1ELb0ELb0ELb0ELb1ELb0ELb1ELb1EEENS1_21CollectiveEpilogueFwdINS6_IJS8_SA_S9_EEENS6_IJNS7_ILi1EEESI_SI_EEESC_SE_Li256ELb0ELb1ELb1ELb0EEENS1_30DynamicPersistentTileSchedulerILi256ELi256ELb1ELb1ELb0EEEEEEEEEvNT_6ParamsE --------------------------
	.section	.nv.info._ZN7cutlass13device_kernelIN5flash19enable_sm80_to_sm89INS1_16FlashAttnFwdSm80INS1_25CollectiveMainloopFwdSm80ILi8ELi1ELb0EN4cute5tupleIJNS5_1CILi128EEENS7_ILi96EEENS7_ILi256EEEEEELi256ENS_10bfloat16_tEfNS_4arch4Sm80ELb1ELb0ELb0ELb0ELb1ELb0ELb1ELb1EEENS1_21CollectiveEpilogueFwdINS6_IJS8_SA_S9_EEENS6_IJNS7_ILi1EEESI_SI_EEESC_SE_Li256ELb0ELb1ELb1ELb0EEENS1_30DynamicPersistentTileSchedulerILi256ELi256ELb1ELb1ELb0EEEEEEEEEvNT_6ParamsE,"",@"SHT_CUDA_INFO"
	.sectionflags	@""
	.align	4


	//----- nvinfo : EIATTR_CUDA_API_VERSION
	.align		4
        /*0000*/ 	.byte	0x04, 0x37
        /*0002*/ 	.short	(.L_624 - .L_623)
.L_623:
        /*0004*/ 	.word	0x00000082


	//----- nvinfo : EIATTR_KPARAM_INFO
	.align		4
.L_624:
        /*0008*/ 	.byte	0x04, 0x17
        /*000a*/ 	.short	(.L_626 - .L_625)
.L_625:
        /*000c*/ 	.word	0x00000000
        /*0010*/ 	.short	0x0000
        /*0012*/ 	.short	0x0000
        /*0014*/ 	.byte	0x00, 0xf0, 0xa1, 0x10


	//----- nvinfo : EIATTR_SPARSE_MMA_MASK
	.align		4
.L_626:
        /*0018*/ 	.byte	0x03, 0x50
        /*001a*/ 	.short	0x0000


	//----- nvinfo : EIATTR_MAXREG_COUNT
	.align		4
        /*001c*/ 	.byte	0x03, 0x1b
        /*001e*/ 	.short	0x00ff


	//----- nvinfo : EIATTR_MERCURY_ISA_VERSION
	.align		4
        /*0020*/ 	.byte	0x03, 0x5f
        /*0022*/ 	.short	0x0101


	//----- nvinfo : EIATTR_VRC_CTA_INIT_COUNT
	.align		4
        /*0024*/ 	.byte	0x02, 0x4a
	.zero		1
	.zero		1


	//----- nvinfo : EIATTR_EXIT_INSTR_OFFSETS
	.align		4
        /*0028*/ 	.byte	0x04, 0x1c
        /*002a*/ 	.short	(.L_628 - .L_627)


	//   ....[0]....
.L_627:
        /*002c*/ 	.word	0x00000010


	//----- nvinfo : EIATTR_MAX_THREADS
	.align		4
.L_628:
        /*0030*/ 	.byte	0x04, 0x05
        /*0032*/ 	.short	(.L_630 - .L_629)
.L_629:
        /*0034*/ 	.word	0x00000100
        /*0038*/ 	.word	0x00000001
        /*003c*/ 	.word	0x00000001


	//----- nvinfo : EIATTR_CBANK_PARAM_SIZE
	.align		4
.L_630:
        /*0040*/ 	.byte	0x03, 0x19
        /*0042*/ 	.short	0x0428


	//----- nvinfo : EIATTR_PARAM_CBANK
	.align		4
        /*0044*/ 	.byte	0x04, 0x0a
        /*0046*/ 	.short	(.L_632 - .L_631)
	.align		4
.L_631:
        /*0048*/ 	.word	index@(.nv.constant0._ZN7cutlass13device_kernelIN5flash19enable_sm80_to_sm89INS1_16FlashAttnFwdSm80INS1_25CollectiveMainloopFwdSm80ILi8ELi1ELb0EN4cute5tupleIJNS5_1CILi128EEENS7_ILi96EEENS7_ILi256EEEEEELi256ENS_10bfloat16_tEfNS_4arch4Sm80ELb1ELb0ELb0ELb0ELb1ELb0ELb1ELb1EEENS1_21CollectiveEpilogueFwdINS6_IJS8_SA_S9_EEENS6_IJNS7_ILi1EEESI_SI_EEESC_SE_Li256ELb0ELb1ELb1ELb0EEENS1_30DynamicPersistentTileSchedulerILi256ELi256ELb1ELb1ELb0EEEEEEEEEvNT_6ParamsE)
        /*004c*/ 	.short	0x0380
        /*004e*/ 	.short	0x0428


	//----- nvinfo : EIATTR_SW_WAR
	.align		4
.L_632:
        /*0050*/ 	.byte	0x04, 0x36
        /*0052*/ 	.short	(.L_634 - .L_633)
.L_633:
        /*0054*/ 	.word	0x00000008
.L_634:


//--------------------- .nv.info._ZN7cutlass13device_kernelIN5flash19enable_sm80_to_sm89INS1_16FlashAttnFwdSm80INS1_25CollectiveMainloopFwdSm80ILi8ELi1ELb0EN4cute5tupleIJNS5_1CILi128EEENS7_ILi64EEENS7_ILi256EEEEEELi256ENS_10bfloat16_tEfNS_4arch4Sm80ELb1ELb0ELb0ELb1ELb1ELb0ELb1ELb1EEENS1_21CollectiveEpilogueFwdINS6_IJS8_SA_S9_EEENS6_IJNS7_ILi1EEESI_SI_EEESC_SE_Li256ELb1ELb1ELb1ELb0EEENS1_36VarlenDynamicPersistentTileSchedulerILi128ELi64ELi256ELi256ELb1ELb1ELb0ELb1ELb1ELb1EEEEEEEEEvNT_6ParamsE --------------------------
	.section	.nv.info._ZN7cutlass13device_kernelIN5flash19enable_sm80_to_sm89INS1_16FlashAttnFwdSm80INS1_25CollectiveMainloopFwdSm80ILi8ELi1ELb0EN4cute5tupleIJNS5_1CILi128EEENS7_ILi64EEENS7_ILi256EEEEEELi256ENS_10bfloat16_tEfNS_4arch4Sm80ELb1ELb0ELb0ELb1ELb1ELb0ELb1ELb1EEENS1_21CollectiveEpilogueFwdINS6_IJS8_SA_S9_EEENS6_IJNS7_ILi1EEESI_SI_EEESC_SE_Li256ELb1ELb1ELb1ELb0EEENS1_36VarlenDynamicPersistentTileSchedulerILi128ELi64ELi256ELi256ELb1ELb1ELb0ELb1ELb1ELb1EEEEEEEEEvNT_6ParamsE,"",@"SHT_CUDA_INFO"
	.sectionflags	@""
	.align	4


	//----- nvinfo : EIATTR_CUDA_API_VERSION
	.align		4
        /*0000*/ 	.byte	0x04, 0x37
        /*0002*/ 	.short	(.L_636 - .L_635)
.L_635:
        /*0004*/ 	.word	0x00000082


	//----- nvinfo : EIATTR_KPARAM_INFO
	.align		4
.L_636:
        /*0008*/ 	.byte	0x04, 0x17
        /*000a*/ 	.short	(.L_638 - .L_637)
.L_637:
        /*000c*/ 	.word	0x00000000
        /*0010*/ 	.short	0x0000
        /*0012*/ 	.short	0x0000
        /*0014*/ 	.byte	0x00, 0xf0, 0xe1, 0x10


	//----- nvinfo : EIATTR_SPARSE_MMA_MASK
	.align		4
.L_638:
        /*0018*/ 	.byte	0x03, 0x50
        /*001a*/ 	.short	0x0000


	//----- nvinfo : EIATTR_MAXREG_COUNT
	.align		4
        /*001c*/ 	.byte	0x03, 0x1b
        /*001e*/ 	.short	0x00ff


	//----- nvinfo : EIATTR_MERCURY_ISA_VERSION
	.align		4
        /*0020*/ 	.byte	0x03, 0x5f
        /*0022*/ 	.short	0x0101


	//----- nvinfo : EIATTR_VRC_CTA_INIT_COUNT
	.align		4
        /*0024*/ 	.byte	0x02, 0x4a
	.zero		1
	.zero		1


	//----- nvinfo : EIATTR_EXIT_INSTR_OFFSETS
	.align		4
        /*0028*/ 	.byte	0x04, 0x1c
        /*002a*/ 	.short	(.L_640 - .L_639)


	//   ....[0]....
.L_639:
        /*002c*/ 	.word	0x00000010


	//----- nvinfo : EIATTR_MAX_THREADS
	.align		4
.L_640:
        /*0030*/ 	.byte	0x04, 0x05
        /*0032*/ 	.short	(.L_642 - .L_641)
.L_641:
        /*0034*/ 	.word	0x00000100
        /*0038*/ 	.word	0x00000001
        /*003c*/ 	.word	0x00000001


	//----- nvinfo : EIATTR_CBANK_PARAM_SIZE
	.align		4
.L_642:
        /*0040*/ 	.byte	0x03, 0x19
        /*0042*/ 	.short	0x0438


	//----- nvinfo : EIATTR_PARAM_CBANK
	.align		4
        /*0044*/ 	.byte	0x04, 0x0a
        /*0046*/ 	.short	(.L_644 - .L_643)
	.align		4
.L_643:
        /*0048*/ 	.word	index@(.nv.constant0._ZN7cutlass13device_kernelIN5flash19enable_sm80_to_sm89INS1_16FlashAttnFwdSm80INS1_25CollectiveMainloopFwdSm80ILi8ELi1ELb0EN4cute5tupleIJNS5_1CILi128EEENS7_ILi64EEENS7_ILi256EEEEEELi256ENS_10bfloat16_tEfNS_4arch4Sm80ELb1ELb0ELb0ELb1ELb1ELb0ELb1ELb1EEENS1_21CollectiveEpilogueFwdINS6_IJS8_SA_S9_EEENS6_IJNS7_ILi1EEESI_SI_EEESC_SE_Li256ELb1ELb1ELb1ELb0EEENS1_36VarlenDynamicPersistentTileSchedulerILi128ELi64ELi256ELi256ELb1ELb1ELb0ELb1ELb1ELb1EEEEEEEEEvNT_6ParamsE)
        /*004c*/ 	.short	0x0380
        /*004e*/ 	.short	0x0438


	//----- nvinfo : EIATTR_SW_WAR
	.align		4
.L_644:
        /*0050*/ 	.byte	0x04, 0x36
        /*0052*/ 	.short	(.L_646 - .L_645)
.L_645:
        /*0054*/ 	.word	0x00000008
.L_646:


//--------------------- .nv.info._ZN7cutlass13device_kernelIN5flash19enable_sm80_to_sm89INS1_16FlashAttnFwdSm80INS1_25CollectiveMainloopFwdSm80ILi8ELi1ELb0EN4cute5tupleIJNS5_1CILi128EEENS7_ILi48EEENS7_ILi256EEEEEELi256ENS_10bfloat16_tEfNS_4arch4Sm80ELb1ELb0ELb0ELb1ELb1ELb1ELb1ELb1EEENS1_21CollectiveEpilogueFwdINS6_IJS8_SA_S9_EEENS6_IJNS7_ILi1EEESI_SI_EEESC_SE_Li256ELb1ELb1ELb1ELb0EEENS1_36VarlenDynamicPersistentTileSchedulerILi128ELi48ELi256ELi256ELb1ELb1ELb0ELb1ELb1ELb1EEEEEEEEEvNT_6ParamsE --------------------------
	.section	.nv.info._ZN7cutlass13device_kernelIN5flash19enable_sm80_to_sm89INS1_16FlashAttnFwdSm80INS1_25CollectiveMainloopFwdSm80ILi8ELi1ELb0EN4cute5tupleIJNS5_1CILi128EEENS7_ILi48EEENS7_ILi256EEEEEELi256ENS_10bfloat16_tEfNS_4arch4Sm80ELb1ELb0ELb0ELb1ELb1ELb1ELb1ELb1EEENS1_21CollectiveEpilogueFwdINS6_IJS8_SA_S9_EEENS6_IJNS7_ILi1EEESI_SI_EEESC_SE_Li256ELb1ELb1ELb1ELb0EEENS1_36VarlenDynamicPersistentTileSchedulerILi128ELi48ELi256ELi256ELb1ELb1ELb0ELb1ELb1ELb1EEEEEEEEEvNT_6ParamsE,"",@"SHT_CUDA_INFO"
	.sectionflags	@""
	.align	4


	//----- nvinfo : EIATTR_CUDA_API_VERSION
	.align		4
        /*0000*/ 	.byte	0x04, 0x37
        /*0002*/ 	.short	(.L_648 - .L_647)
.L_647:
        /*0004*/ 	.word	0x00000082


	//----- nvinfo : EIATTR_KPARAM_INFO
	.align		4
.L_648:
        /*0008*/ 	.byte	0x04, 0x17
        /*000a*/ 	.short	(.L_650 - .L_649)
.L_649:
        /*000c*/ 	.word	0x00000000
        /*0010*/ 	.short	0x0000
        /*0012*/ 	.short	0x0000
        /*0014*/ 	.byte	0x00, 0xf0, 0xe1, 0x10


	//----- nvinfo : EIATTR_SPARSE_MMA_MASK
	.align		4
.L_650:
        /*0018*/ 	.byte	0x03, 0x50
        /*001a*/ 	.short	0x0000


	//----- nvinfo : EIATTR_MAXREG_COUNT
	.align		4
        /*001c*/ 	.byte	0x03, 0x1b
        /*001e*/ 	.short	0x00ff


	//----- nvinfo : EIATTR_MERCURY_ISA_VERSION
	.align		4
        /*0020*/ 	.byte	0x03, 0x5f
        /*0022*/ 	.short	0x0101


	//----- nvinfo : EIATTR_VRC_CTA_INIT_COUNT
	.align		4
        /*0024*/ 	.byte	0x02, 0x4a
	.zero		1
	.zero		1


	//----- nvinfo : EIATTR_EXIT_INSTR_OFFSETS
	.align		4
        /*0028*/ 	.byte	0x04, 0x1c
        /*002a*/ 	.short	(.L_652 - .L_651)


	//   ....[0]....
.L_651:
        /*002c*/ 	.word	0x00000010


	//----- nvinfo : EIATTR_MAX_THREADS
	.align		4
.L_652:
        /*0030*/ 	.byte	0x04, 0x05
        /*0032*/ 	.short	(.L_654 - .L_653)
.L_653:
        /*0034*/ 	.word	0x00000100
        /*0038*/ 	.word	0x00000001
        /*003c*/ 	.word	0x00000001


	//----- nvinfo : EIATTR_CBANK_PARAM_SIZE
	.align		4
.L_654:
        /*0040*/ 	.byte	0x03, 0x19
        /*0042*/ 	.short	0x0438


	//----- nvinfo : EIATTR_PARAM_CBANK
	.align		4
        /*0044*/ 	.byte	0x04, 0x0a
        /*0046*/ 	.short	(.L_656 - .L_655)
	.align		4
.L_655:
        /*0048*/ 	.word	index@(.nv.constant0._ZN7cutlass13device_kernelIN5flash19enable_sm80_to_sm89INS1_16FlashAttnFwdSm80INS1_25CollectiveMainloopFwdSm80ILi8ELi1ELb0EN4cute5tupleIJNS5_1CILi128EEENS7_ILi48EEENS7_ILi256EEEEEELi256ENS_10bfloat16_tEfNS_4arch4Sm80ELb1ELb0ELb0ELb1ELb1ELb1ELb1ELb1EEENS1_21CollectiveEpilogueFwdINS6_IJS8_SA_S9_EEENS6_IJNS7_ILi1EEESI_SI_EEESC_SE_Li256ELb1ELb1ELb1ELb0EEENS1_36VarlenDynamicPersistentTileSchedulerILi128ELi48ELi256ELi256ELb1ELb1ELb0ELb1ELb1ELb1EEEEEEEEEvNT_6ParamsE)
        /*004c*/ 	.short	0x0380
        /*004e*/ 	.short	0x0438


	//----- nvinfo : EIATTR_SW_WAR
	.align		4
.L_656:
        /*0050*/ 	.byte	0x04, 0x36
        /*0052*/ 	.short	(.L_658 - .L_657)
.L_657:
        /*0054*/ 	.word	0x00000008
.L_658:


//--------------------- .nv.callgraph             --------------------------
	.section	.nv.callgraph,"",@"SHT_CUDA_CALLGRAPH"
	.align	4
	.sectionentsize	8
	.align		4
        /*0000*/ 	.word	0x00000000
	.align		4
        /*0004*/ 	.word	0xffffffff
	.align		4
        /*0008*/ 	.word	0x00000000
	.align		4
        /*000c*/ 	.word	0xfffffffe
	.align		4
        /*0010*/ 	.word	0x00000000
	.align		4
        /*0014*/ 	.word	0xfffffffd
	.align		4
        /*0018*/ 	.word	0x00000000
	.align		4
        /*001c*/ 	.word	0xfffffffc


//--------------------- .nv.constant4             --------------------------
	.section	.nv.constant4,"a",@progbits
	.align	8
	.align		8
.nv.constant4:
        /*0000*/ 	.dword	_ZN89_INTERNAL_0b48053f_53_flash_fwd_hdim256_bf16_paged_split_softcapall_sm80_cu_f3e6f9ee_33324cuda3std3__45__cpo5beginE
	.align		8
        /*0008*/ 	.dword	_ZN89_INTERNAL_0b48053f_53_flash_fwd_hdim256_bf16_paged_split_softcapall_sm80_cu_f3e6f9ee_33324cuda3std3__45__cpo3endE
	.align		8
        /*0010*/ 	.dword	_ZN89_INTERNAL_0b48053f_53_flash_fwd_hdim256_bf16_paged_split_softcapall_sm80_cu_f3e6f9ee_33324cuda3std3__45__cpo6cbeginE
	.align		8
        /*0018*/ 	.dword	_ZN89_INTERNAL_0b48053f_53_flash_fwd_hdim256_bf16_paged_split_softcapall_sm80_cu_f3e6f9ee_33324cuda3std3__45__cpo4cendE
	.align		8
        /*0020*/ 	.dword	_ZN89_INTERNAL_0b48053f_53_flash_fwd_hdim256_bf16_paged_split_softcapall_sm80_cu_f3e6f9ee_33324cuda3std3__491_GLOBAL__N__0b48053f_53_flash_fwd_hdim256_bf16_paged_split_softcapall_sm80_cu_f3e6f9ee_33326ignoreE
	.align		8
        /*0028*/ 	.dword	_ZN89_INTERNAL_0b48053f_53_flash_fwd_hdim256_bf16_paged_split_softcapall_sm80_cu_f3e6f9ee_33324cuda3std3__419piecewise_constructE
	.align		8
        /*0030*/ 	.dword	_ZN89_INTERNAL_0b48053f_53_flash_fwd_hdim256_bf16_paged_split_softcapall_sm80_cu_f3e6f9ee_33324cuda3std3__48in_placeE
	.align		8
        /*0038*/ 	.dword	_ZN89_INTERNAL_0b48053f_53_flash_fwd_hdim256_bf16_paged_split_softcapall_sm80_cu_f3e6f9ee_33324cuda3std6ranges3__45__cpo4swapE
	.align		8
        /*0040*/ 	.dword	_ZN89_INTERNAL_0b48053f_53_flash_fwd_hdim256_bf16_paged_split_softcapall_sm80_cu_f3e6f9ee_33324cuda3std6ranges3__45__cpo9iter_moveE
	.align		8
        /*0048*/ 	.dword	_ZN89_INTERNAL_0b48053f_53_flash_fwd_hdim256_bf16_paged_split_softcapall_sm80_cu_f3e6f9ee_33324cute7productE
	.align		8
        /*0050*/ 	.dword	_ZN89_INTERNAL_0b48053f_53_flash_fwd_hdim256_bf16_paged_split_softcapall_sm80_cu_f3e6f9ee_33324cute1_E


//--------------------- .text._ZN7cutlass13device_kernelIN5flash19enable_sm80_to_sm89INS1_16FlashAttnFwdSm80INS1_25CollectiveMainloopFwdSm80ILi8ELi1ELb1EN4cute5tupleIJNS5_1CILi128EEENS7_ILi64EEENS7_ILi256EEEEEELi256ENS_10bfloat16_tEfNS_4arch4Sm80ELb0ELb0ELb1ELb0ELb1ELb0ELb1ELb1EEENS1_21CollectiveEpilogueFwdINS6_IJS8_SA_S9_EEENS6_IJNS7_ILi1EEESI_SI_EEESC_SE_Li256ELb0ELb1ELb1ELb0EEENS1_19SingleTileSchedulerILb0ELb1ELb1ELi128EEEEEEEEEvNT_6ParamsE --------------------------
	.section	.text._ZN7cutlass13device_kernelIN5flash19enable_sm80_to_sm89INS1_16FlashAttnFwdSm80INS1_25CollectiveMainloopFwdSm80ILi8ELi1ELb1EN4cute5tupleIJNS5_1CILi128EEENS7_ILi64EEENS7_ILi256EEEEEELi256ENS_10bfloat16_tEfNS_4arch4Sm80ELb0ELb0ELb1ELb0ELb1ELb0ELb1ELb1EEENS1_21CollectiveEpilogueFwdINS6_IJS8_SA_S9_EEENS6_IJNS7_ILi1EEESI_SI_EEESC_SE_Li256ELb0ELb1ELb1ELb0EEENS1_19SingleTileSchedulerILb0ELb1ELb1ELi128EEEEEEEEEvNT_6ParamsE,"ax",@progbits
	.align	128
.text._ZN7cutlass13device_kernelIN5flash19enable_sm80_to_sm89INS1_16FlashAttnFwdSm80INS1_25CollectiveMainloopFwdSm80ILi8ELi1ELb1EN4cute5tupleIJNS5_1CILi128EEENS7_ILi64EEENS7_ILi256EEEEEELi256ENS_10bfloat16_tEfNS_4arch4Sm80ELb0ELb0ELb1ELb0ELb1ELb0ELb1ELb1EEENS1_21CollectiveEpilogueFwdINS6_IJS8_SA_S9_EEENS6_IJNS7_ILi1EEESI_SI_EEESC_SE_Li256ELb0ELb1ELb1ELb0EEENS1_19SingleTileSchedulerILb0ELb1ELb1ELi128EEEEEEEEEvNT_6ParamsE:
        .type           _ZN7cutlass13device_kernelIN5flash19enable_sm80_to_sm89INS1_16FlashAttnFwdSm80INS1_25CollectiveMainloopFwdSm80ILi8ELi1ELb1EN4cute5tupleIJNS5_1CILi128EEENS7_ILi64EEENS7_ILi256EEEEEELi256ENS_10bfloat16_tEfNS_4arch4Sm80ELb0ELb0ELb1ELb0ELb1ELb0ELb1ELb1EEENS1_21CollectiveEpilogueFwdINS6_IJS8_SA_S9_EEENS6_IJNS7_ILi1EEESI_SI_EEESC_SE_Li256ELb0ELb1ELb1ELb0EEENS1_19SingleTileSchedulerILb0ELb1ELb1ELi128EEEEEEEEEvNT_6ParamsE,@function
        .size           _ZN7cutlass13device_kernelIN5flash19enable_sm80_to_sm89INS1_16FlashAttnFwdSm80INS1_25CollectiveMainloopFwdSm80ILi8ELi1ELb1EN4cute5tupleIJNS5_1CILi128EEENS7_ILi64EEENS7_ILi256EEEEEELi256ENS_10bfloat16_tEfNS_4arch4Sm80ELb0ELb0ELb1ELb0ELb1ELb0ELb1ELb1EEENS1_21CollectiveEpilogueFwdINS6_IJS8_SA_S9_EEENS6_IJNS7_ILi1EEESI_SI_EEESC_SE_Li256ELb0ELb1ELb1ELb0EEENS1_19SingleTileSchedulerILb0ELb1ELb1ELi128EEEEEEEEEvNT_6ParamsE,(.L_x_36 - _ZN7cutlass13device_kernelIN5flash19enable_sm80_to_sm89INS1_16FlashAttnFwdSm80INS1_25CollectiveMainloopFwdSm80ILi8ELi1ELb1EN4cute5tupleIJNS5_1CILi128EEENS7_ILi64EEENS7_ILi256EEEEEELi256ENS_10bfloat16_tEfNS_4arch4Sm80ELb0ELb0ELb1ELb0ELb1ELb0ELb1ELb1EEENS1_21CollectiveEpilogueFwdINS6_IJS8_SA_S9_EEENS6_IJNS7_ILi1EEESI_SI_EEESC_SE_Li256ELb0ELb1ELb1ELb0EEENS1_19SingleTileSchedulerILb0ELb1ELb1ELi128EEEEEEEEEvNT_6ParamsE)
        .other          _ZN7cutlass13device_kernelIN5flash19enable_sm80_to_sm89INS1_16FlashAttnFwdSm80INS1_25CollectiveMainloopFwdSm80ILi8ELi1ELb1EN4cute5tupleIJNS5_1CILi128EEENS7_ILi64EEENS7_ILi256EEEEEELi256ENS_10bfloat16_tEfNS_4arch4Sm80ELb0ELb0ELb1ELb0ELb1ELb0ELb1ELb1EEENS1_21CollectiveEpilogueFwdINS6_IJS8_SA_S9_EEENS6_IJNS7_ILi1EEESI_SI_EEESC_SE_Li256ELb0ELb1ELb1ELb0EEENS1_19SingleTileSchedulerILb0ELb1ELb1ELi128EEEEEEEEEvNT_6ParamsE,@"STO_CUDA_ENTRY STV_DEFAULT"
_ZN7cutlass13device_kernelIN5flash19enable_sm80_to_sm89INS1_16FlashAttnFwdSm80INS1_25CollectiveMainloopFwdSm80ILi8ELi1ELb1EN4cute5tupleIJNS5_1CILi128EEENS7_ILi64EEENS7_ILi256EEEEEELi256ENS_10bfloat16_tEfNS_4arch4Sm80ELb0ELb0ELb1ELb0ELb1ELb0ELb1ELb1EEENS1_21CollectiveEpilogueFwdINS6_IJS8_SA_S9_EEENS6_IJNS7_ILi1EEESI_SI_EEESC_SE_Li256ELb0ELb1ELb1ELb0EEENS1_19SingleTileSchedulerILb0ELb1ELb1ELi128EEEEEEEEEvNT_6ParamsE:
[----:B------:R-:W-:Y:S01]  /*0000*/  LDC R1, c[0x0][0x37c] ;  /* 0x0000df00ff017b82 */ /* 0x000fe20000000800 */
[----:B------:R-:W-:Y:S05]  /*0010*/  EXIT ;  /* 0x000000000000794d */ /* 0x000fea0003800000 */
.L_x_0:
[----:B------:R-:W-:-:S00]  /*0020*/  BRA `(.L_x_0) ;  /* 0xfffffffc00fc7947 */ /* 0x000fc0000383ffff */
[----:B------:R-:W-:-:S00]  /*0030*/  NOP ;  /* 0x0000000000007918 */ /* 0x000fc00000000000 */
        /* <DEDUP_REMOVED lines=12> */
.L_x_36:


//--------------------- .text._ZN7cutlass13device_kernelIN5flash19enable_sm80_to_sm89INS1_16FlashAttnFwdSm80INS1_25CollectiveMainloopFwdSm80ILi8ELi1ELb1EN4cute5tupleIJNS5_1CILi128EEENS7_ILi48EEENS7_ILi256EEEEEELi256ENS_10bfloat16_tEfNS_4arch4Sm80ELb0ELb0ELb1ELb1ELb1ELb0ELb1ELb1EEENS1_21CollectiveEpilogueFwdINS6_IJS8_SA_S9_EEENS6_IJNS7_ILi1EEESI_SI_EEESC_SE_Li256ELb1ELb1ELb1ELb0EEENS1_36VarlenDynamicPersistentTileSchedulerILi128ELi48ELi256ELi256ELb1ELb1ELb0ELb0ELb1ELb1EEEEEEEEEvNT_6ParamsE --------------------------
	.section	.text._ZN7cutlass13device_kernelIN5flash19enable_sm80_to_sm89INS1_16FlashAttnFwdSm80INS1_25CollectiveMainloopFwdSm80ILi8ELi1ELb1EN4cute5tupleIJNS5_1CILi128EEENS7_ILi48EEENS7_ILi256EEEEEELi256ENS_10bfloat16_tEfNS_4arch4Sm80ELb0ELb0ELb1ELb1ELb1ELb0ELb1ELb1EEENS1_21CollectiveEpilogueFwdINS6_IJS8_SA_S9_EEENS6_IJNS7_ILi1EEESI_SI_EEESC_SE_Li256ELb1ELb1ELb1ELb0EEENS1_36VarlenDynamicPersistentTileSchedulerILi128ELi48ELi256ELi256ELb1ELb1ELb0ELb0ELb1ELb1EEEEEEEEEvNT_6ParamsE,"ax",@progbits
	.align	128
.text._ZN7cutlass13device_kernelIN5flash19enable_sm80_to_sm89INS1_16FlashAttnFwdSm80INS1_25CollectiveMainloopFwdSm80ILi8ELi1ELb1EN4cute5tupleIJNS5_1CILi128EEENS7_ILi48EEENS7_ILi256EEEEEELi256ENS_10bfloat16_tEfNS_4arch4Sm80ELb0ELb0ELb1ELb1ELb1ELb0ELb1ELb1EEENS1_21CollectiveEpilogueFwdINS6_IJS8_SA_S9_EEENS6_IJNS7_ILi1EEESI_SI_EEESC_SE_Li256ELb1ELb1ELb1ELb0EEENS1_36VarlenDynamicPersistentTileSchedulerILi128ELi48ELi256ELi256ELb1ELb1ELb0ELb0ELb1ELb1EEEEEEEEEvNT_6ParamsE:
        .type           _ZN7cutlass13device_kernelIN5flash19enable_sm80_to_sm89INS1_16FlashAttnFwdSm80INS1_25CollectiveMainloopFwdSm80ILi8ELi1ELb1EN4cute5tupleIJNS5_1CILi128EEENS7_ILi48EEENS7_ILi256EEEEEELi256ENS_10bfloat16_tEfNS_4arch4Sm80ELb0ELb0ELb1ELb1ELb1ELb0ELb1ELb1EEENS1_21CollectiveEpilogueFwdINS6_IJS8_SA_S9_EEENS6_IJNS7_ILi1EEESI_SI_EEESC_SE_Li256ELb1ELb1ELb1ELb0EEENS1_36VarlenDynamicPersistentTileSchedulerILi128ELi48ELi256ELi256ELb1ELb1ELb0ELb0ELb1ELb1EEEEEEEEEvNT_6ParamsE,@function
        .size           _ZN7cutlass13device_kernelIN5flash19enable_sm80_to_sm89INS1_16FlashAttnFwdSm80INS1_25CollectiveMainloopFwdSm80ILi8ELi1ELb1EN4cute5tupleIJNS5_1CILi128EEENS7_ILi48EEENS7_ILi256EEEEEELi256ENS_10bfloat16_tEfNS_4arch4Sm80ELb0ELb0ELb1ELb1ELb1ELb0ELb1ELb1EEENS1_21CollectiveEpilogueFwdINS6_IJS8_SA_S9_EEENS6_IJNS7_ILi1EEESI_SI_EEESC_SE_Li256ELb1ELb1ELb1ELb0EEENS1_36VarlenDynamicPersistentTileSchedulerILi128ELi48ELi256ELi256ELb1ELb1ELb0ELb0ELb1ELb1EEEEEEEEEvNT_6ParamsE,(.L_x_37 - _ZN7cutlass13device_kernelIN5flash19enable_sm80_to_sm89INS1_16FlashAttnFwdSm80INS1_25CollectiveMainloopFwdSm80ILi8ELi1ELb1EN4cute5tupleIJNS5_1CILi128EEENS7_ILi48EEENS7_ILi256EEEEEELi256ENS_10bfloat16_tEfNS_4arch4Sm80ELb0ELb0ELb1ELb1ELb1ELb0ELb1ELb1EEENS1_21CollectiveEpilogueFwdINS6_IJS8_SA_S9_EEENS6_IJNS7_ILi1EEESI_SI_EEESC_SE_Li256ELb1ELb1ELb1ELb0EEENS1_36VarlenDynamicPersistentTileSchedulerILi128ELi48ELi256ELi256ELb1ELb1ELb0ELb0ELb1ELb1EEEEEEEEEvNT_6ParamsE)
        .other          _ZN7cutlass13device_kernelIN5flash19enable_sm80_to_sm89INS1_16FlashAttnFwdSm80INS1_25CollectiveMainloopFwdSm80ILi8ELi1ELb1EN4cute5tupleIJNS5_1CILi128EEENS7_ILi48EEENS7_ILi256EEEEEELi256ENS_10bfloat16_tEfNS_4arch4Sm80ELb0ELb0ELb1ELb1ELb1ELb0ELb1ELb1EEENS1_21CollectiveEpilogueFwdINS6_IJS8_SA_S9_EEENS6_IJNS7_ILi1EEESI_SI_EEESC_SE_Li256ELb1ELb1ELb1ELb0EEENS1_36VarlenDynamicPersistentTileSchedulerILi128ELi48ELi256ELi256ELb1ELb1ELb0ELb0ELb1ELb1EEEEEEEEEvNT_6ParamsE,@"STO_CUDA_ENTRY STV_DEFAULT"
_ZN7cutlass13device_kernelIN5flash19enable_sm80_to_sm89INS1_16FlashAttnFwdSm80INS1_25CollectiveMainloopFwdSm80ILi8ELi1ELb1EN4cute5tupleIJNS5_1CILi128EEENS7_ILi48EEENS7_ILi256EEEEEELi256ENS_10bfloat16_tEfNS_4arch4Sm80ELb0ELb0ELb1ELb1ELb1ELb0ELb1ELb1EEENS1_21CollectiveEpilogueFwdINS6_IJS8_SA_S9_EEENS6_IJNS7_ILi1EEESI_SI_EEESC_SE_Li256ELb1ELb1ELb1ELb0EEENS1_36VarlenDynamicPersistentTileSchedulerILi128ELi48ELi256ELi256ELb1ELb1ELb0ELb0ELb1ELb1EEEEEEEEEvNT_6ParamsE:
[----:B------:R-:W-:Y:S01]  /*0000*/  LDC R1, c[0x0][0x37c] ;  /* 0x0000df00ff017b82 */ /* 0x000fe20000000800 */
[----:B------:R-:W-:Y:S05]  /*0010*/  EXIT ;  /* 0x000000000000794d */ /* 0x000fea0003800000 */
.L_x_1:
        /* <DEDUP_REMOVED lines=14> */
.L_x_37:


//--------------------- .text._ZN7cutlass13device_kernelIN5flash19enable_sm80_to_sm89INS1_16FlashAttnFwdSm80INS1_25CollectiveMainloopFwdSm80ILi8ELi1ELb0EN4cute5tupleIJNS5_1CILi128EEENS7_ILi32EEENS7_ILi256EEEEEELi256ENS_10bfloat16_tEfNS_4arch4Sm80ELb0ELb0ELb1ELb1ELb1ELb1ELb1ELb1EEENS1_21CollectiveEpilogueFwdINS6_IJS8_SA_S9_EEENS6_IJNS7_ILi1EEESI_SI_EEESC_SE_Li256ELb1ELb1ELb1ELb0EEENS1_36VarlenDynamicPersistentTileSchedulerILi128ELi32ELi256ELi256ELb1ELb1ELb0ELb0ELb1ELb1EEEEEEEEEvNT_6ParamsE --------------------------
	.section	.text._ZN7cutlass13device_kernelIN5flash19enable_sm80_to_sm89INS1_16FlashAttnFwdSm80INS1_25CollectiveMainloopFwdSm80ILi8ELi1ELb0EN4cute5tupleIJNS5_1CILi128EEENS7_ILi32EEENS7_ILi256EEEEEELi256ENS_10bfloat16_tEfNS_4arch4Sm80ELb0ELb0ELb1ELb1ELb1ELb1ELb1ELb1EEENS1_21CollectiveEpilogueFwdINS6_IJS8_SA_S9_EEENS6_IJNS7_ILi1EEESI_SI_EEESC_SE_Li256ELb1ELb1ELb1ELb0EEENS1_36VarlenDynamicPersistentTileSchedulerILi128ELi32ELi256ELi256ELb1ELb1ELb0ELb0ELb1ELb1EEEEEEEEEvNT_6ParamsE,"ax",@progbits
	.align	128
.text._ZN7cutlass13device_kernelIN5flash19enable_sm80_to_sm89INS1_16FlashAttnFwdSm80INS1_25CollectiveMainloopFwdSm80ILi8ELi1ELb0EN4cute5tupleIJNS5_1CILi128EEENS7_ILi32EEENS7_ILi256EEEEEELi256ENS_10bfloat16_tEfNS_4arch4Sm80ELb0ELb0ELb1ELb1ELb1ELb1ELb1ELb1EEENS1_21CollectiveEpilogueFwdINS6_IJS8_SA_S9_EEENS6_IJNS7_ILi1EEESI_SI_EEESC_SE_Li256ELb1ELb1ELb1ELb0EEENS1_36VarlenDynamicPersistentTileSchedulerILi128ELi32ELi256ELi256ELb1ELb1ELb0ELb0ELb1ELb1EEEEEEEEEvNT_6ParamsE:
        .type           _ZN7cutlass13device_kernelIN5flash19enable_sm80_to_sm89INS1_16FlashAttnFwdSm80INS1_25CollectiveMainloopFwdSm80ILi8ELi1ELb0EN4cute5tupleIJNS5_1CILi128EEENS7_ILi32EEENS7_ILi256EEEEEELi256ENS_10bfloat16_tEfNS_4arch4Sm80ELb0ELb0ELb1ELb1ELb1ELb1ELb1ELb1EEENS1_21CollectiveEpilogueFwdINS6_IJS8_SA_S9_EEENS6_IJNS7_ILi1EEESI_SI_EEESC_SE_Li256ELb1ELb1ELb1ELb0EEENS1_36VarlenDynamicPersistentTileSchedulerILi128ELi32ELi256ELi256ELb1ELb1ELb0ELb0ELb1ELb1EEEEEEEEEvNT_6ParamsE,@function
        .size           _ZN7cutlass13device_kernelIN5flash19enable_sm80_to_sm89INS1_16FlashAttnFwdSm80INS1_25CollectiveMainloopFwdSm80ILi8ELi1ELb0EN4cute5tupleIJNS5_1CILi128EEENS7_ILi32EEENS7_ILi256EEEEEELi256ENS_10bfloat16_tEfNS_4arch4Sm80ELb0ELb0ELb1ELb1ELb1ELb1ELb1ELb1EEENS1_21CollectiveEpilogueFwdINS6_IJS8_SA_S9_EEENS6_IJNS7_ILi1EEESI_SI_EEESC_SE_Li256ELb1ELb1ELb1ELb0EEENS1_36VarlenDynamicPersistentTileSchedulerILi128ELi32ELi256ELi256ELb1ELb1ELb0ELb0ELb1ELb1EEEEEEEEEvNT_6ParamsE,(.L_x_38 - _ZN7cutlass13device_kernelIN5flash19enable_sm80_to_sm89INS1_16FlashAttnFwdSm80INS1_25CollectiveMainloopFwdSm80ILi8ELi1ELb0EN4cute5tupleIJNS5_1CILi128EEENS7_ILi32EEENS7_ILi256EEEEEELi256ENS_10bfloat16_tEfNS_4arch4Sm80ELb0ELb0ELb1ELb1ELb1ELb1ELb1ELb1EEENS1_21CollectiveEpilogueFwdINS6_IJS8_SA_S9_EEENS6_IJNS7_ILi1EEESI_SI_EEESC_SE_Li256ELb1ELb1ELb1ELb0EEENS1_36VarlenDynamicPersistentTileSchedulerILi128ELi32ELi256ELi256ELb1ELb1ELb0ELb0ELb1ELb1EEEEEEEEEvNT_6ParamsE)
        .other          _ZN7cutlass13device_kernelIN5flash19enable_sm80_to_sm89INS1_16FlashAttnFwdSm80INS1_25CollectiveMainloopFwdSm80ILi8ELi1ELb0EN4cute5tupleIJNS5_1CILi128EEENS7_ILi32EEENS7_ILi256EEEEEELi256ENS_10bfloat16_tEfNS_4arch4Sm80ELb0ELb0ELb1ELb1ELb1ELb1ELb1ELb1EEENS1_21CollectiveEpilogueFwdINS6_IJS8_SA_S9_EEENS6_IJNS7_ILi1EEESI_SI_EEESC_SE_Li256ELb1ELb1ELb1ELb0EEENS1_36VarlenDynamicPersistentTileSchedulerILi128ELi32ELi256ELi256ELb1ELb1ELb0ELb0ELb1ELb1EEEEEEEEEvNT_6ParamsE,@"STO_CUDA_ENTRY STV_DEFAULT"
_ZN7cutlass13device_kernelIN5flash19enable_sm80_to_sm89INS1_16FlashAttnFwdSm80INS1_25CollectiveMainloopFwdSm80ILi8ELi1ELb0EN4cute5tupleIJNS5_1CILi128EEENS7_ILi32EEENS7_ILi256EEEEEELi256ENS_10bfloat16_tEfNS_4arch4Sm80ELb0ELb0ELb1ELb1ELb1ELb1ELb1ELb1EEENS1_21CollectiveEpilogueFwdINS6_IJS8_SA_S9_EEENS6_IJNS7_ILi1EEESI_SI_EEESC_SE_Li256ELb1ELb1ELb1ELb0EEENS1_36VarlenDynamicPersistentTileSchedulerILi128ELi32ELi256ELi256ELb1ELb1ELb0ELb0ELb1ELb1EEEEEEEEEvNT_6ParamsE:
[----:B------:R-:W-:Y:S01]  /*0000*/  LDC R1, c[0x0][0x37c] ;  /* 0x0000df00ff017b82 */ /* 0x000fe20000000800 */
[----:B------:R-:W-:Y:S05]  /*0010*/  EXIT ;  /* 0x000000000000794d */ /* 0x000fea0003800000 */
.L_x_2:
        /* <DEDUP_REMOVED lines=14> */
.L_x_38:


//--------------------- .text._ZN7cutlass13device_kernelIN5flash19enable_sm80_to_sm89INS1_16FlashAttnFwdSm80INS1_25CollectiveMainloopFwdSm80ILi8ELi1ELb1EN4cute5tupleIJNS5_1CILi128EEENS7_ILi48EEENS7_ILi256EEEEEELi256ENS_10bfloat16_tEfNS_4arch4Sm80ELb0ELb1ELb1ELb0ELb1ELb0ELb1ELb1EEENS1_21CollectiveEpilogueFwdINS6_IJS8_SA_S9_EEENS6_IJNS7_ILi1EEESI_SI_EEESC_SE_Li256ELb0ELb1ELb1ELb0EEENS1_19SingleTileSchedulerILb0ELb1ELb1ELi128EEEEEEEEEvNT_6ParamsE --------------------------
	.section	.text._ZN7cutlass13device_kernelIN5flash19enable_sm80_to_sm89INS1_16FlashAttnFwdSm80INS1_25CollectiveMainloopFwdSm80ILi8ELi1ELb1EN4cute5tupleIJNS5_1CILi128EEENS7_ILi48EEENS7_ILi256EEEEEELi256ENS_10bfloat16_tEfNS_4arch4Sm80ELb0ELb1ELb1ELb0ELb1ELb0ELb1ELb1EEENS1_21CollectiveEpilogueFwdINS6_IJS8_SA_S9_EEENS6_IJNS7_ILi1EEESI_SI_EEESC_SE_Li256ELb0ELb1ELb1ELb0EEENS1_19SingleTileSchedulerILb0ELb1ELb1ELi128EEEEEEEEEvNT_6ParamsE,"ax",@progbits
	.align	128
.text._ZN7cutlass13device_kernelIN5flash19enable_sm80_to_sm89INS1_16FlashAttnFwdSm80INS1_25CollectiveMainloopFwdSm80ILi8ELi1ELb1EN4cute5tupleIJNS5_1CILi128EEENS7_ILi48EEENS7_ILi256EEEEEELi256ENS_10bfloat16_tEfNS_4arch4Sm80ELb0ELb1ELb1ELb0ELb1ELb0ELb1ELb1EEENS1_21CollectiveEpilogueFwdINS6_IJS8_SA_S9_EEENS6_IJNS7_ILi1EEESI_SI_EEESC_SE_Li256ELb0ELb1ELb1ELb0EEENS1_19SingleTileSchedulerILb0ELb1ELb1ELi128EEEEEEEEEvNT_6ParamsE:
        .type           _ZN7cutlass13device_kernelIN5flash19enable_sm80_to_sm89INS1_16FlashAttnFwdSm80INS1_25CollectiveMainloopFwdSm80ILi8ELi1ELb1EN4cute5tupleIJNS5_1CILi128EEENS7_ILi48EEENS7_ILi256EEEEEELi256ENS_10bfloat16_tEfNS_4arch4Sm80ELb0ELb1ELb1ELb0ELb1ELb0ELb1ELb1EEENS1_21CollectiveEpilogueFwdINS6_IJS8_SA_S9_EEENS6_IJNS7_ILi1EEESI_SI_EEESC_SE_Li256ELb0ELb1ELb1ELb0EEENS1_19SingleTileSchedulerILb0ELb1ELb1ELi128EEEEEEEEEvNT_6ParamsE,@function
        .size           _ZN7cutlass13device_kernelIN5flash19enable_sm80_to_sm89INS1_16FlashAttnFwdSm80INS1_25CollectiveMainloopFwdSm80ILi8ELi1ELb1EN4cute5tupleIJNS5_1CILi128EEENS7_ILi48EEENS7_ILi256EEEEEELi256ENS_10bfloat16_tEfNS_4arch4Sm80ELb0ELb1ELb1ELb0ELb1ELb0ELb1ELb1EEENS1_21CollectiveEpilogueFwdINS6_IJS8_SA_S9_EEENS6_IJNS7_ILi1EEESI_SI_EEESC_SE_Li256ELb0ELb1ELb1ELb0EEENS1_19SingleTileSchedulerILb0ELb1ELb1ELi128EEEEEEEEEvNT_6ParamsE,(.L_x_39 - _ZN7cutlass13device_kernelIN5flash19enable_sm80_to_sm89INS1_16FlashAttnFwdSm80INS1_25CollectiveMainloopFwdSm80ILi8ELi1ELb1EN4cute5tupleIJNS5_1CILi128EEENS7_ILi48EEENS7_ILi256EEEEEELi256ENS_10bfloat16_tEfNS_4arch4Sm80ELb0ELb1ELb1ELb0ELb1ELb0ELb1ELb1EEENS1_21CollectiveEpilogueFwdINS6_IJS8_SA_S9_EEENS6_IJNS7_ILi1EEESI_SI_EEESC_SE_Li256ELb0ELb1ELb1ELb0EEENS1_19SingleTileSchedulerILb0ELb1ELb1ELi128EEEEEEEEEvNT_6ParamsE)
        .other          _ZN7cutlass13device_kernelIN5flash19enable_sm80_to_sm89INS1_16FlashAttnFwdSm80INS1_25CollectiveMainloopFwdSm80ILi8ELi1ELb1EN4cute5tupleIJNS5_1CILi128EEENS7_ILi48EEENS7_ILi256EEEEEELi256ENS_10bfloat16_tEfNS_4arch4Sm80ELb0ELb1ELb1ELb0ELb1ELb0ELb1ELb1EEENS1_21CollectiveEpilogueFwdINS6_IJS8_SA_S9_EEENS6_IJNS7_ILi1EEESI_SI_EEESC_SE_Li256ELb0ELb1ELb1ELb0EEENS1_19SingleTileSchedulerILb0ELb1ELb1ELi128EEEEEEEEEvNT_6ParamsE,@"STO_CUDA_ENTRY STV_DEFAULT"
_ZN7cutlass13device_kernelIN5flash19enable_sm80_to_sm89INS1_16FlashAttnFwdSm80INS1_25CollectiveMainloopFwdSm80ILi8ELi1ELb1EN4cute5tupleIJNS5_1CILi128EEENS7_ILi48EEENS7_ILi256EEEEEELi256ENS_10bfloat16_tEfNS_4arch4Sm80ELb0ELb1ELb1ELb0ELb1ELb0ELb1ELb1EEENS1_21CollectiveEpilogueFwdINS6_IJS8_SA_S9_EEENS6_IJNS7_ILi1EEESI_SI_EEESC_SE_Li256ELb0ELb1ELb1ELb0EEENS1_19SingleTileSchedulerILb0ELb1ELb1ELi128EEEEEEEEEvNT_6ParamsE:
[----:B------:R-:W-:Y:S01]  /*0000*/  LDC R1, c[0x0][0x37c] ;  /* 0x0000df00ff017b82 */ /* 0x000fe20000000800 */
[----:B------:R-:W-:Y:S05]  /*0010*/  EXIT ;  /* 0x000000000000794d */ /* 0x000fea0003800000 */
.L_x_3:
        /* <DEDUP_REMOVED lines=14> */
.L_x_39:


//--------------------- .text._ZN7cutlass13device_kernelIN5flash19enable_sm80_to_sm89INS1_16FlashAttnFwdSm80INS1_25CollectiveMainloopFwdSm80ILi8ELi1ELb1EN4cute5tupleIJNS5_1CILi128EEENS7_ILi48EEENS7_ILi256EEEEEELi256ENS_10bfloat16_tEfNS_4arch4Sm80ELb0ELb1ELb1ELb1ELb1ELb0ELb1ELb1EEENS1_21CollectiveEpilogueFwdINS6_IJS8_SA_S9_EEENS6_IJNS7_ILi1EEESI_SI_EEESC_SE_Li256ELb1ELb1ELb1ELb0EEENS1_36VarlenDynamicPersistentTileSchedulerILi128ELi48ELi256ELi256ELb1ELb1ELb0ELb1ELb0ELb1EEEEEEEEEvNT_6ParamsE --------------------------
	.section	.text._ZN7cutlass13device_kernelIN5flash19enable_sm80_to_sm89INS1_16FlashAttnFwdSm80INS1_25CollectiveMainloopFwdSm80ILi8ELi1ELb1EN4cute5tupleIJNS5_1CILi128EEENS7_ILi48EEENS7_ILi256EEEEEELi256ENS_10bfloat16_tEfNS_4arch4Sm80ELb0ELb1ELb1ELb1ELb1ELb0ELb1ELb1EEENS1_21CollectiveEpilogueFwdINS6_IJS8_SA_S9_EEENS6_IJNS7_ILi1EEESI_SI_EEESC_SE_Li256ELb1ELb1ELb1ELb0EEENS1_36VarlenDynamicPersistentTileSchedulerILi128ELi48ELi256ELi256ELb1ELb1ELb0ELb1ELb0ELb1EEEEEEEEEvNT_6ParamsE,"ax",@progbits
	.align	128
.text._ZN7cutlass13device_kernelIN5flash19enable_sm80_to_sm89INS1_16FlashAttnFwdSm80INS1_25CollectiveMainloopFwdSm80ILi8ELi1ELb1EN4cute5tupleIJNS5_1CILi128EEENS7_ILi48EEENS7_ILi256EEEEEELi256ENS_10bfloat16_tEfNS_4arch4Sm80ELb0ELb1ELb1ELb1ELb1ELb0ELb1ELb1EEENS1_21CollectiveEpilogueFwdINS6_IJS8_SA_S9_EEENS6_IJNS7_ILi1EEESI_SI_EEESC_SE_Li256ELb1ELb1ELb1ELb0EEENS1_36VarlenDynamicPersistentTileSchedulerILi128ELi48ELi256ELi256ELb1ELb1ELb0ELb1ELb0ELb1EEEEEEEEEvNT_6ParamsE:
        .type           _ZN7cutlass13device_kernelIN5flash19enable_sm80_to_sm89INS1_16FlashAttnFwdSm80INS1_25CollectiveMainloopFwdSm80ILi8ELi1ELb1EN4cute5tupleIJNS5_1CILi128EEENS7_ILi48EEENS7_ILi256EEEEEELi256ENS_10bfloat16_tEfNS_4arch4Sm80ELb0ELb1ELb1ELb1ELb1ELb0ELb1ELb1EEENS1_21CollectiveEpilogueFwdINS6_IJS8_SA_S9_EEENS6_IJNS7_ILi1EEESI_SI_EEESC_SE_Li256ELb1ELb1ELb1ELb0EEENS1_36VarlenDynamicPersistentTileSchedulerILi128ELi48ELi256ELi256ELb1ELb1ELb0ELb1ELb0ELb1EEEEEEEEEvNT_6ParamsE,@function
        .size           _ZN7cutlass13device_kernelIN5flash19enable_sm80_to_sm89INS1_16FlashAttnFwdSm80INS1_25CollectiveMainloopFwdSm80ILi8ELi1ELb1EN4cute5tupleIJNS5_1CILi128EEENS7_ILi48EEENS7_ILi256EEEEEELi256ENS_10bfloat16_tEfNS_4arch4Sm80ELb0ELb1ELb1ELb1ELb1ELb0ELb1ELb1EEENS1_21CollectiveEpilogueFwdINS6_IJS8_SA_S9_EEENS6_IJNS7_ILi1EEESI_SI_EEESC_SE_Li256ELb1ELb1ELb1ELb0EEENS1_36VarlenDynamicPersistentTileSchedulerILi128ELi48ELi256ELi256ELb1ELb1ELb0ELb1ELb0ELb1EEEEEEEEEvNT_6ParamsE,(.L_x_40 - _ZN7cutlass13device_kernelIN5flash19enable_sm80_to_sm89INS1_16FlashAttnFwdSm80INS1_25CollectiveMainloopFwdSm80ILi8ELi1ELb1EN4cute5tupleIJNS5_1CILi128EEENS7_ILi48EEENS7_ILi256EEEEEELi256ENS_10bfloat16_tEfNS_4arch4Sm80ELb0ELb1ELb1ELb1ELb1ELb0ELb1ELb1EEENS1_21CollectiveEpilogueFwdINS6_IJS8_SA_S9_EEENS6_IJNS7_ILi1EEESI_SI_EEESC_SE_Li256ELb1ELb1ELb1ELb0EEENS1_36VarlenDynamicPersistentTileSchedulerILi128ELi48ELi256ELi256ELb1ELb1ELb0ELb1ELb0ELb1EEEEEEEEEvNT_6ParamsE)
        .other          _ZN7cutlass13device_kernelIN5flash19enable_sm80_to_sm89INS1_16FlashAttnFwdSm80INS1_25CollectiveMainloopFwdSm80ILi8ELi1ELb1EN4cute5tupleIJNS5_1CILi128EEENS7_ILi48EEENS7_ILi256EEEEEELi256ENS_10bfloat16_tEfNS_4arch4Sm80ELb0ELb1ELb1ELb1ELb1ELb0ELb1ELb1EEENS1_21CollectiveEpilogueFwdINS6_IJS8_SA_S9_EEENS6_IJNS7_ILi1EEESI_SI_EEESC_SE_Li256ELb1ELb1ELb1ELb0EEENS1_36VarlenDynamicPersistentTileSchedulerILi128ELi48ELi256ELi256ELb1ELb1ELb0ELb1ELb0ELb1EEEEEEEEEvNT_6ParamsE,@"STO_CUDA_ENTRY STV_DEFAULT"
_ZN7cutlass13device_kernelIN5flash19enable_sm80_to_sm89INS1_16FlashAttnFwdSm80INS1_25CollectiveMainloopFwdSm80ILi8ELi1ELb1EN4cute5tupleIJNS5_1CILi128EEENS7_ILi48EEENS7_ILi256EEEEEELi256ENS_10bfloat16_tEfNS_4arch4Sm80ELb0ELb1ELb1ELb1ELb1ELb0ELb1ELb1EEENS1_21CollectiveEpilogueFwdINS6_IJS8_SA_S9_EEENS6_IJNS7_ILi1EEESI_SI_EEESC_SE_Li256ELb1ELb1ELb1ELb0EEENS1_36VarlenDynamicPersistentTileSchedulerILi128ELi48ELi256ELi256ELb1ELb1ELb0ELb1ELb0ELb1EEEEEEEEEvNT_6ParamsE:
[----:B------:R-:W-:Y:S01]  /*0000*/  LDC R1, c[0x0][0x37c] ;  /* 0x0000df00ff017b82 */ /* 0x000fe20000000800 */
[----:B------:R-:W-:Y:S05]  /*0010*/  EXIT ;  /* 0x000000000000794d */ /* 0x000fea0003800000 */
.L_x_4:
        /* <DEDUP_REMOVED lines=14> */
.L_x_40:


//--------------------- .text._ZN7cutlass13device_kernelIN5flash19enable_sm80_to_sm89INS1_16FlashAttnFwdSm80INS1_25CollectiveMainloopFwdSm80ILi8ELi1ELb0EN4cute5tupleIJNS5_1CILi128EEENS7_ILi32EEENS7_ILi256EEEEEELi256ENS_10bfloat16_tEfNS_4arch4Sm80ELb0ELb1ELb1ELb1ELb1ELb1ELb1ELb1EEENS1_21CollectiveEpilogueFwdINS6_IJS8_SA_S9_EEENS6_IJNS7_ILi1EEESI_SI_EEESC_SE_Li256ELb1ELb1ELb1ELb0EEENS1_36VarlenDynamicPersistentTileSchedulerILi128ELi32ELi256ELi256ELb1ELb1ELb0ELb1ELb0ELb1EEEEEEEEEvNT_6ParamsE --------------------------
	.section	.text._ZN7cutlass13device_kernelIN5flash19enable_sm80_to_sm89INS1_16FlashAttnFwdSm80INS1_25CollectiveMainloopFwdSm80ILi8ELi1ELb0EN4cute5tupleIJNS5_1CILi128EEENS7_ILi32EEENS7_ILi256EEEEEELi256ENS_10bfloat16_tEfNS_4arch4Sm80ELb0ELb1ELb1ELb1ELb1ELb1ELb1ELb1EEENS1_21CollectiveEpilogueFwdINS6_IJS8_SA_S9_EEENS6_IJNS7_ILi1EEESI_SI_EEESC_SE_Li256ELb1ELb1ELb1ELb0EEENS1_36VarlenDynamicPersistentTileSchedulerILi128ELi32ELi256ELi256ELb1ELb1ELb0ELb1ELb0ELb1EEEEEEEEEvNT_6ParamsE,"ax",@progbits
	.align	128
.text._ZN7cutlass13device_kernelIN5flash19enable_sm80_to_sm89INS1_16FlashAttnFwdSm80INS1_25CollectiveMainloopFwdSm80ILi8ELi1ELb0EN4cute5tupleIJNS5_1CILi128EEENS7_ILi32EEENS7_ILi256EEEEEELi256ENS_10bfloat16_tEfNS_4arch4Sm80ELb0ELb1ELb1ELb1ELb1ELb1ELb1ELb1EEENS1_21CollectiveEpilogueFwdINS6_IJS8_SA_S9_EEENS6_IJNS7_ILi1EEESI_SI_EEESC_SE_Li256ELb1ELb1ELb1ELb0EEENS1_36VarlenDynamicPersistentTileSchedulerILi128ELi32ELi256ELi256ELb1ELb1ELb0ELb1ELb0ELb1EEEEEEEEEvNT_6ParamsE:
        .type           _ZN7cutlass13device_kernelIN5flash19enable_sm80_to_sm89INS1_16FlashAttnFwdSm80INS1_25CollectiveMainloopFwdSm80ILi8ELi1ELb0EN4cute5tupleIJNS5_1CILi128EEENS7_ILi32EEENS7_ILi256EEEEEELi256ENS_10bfloat16_tEfNS_4arch4Sm80ELb0ELb1ELb1ELb1ELb1ELb1ELb1ELb1EEENS1_21CollectiveEpilogueFwdINS6_IJS8_SA_S9_EEENS6_IJNS7_ILi1EEESI_SI_EEESC_SE_Li256ELb1ELb1ELb1ELb0EEENS1_36VarlenDynamicPersistentTileSchedulerILi128ELi32ELi256ELi256ELb1ELb1ELb0ELb1ELb0ELb1EEEEEEEEEvNT_6ParamsE,@function
        .size           _ZN7cutlass13device_kernelIN5flash19enable_sm80_to_sm89INS1_16FlashAttnFwdSm80INS1_25CollectiveMainloopFwdSm80ILi8ELi1ELb0EN4cute5tupleIJNS5_1CILi128EEENS7_ILi32EEENS7_ILi256EEEEEELi256ENS_10bfloat16_tEfNS_4arch4Sm80ELb0ELb1ELb1ELb1ELb1ELb1ELb1ELb1EEENS1_21CollectiveEpilogueFwdINS6_IJS8_SA_S9_EEENS6_IJNS7_ILi1EEESI_SI_EEESC_SE_Li256ELb1ELb1ELb1ELb0EEENS1_36VarlenDynamicPersistentTileSchedulerILi128ELi32ELi256ELi256ELb1ELb1ELb0ELb1ELb0ELb1EEEEEEEEEvNT_6ParamsE,(.L_x_41 - _ZN7cutlass13device_kernelIN5flash19enable_sm80_to_sm89INS1_16FlashAttnFwdSm80INS1_25CollectiveMainloopFwdSm80ILi8ELi1ELb0EN4cute5tupleIJNS5_1CILi128EEENS7_ILi32EEENS7_ILi256EEEEEELi256ENS_10bfloat16_tEfNS_4arch4Sm80ELb0ELb1ELb1ELb1ELb1ELb1ELb1ELb1EEENS1_21CollectiveEpilogueFwdINS6_IJS8_SA_S9_EEENS6_IJNS7_ILi1EEESI_SI_EEESC_SE_Li256ELb1ELb1ELb1ELb0EEENS1_36VarlenDynamicPersistentTileSchedulerILi128ELi32ELi256ELi256ELb1ELb1ELb0ELb1ELb0ELb1EEEEEEEEEvNT_6ParamsE)
        .other          _ZN7cutlass13device_kernelIN5flash19enable_sm80_to_sm89INS1_16FlashAttnFwdSm80INS1_25CollectiveMainloopFwdSm80ILi8ELi1ELb0EN4cute5tupleIJNS5_1CILi128EEENS7_ILi32EEENS7_ILi256EEEEEELi256ENS_10bfloat16_tEfNS_4arch4Sm80ELb0ELb1ELb1ELb1ELb1ELb1ELb1ELb1EEENS1_21CollectiveEpilogueFwdINS6_IJS8_SA_S9_EEENS6_IJNS7_ILi1EEESI_SI_EEESC_SE_Li256ELb1ELb1ELb1ELb0EEENS1_36VarlenDynamicPersistentTileSchedulerILi128ELi32ELi256ELi256ELb1ELb1ELb0ELb1ELb0ELb1EEEEEEEEEvNT_6ParamsE,@"STO_CUDA_ENTRY STV_DEFAULT"
_ZN7cutlass13device_kernelIN5flash19enable_sm80_to_sm89INS1_16FlashAttnFwdSm80INS1_25CollectiveMainloopFwdSm80ILi8ELi1ELb0EN4cute5tupleIJNS5_1CILi128EEENS7_ILi32EEENS7_ILi256EEEEEELi256ENS_10bfloat16_tEfNS_4arch4Sm80ELb0ELb1ELb1ELb1ELb1ELb1ELb1ELb1EEENS1_21CollectiveEpilogueFwdINS6_IJS8_SA_S9_EEENS6_IJNS7_ILi1EEESI_SI_EEESC_SE_Li256ELb1ELb1ELb1ELb0EEENS1_36VarlenDynamicPersistentTileSchedulerILi128ELi32ELi256ELi256ELb1ELb1ELb0ELb1ELb0ELb1EEEEEEEEEvNT_6ParamsE:
[----:B------:R-:W-:Y:S01]  /*0000*/  LDC R1, c[0x0][0x37c] ;  /* 0x0000df00ff017b82 */ /* 0x000fe20000000800 */
[----:B------:R-:W-:Y:S05]  /*0010*/  EXIT ;  /* 0x000000000000794d */ /* 0x000fea0003800000 */
.L_x_5:
        /* <DEDUP_REMOVED lines=14> */
.L_x_41:


//--------------------- .text._ZN7cutlass13device_kernelIN5flash19enable_sm80_to_sm89INS1_16FlashAttnFwdSm80INS1_25CollectiveMainloopFwdSm80ILi8ELi1ELb1EN4cute5tupleIJNS5_1CILi128EEENS7_ILi64EEENS7_ILi256EEEEEELi256ENS_10bfloat16_tEfNS_4arch4Sm80ELb1ELb0ELb1ELb0ELb1ELb0ELb1ELb1EEENS1_21CollectiveEpilogueFwdINS6_IJS8_SA_S9_EEENS6_IJNS7_ILi1EEESI_SI_EEESC_SE_Li256ELb0ELb1ELb1ELb0EEENS1_30DynamicPersistentTileSchedulerILi256ELi256ELb1ELb1ELb0EEEEEEEEEvNT_6ParamsE --------------------------
	.section	.text._ZN7cutlass13device_kernelIN5flash19enable_sm80_to_sm89INS1_16FlashAttnFwdSm80INS1_25CollectiveMainloopFwdSm80ILi8ELi1ELb1EN4cute5tupleIJNS5_1CILi128EEENS7_ILi64EEENS7_ILi256EEEEEELi256ENS_10bfloat16_tEfNS_4arch4Sm80ELb1ELb0ELb1ELb0ELb1ELb0ELb1ELb1EEENS1_21CollectiveEpilogueFwdINS6_IJS8_SA_S9_EEENS6_IJNS7_ILi1EEESI_SI_EEESC_SE_Li256ELb0ELb1ELb1ELb0EEENS1_30DynamicPersistentTileSchedulerILi256ELi256ELb1ELb1ELb0EEEEEEEEEvNT_6ParamsE,"ax",@progbits
	.align	128
.text._ZN7cutlass13device_kernelIN5flash19enable_sm80_to_sm89INS1_16FlashAttnFwdSm80INS1_25CollectiveMainloopFwdSm80ILi8ELi1ELb1EN4cute5tupleIJNS5_1CILi128EEENS7_ILi64EEENS7_ILi256EEEEEELi256ENS_10bfloat16_tEfNS_4arch4Sm80ELb1ELb0ELb1ELb0ELb1ELb0ELb1ELb1EEENS1_21CollectiveEpilogueFwdINS6_IJS8_SA_S9_EEENS6_IJNS7_ILi1EEESI_SI_EEESC_SE_Li256ELb0ELb1ELb1ELb0EEENS1_30DynamicPersistentTileSchedulerILi256ELi256ELb1ELb1ELb0EEEEEEEEEvNT_6ParamsE:
        .type           _ZN7cutlass13device_kernelIN5flash19enable_sm80_to_sm89INS1_16FlashAttnFwdSm80INS1_25CollectiveMainloopFwdSm80ILi8ELi1ELb1EN4cute5tupleIJNS5_1CILi128EEENS7_ILi64EEENS7_ILi256EEEEEELi256ENS_10bfloat16_tEfNS_4arch4Sm80ELb1ELb0ELb1ELb0ELb1ELb0ELb1ELb1EEENS1_21CollectiveEpilogueFwdINS6_IJS8_SA_S9_EEENS6_IJNS7_ILi1EEESI_SI_EEESC_SE_Li256ELb0ELb1ELb1ELb0EEENS1_30DynamicPersistentTileSchedulerILi256ELi256ELb1ELb1ELb0EEEEEEEEEvNT_6ParamsE,@function
        .size           _ZN7cutlass13device_kernelIN5flash19enable_sm80_to_sm89INS1_16FlashAttnFwdSm80INS1_25CollectiveMainloopFwdSm80ILi8ELi1ELb1EN4cute5tupleIJNS5_1CILi128EEENS7_ILi64EEENS7_ILi256EEEEEELi256ENS_10bfloat16_tEfNS_4arch4Sm80ELb1ELb0ELb1ELb0ELb1ELb0ELb1ELb1EEENS1_21CollectiveEpilogueFwdINS6_IJS8_SA_S9_EEENS6_IJNS7_ILi1EEESI_SI_EEESC_SE_Li256ELb0ELb1ELb1ELb0EEENS1_30DynamicPersistentTileSchedulerILi256ELi256ELb1ELb1ELb0EEEEEEEEEvNT_6ParamsE,(.L_x_42 - _ZN7cutlass13device_kernelIN5flash19enable_sm80_to_sm89INS1_16FlashAttnFwdSm80INS1_25CollectiveMainloopFwdSm80ILi8ELi1ELb1EN4cute5tupleIJNS5_1CILi128EEENS7_ILi64EEENS7_ILi256EEEEEELi256ENS_10bfloat16_tEfNS_4arch4Sm80ELb1ELb0ELb1ELb0ELb1ELb0ELb1ELb1EEENS1_21CollectiveEpilogueFwdINS6_IJS8_SA_S9_EEENS6_IJNS7_ILi1EEESI_SI_EEESC_SE_Li256ELb0ELb1ELb1ELb0EEENS1_30DynamicPersistentTileSchedulerILi256ELi256ELb1ELb1ELb0EEEEEEEEEvNT_6ParamsE)
        .other          _ZN7cutlass13device_kernelIN5flash19enable_sm80_to_sm89INS1_16FlashAttnFwdSm80INS1_25CollectiveMainloopFwdSm80ILi8ELi1ELb1EN4cute5tupleIJNS5_1CILi128EEENS7_ILi64EEENS7_ILi256EEEEEELi256ENS_10bfloat16_tEfNS_4arch4Sm80ELb1ELb0ELb1ELb0ELb1ELb0ELb1ELb1EEENS1_21CollectiveEpilogueFwdINS6_IJS8_SA_S9_EEENS6_IJNS7_ILi1EEESI_SI_EEESC_SE_Li256ELb0ELb1ELb1ELb0EEENS1_30DynamicPersistentTileSchedulerILi256ELi256ELb1ELb1ELb0EEEEEEEEEvNT_6ParamsE,@"STO_CUDA_ENTRY STV_DEFAULT"
_ZN7cutlass13device_kernelIN5flash19enable_sm80_to_sm89INS1_16FlashAttnFwdSm80INS1_25CollectiveMainloopFwdSm80ILi8ELi1ELb1EN4cute5tupleIJNS5_1CILi128EEENS7_ILi64EEENS7_ILi256EEEEEELi256ENS_10bfloat16_tEfNS_4arch4Sm80ELb1ELb0ELb1ELb0ELb1ELb0ELb1ELb1EEENS1_21CollectiveEpilogueFwdINS6_IJS8_SA_S9_EEENS6_IJNS7_ILi1EEESI_SI_EEESC_SE_Li256ELb0ELb1ELb1ELb0EEENS1_30DynamicPersistentTileSchedulerILi256ELi256ELb1ELb1ELb0EEEEEEEEEvNT_6ParamsE:
[----:B------:R-:W-:Y:S01]  /*0000*/  LDC R1, c[0x0][0x37c] ;  /* 0x0000df00ff017b82 */ /* 0x000fe20000000800 */
[----:B------:R-:W-:Y:S05]  /*0010*/  EXIT ;  /* 0x000000000000794d */ /* 0x000fea0003800000 */
.L_x_6:
        /* <DEDUP_REMOVED lines=14> */
.L_x_42:


//--------------------- .text._ZN7cutlass13device_kernelIN5flash19enable_sm80_to_sm89INS1_16FlashAttnFwdSm80INS1_25CollectiveMainloopFwdSm80ILi8ELi1ELb1EN4cute5tupleIJNS5_1CILi128EEENS7_ILi48EEENS7_ILi256EEEEEELi256ENS_10bfloat16_tEfNS_4arch4Sm80ELb1ELb0ELb1ELb1ELb1ELb0ELb1ELb1EEENS1_21CollectiveEpilogueFwdINS6_IJS8_SA_S9_EEENS6_IJNS7_ILi1EEESI_SI_EEESC_SE_Li256ELb1ELb1ELb1ELb0EEENS1_36VarlenDynamicPersistentTileSchedulerILi128ELi48ELi256ELi256ELb1ELb1ELb0ELb1ELb1ELb1EEEEEEEEEvNT_6ParamsE --------------------------
	.section	.text._ZN7cutlass13device_kernelIN5flash19enable_sm80_to_sm89INS1_16FlashAttnFwdSm80INS1_25CollectiveMainloopFwdSm80ILi8ELi1ELb1EN4cute5tupleIJNS5_1CILi128EEENS7_ILi48EEENS7_ILi256EEEEEELi256ENS_10bfloat16_tEfNS_4arch4Sm80ELb1ELb0ELb1ELb1ELb1ELb0ELb1ELb1EEENS1_21CollectiveEpilogueFwdINS6_IJS8_SA_S9_EEENS6_IJNS7_ILi1EEESI_SI_EEESC_SE_Li256ELb1ELb1ELb1ELb0EEENS1_36VarlenDynamicPersistentTileSchedulerILi128ELi48ELi256ELi256ELb1ELb1ELb0ELb1ELb1ELb1EEEEEEEEEvNT_6ParamsE,"ax",@progbits
	.align	128
.text._ZN7cutlass13device_kernelIN5flash19enable_sm80_to_sm89INS1_16FlashAttnFwdSm80INS1_25CollectiveMainloopFwdSm80ILi8ELi1ELb1EN4cute5tupleIJNS5_1CILi128EEENS7_ILi48EEENS7_ILi256EEEEEELi256ENS_10bfloat16_tEfNS_4arch4Sm80ELb1ELb0ELb1ELb1ELb1ELb0ELb1ELb1EEENS1_21CollectiveEpilogueFwdINS6_IJS8_SA_S9_EEENS6_IJNS7_ILi1EEESI_SI_EEESC_SE_Li256ELb1ELb1ELb1ELb0EEENS1_36VarlenDynamicPersistentTileSchedulerILi128ELi48ELi256ELi256ELb1ELb1ELb0ELb1ELb1ELb1EEEEEEEEEvNT_6ParamsE:
        .type           _ZN7cutlass13device_kernelIN5flash19enable_sm80_to_sm89INS1_16FlashAttnFwdSm80INS1_25CollectiveMainloopFwdSm80ILi8ELi1ELb1EN4cute5tupleIJNS5_1CILi128EEENS7_ILi48EEENS7_ILi256EEEEEELi256ENS_10bfloat16_tEfNS_4arch4Sm80ELb1ELb0ELb1ELb1ELb1ELb0ELb1ELb1EEENS1_21CollectiveEpilogueFwdINS6_IJS8_SA_S9_EEENS6_IJNS7_ILi1EEESI_SI_EEESC_SE_Li256ELb1ELb1ELb1ELb0EEENS1_36VarlenDynamicPersistentTileSchedulerILi128ELi48ELi256ELi256ELb1ELb1ELb0ELb1ELb1ELb1EEEEEEEEEvNT_6ParamsE,@function
        .size           _ZN7cutlass13device_kernelIN5flash19enable_sm80_to_sm89INS1_16FlashAttnFwdSm80INS1_25CollectiveMainloopFwdSm80ILi8ELi1ELb1EN4cute5tupleIJNS5_1CILi128EEENS7_ILi48EEENS7_ILi256EEEEEELi256ENS_10bfloat16_tEfNS_4arch4Sm80ELb1ELb0ELb1ELb1ELb1ELb0ELb1ELb1EEENS1_21CollectiveEpilogueFwdINS6_IJS8_SA_S9_EEENS6_IJNS7_ILi1EEESI_SI_EEESC_SE_Li256ELb1ELb1ELb1ELb0EEENS1_36VarlenDynamicPersistentTileSchedulerILi128ELi48ELi256ELi256ELb1ELb1ELb0ELb1ELb1ELb1EEEEEEEEEvNT_6ParamsE,(.L_x_43 - _ZN7cutlass13device_kernelIN5flash19enable_sm80_to_sm89INS1_16FlashAttnFwdSm80INS1_25CollectiveMainloopFwdSm80ILi8ELi1ELb1EN4cute5tupleIJNS5_1CILi128EEENS7_ILi48EEENS7_ILi256EEEEEELi256ENS_10bfloat16_tEfNS_4arch4Sm80ELb1ELb0ELb1ELb1ELb1ELb0ELb1ELb1EEENS1_21CollectiveEpilogueFwdINS6_IJS8_SA_S9_EEENS6_IJNS7_ILi1EEESI_SI_EEESC_SE_Li256ELb1ELb1ELb1ELb0EEENS1_36VarlenDynamicPersistentTileSchedulerILi128ELi48ELi256ELi256ELb1ELb1ELb0ELb1ELb1ELb1EEEEEEEEEvNT_6ParamsE)
        .other          _ZN7cutlass13device_kernelIN5flash19enable_sm80_to_sm89INS1_16FlashAttnFwdSm80INS1_25CollectiveMainloopFwdSm80ILi8ELi1ELb1EN4cute5tupleIJNS5_1CILi128EEENS7_ILi48EEENS7_ILi256EEEEEELi256ENS_10bfloat16_tEfNS_4arch4Sm80ELb1ELb0ELb1ELb1ELb1ELb0ELb1ELb1EEENS1_21CollectiveEpilogueFwdINS6_IJS8_SA_S9_EEENS6_IJNS7_ILi1EEESI_SI_EEESC_SE_Li256ELb1ELb1ELb1ELb0EEENS1_36VarlenDynamicPersistentTileSchedulerILi128ELi48ELi256ELi256ELb1ELb1ELb0ELb1ELb1ELb1EEEEEEEEEvNT_6ParamsE,@"STO_CUDA_ENTRY STV_DEFAULT"
_ZN7cutlass13device_kernelIN5flash19enable_sm80_to_sm89INS1_16FlashAttnFwdSm80INS1_25CollectiveMainloopFwdSm80ILi8ELi1ELb1EN4cute5tupleIJNS5_1CILi128EEENS7_ILi48EEENS7_ILi256EEEEEELi256ENS_10bfloat16_tEfNS_4arch4Sm80ELb1ELb0ELb1ELb1ELb1ELb0ELb1ELb1EEENS1_21CollectiveEpilogueFwdINS6_IJS8_SA_S9_EEENS6_IJNS7_ILi1EEESI_SI_EEESC_SE_Li256ELb1ELb1ELb1ELb0EEENS1_36VarlenDynamicPersistentTileSchedulerILi128ELi48ELi256ELi256ELb1ELb1ELb0ELb1ELb1ELb1EEEEEEEEEvNT_6ParamsE:
[----:B------:R-:W-:Y:S01]  /*0000*/  LDC R1, c[0x0][0x37c] ;  /* 0x0000df00ff017b82 */ /* 0x000fe20000000800 */
[----:B------:R-:W-:Y:S05]  /*0010*/  EXIT ;  /* 0x000000000000794d */ /* 0x000fea0003800000 */
.L_x_7:
        /* <DEDUP_REMOVED lines=14> */
.L_x_43:


//--------------------- .text._ZN7cutlass13device_kernelIN5flash19enable_sm80_to_sm89INS1_16FlashAttnFwdSm80INS1_25CollectiveMainloopFwdSm80ILi8ELi1ELb0EN4cute5tupleIJNS5_1CILi128EEENS7_ILi32EEENS7_ILi256EEEEEELi256ENS_10bfloat16_tEfNS_4arch4Sm80ELb1ELb0ELb1ELb1ELb1ELb1ELb1ELb1EEENS1_21CollectiveEpilogueFwdINS6_IJS8_SA_S9_EEENS6_IJNS7_ILi1EEESI_SI_EEESC_SE_Li256ELb1ELb1ELb1ELb0EEENS1_36VarlenDynamicPersistentTileSchedulerILi128ELi32ELi256ELi256ELb1ELb1ELb0ELb1ELb1ELb1EEEEEEEEEvNT_6ParamsE --------------------------
	.section	.text._ZN7cutlass13device_kernelIN5flash19enable_sm80_to_sm89INS1_16FlashAttnFwdSm80INS1_25CollectiveMainloopFwdSm80ILi8ELi1ELb0EN4cute5tupleIJNS5_1CILi128EEENS7_ILi32EEENS7_ILi256EEEEEELi256ENS_10bfloat16_tEfNS_4arch4Sm80ELb1ELb0ELb1ELb1ELb1ELb1ELb1ELb1EEENS1_21CollectiveEpilogueFwdINS6_IJS8_SA_S9_EEENS6_IJNS7_ILi1EEESI_SI_EEESC_SE_Li256ELb1ELb1ELb1ELb0EEENS1_36VarlenDynamicPersistentTileSchedulerILi128ELi32ELi256ELi256ELb1ELb1ELb0ELb1ELb1ELb1EEEEEEEEEvNT_6ParamsE,"ax",@progbits
	.align	128
.text._ZN7cutlass13device_kernelIN5flash19enable_sm80_to_sm89INS1_16FlashAttnFwdSm80INS1_25CollectiveMainloopFwdSm80ILi8ELi1ELb0EN4cute5tupleIJNS5_1CILi128EEENS7_ILi32EEENS7_ILi256EEEEEELi256ENS_10bfloat16_tEfNS_4arch4Sm80ELb1ELb0ELb1ELb1ELb1ELb1ELb1ELb1EEENS1_21CollectiveEpilogueFwdINS6_IJS8_SA_S9_EEENS6_IJNS7_ILi1EEESI_SI_EEESC_SE_Li256ELb1ELb1ELb1ELb0EEENS1_36VarlenDynamicPersistentTileSchedulerILi128ELi32ELi256ELi256ELb1ELb1ELb0ELb1ELb1ELb1EEEEEEEEEvNT_6ParamsE:
        .type           _ZN7cutlass13device_kernelIN5flash19enable_sm80_to_sm89INS1_16FlashAttnFwdSm80INS1_25CollectiveMainloopFwdSm80ILi8ELi1ELb0EN4cute5tupleIJNS5_1CILi128EEENS7_ILi32EEENS7_ILi256EEEEEELi256ENS_10bfloat16_tEfNS_4arch4Sm80ELb1ELb0ELb1ELb1ELb1ELb1ELb1ELb1EEENS1_21CollectiveEpilogueFwdINS6_IJS8_SA_S9_EEENS6_IJNS7_ILi1EEESI_SI_EEESC_SE_Li256ELb1ELb1ELb1ELb0EEENS1_36VarlenDynamicPersistentTileSchedulerILi128ELi32ELi256ELi256ELb1ELb1ELb0ELb1ELb1ELb1EEEEEEEEEvNT_6ParamsE,@function
        .size           _ZN7cutlass13device_kernelIN5flash19enable_sm80_to_sm89INS1_16FlashAttnFwdSm80INS1_25CollectiveMainloopFwdSm80ILi8ELi1ELb0EN4cute5tupleIJNS5_1CILi128EEENS7_ILi32EEENS7_ILi256EEEEEELi256ENS_10bfloat16_tEfNS_4arch4Sm80ELb1ELb0ELb1ELb1ELb1ELb1ELb1ELb1EEENS1_21CollectiveEpilogueFwdINS6_IJS8_SA_S9_EEENS6_IJNS7_ILi1EEESI_SI_EEESC_SE_Li256ELb1ELb1ELb1ELb0EEENS1_36VarlenDynamicPersistentTileSchedulerILi128ELi32ELi256ELi256ELb1ELb1ELb0ELb1ELb1ELb1EEEEEEEEEvNT_6ParamsE,(.L_x_44 - _ZN7cutlass13device_kernelIN5flash19enable_sm80_to_sm89INS1_16FlashAttnFwdSm80INS1_25CollectiveMainloopFwdSm80ILi8ELi1ELb0EN4cute5tupleIJNS5_1CILi128EEENS7_ILi32EEENS7_ILi256EEEEEELi256ENS_10bfloat16_tEfNS_4arch4Sm80ELb1ELb0ELb1ELb1ELb1ELb1ELb1ELb1EEENS1_21CollectiveEpilogueFwdINS6_IJS8_SA_S9_EEENS6_IJNS7_ILi1EEESI_SI_EEESC_SE_Li256ELb1ELb1ELb1ELb0EEENS1_36VarlenDynamicPersistentTileSchedulerILi128ELi32ELi256ELi256ELb1ELb1ELb0ELb1ELb1ELb1EEEEEEEEEvNT_6ParamsE)
        .other          _ZN7cutlass13device_kernelIN5flash19enable_sm80_to_sm89INS1_16FlashAttnFwdSm80INS1_25CollectiveMainloopFwdSm80ILi8ELi1ELb0EN4cute5tupleIJNS5_1CILi128EEENS7_ILi32EEENS7_ILi256EEEEEELi256ENS_10bfloat16_tEfNS_4arch4Sm80ELb1ELb0ELb1ELb1ELb1ELb1ELb1ELb1EEENS1_21CollectiveEpilogueFwdINS6_IJS8_SA_S9_EEENS6_IJNS7_ILi1EEESI_SI_EEESC_SE_Li256ELb1ELb1ELb1ELb0EEENS1_36VarlenDynamicPersistentTileSchedulerILi128ELi32ELi256ELi256ELb1ELb1ELb0ELb1ELb1ELb1EEEEEEEEEvNT_6ParamsE,@"STO_CUDA_ENTRY STV_DEFAULT"
_ZN7cutlass13device_kernelIN5flash19enable_sm80_to_sm89INS1_16FlashAttnFwdSm80INS1_25CollectiveMainloopFwdSm80ILi8ELi1ELb0EN4cute5tupleIJNS5_1CILi128EEENS7_ILi32EEENS7_ILi256EEEEEELi256ENS_10bfloat16_tEfNS_4arch4Sm80ELb1ELb0ELb1ELb1ELb1ELb1ELb1ELb1EEENS1_21CollectiveEpilogueFwdINS6_IJS8_SA_S9_EEENS6_IJNS7_ILi1EEESI_SI_EEESC_SE_Li256ELb1ELb1ELb1ELb0EEENS1_36VarlenDynamicPersistentTileSchedulerILi128ELi32ELi256ELi256ELb1ELb1ELb0ELb1ELb1ELb1EEEEEEEEEvNT_6ParamsE:
[----:B------:R-:W-:Y:S01]  /*0000*/  LDC R1, c[0x0][0x37c] ;  /* 0x0000df00ff017b82 */ /* 0x000fe20000000800 */
[----:B------:R-:W-:Y:S05]  /*0010*/  EXIT ;  /* 0x000000000000794d */ /* 0x000fea0003800000 */
.L_x_8:
        /* <DEDUP_REMOVED lines=14> */
.L_x_44:


//--------------------- .text._ZN7cutlass13device_kernelIN5flash19enable_sm80_to_sm89INS1_16FlashAttnFwdSm80INS1_25CollectiveMainloopFwdSm80ILi8ELi1ELb0EN4cute5tupleIJNS5_1CILi128EEENS7_ILi96EEENS7_ILi256EEEEEELi256ENS_10bfloat16_tEfNS_4arch4Sm80ELb0ELb0ELb1ELb0ELb1ELb0ELb1ELb1EEENS1_21CollectiveEpilogueFwdINS6_IJS8_SA_S9_EEENS6_IJNS7_ILi1EEESI_SI_EEESC_SE_Li256ELb0ELb1ELb1ELb0EEENS1_19SingleTileSchedulerILb0ELb1ELb1ELi128EEEEEEEEEvNT_6ParamsE --------------------------
	.section	.text._ZN7cutlass13device_kernelIN5flash19enable_sm80_to_sm89INS1_16FlashAttnFwdSm80INS1_25CollectiveMainloopFwdSm80ILi8ELi1ELb0EN4cute5tupleIJNS5_1CILi128EEENS7_ILi96EEENS7_ILi256EEEEEELi256ENS_10bfloat16_tEfNS_4arch4Sm80ELb0ELb0ELb1ELb0ELb1ELb0ELb1ELb1EEENS1_21CollectiveEpilogueFwdINS6_IJS8_SA_S9_EEENS6_IJNS7_ILi1EEESI_SI_EEESC_SE_Li256ELb0ELb1ELb1ELb0EEENS1_19SingleTileSchedulerILb0ELb1ELb1ELi128EEEEEEEEEvNT_6ParamsE,"ax",@progbits
	.align	128
.text._ZN7cutlass13device_kernelIN5flash19enable_sm80_to_sm89INS1_16FlashAttnFwdSm80INS1_25CollectiveMainloopFwdSm80ILi8ELi1ELb0EN4cute5tupleIJNS5_1CILi128EEENS7_ILi96EEENS7_ILi256EEEEEELi256ENS_10bfloat16_tEfNS_4arch4Sm80ELb0ELb0ELb1ELb0ELb1ELb0ELb1ELb1EEENS1_21CollectiveEpilogueFwdINS6_IJS8_SA_S9_EEENS6_IJNS7_ILi1EEESI_SI_EEESC_SE_Li256ELb0ELb1ELb1ELb0EEENS1_19SingleTileSchedulerILb0ELb1ELb1ELi128EEEEEEEEEvNT_6ParamsE:
        .type           _ZN7cutlass13device_kernelIN5flash19enable_sm80_to_sm89INS1_16FlashAttnFwdSm80INS1_25CollectiveMainloopFwdSm80ILi8ELi1ELb0EN4cute5tupleIJNS5_1CILi128EEENS7_ILi96EEENS7_ILi256EEEEEELi256ENS_10bfloat16_tEfNS_4arch4Sm80ELb0ELb0ELb1ELb0ELb1ELb0ELb1ELb1EEENS1_21CollectiveEpilogueFwdINS6_IJS8_SA_S9_EEENS6_IJNS7_ILi1EEESI_SI_EEESC_SE_Li256ELb0ELb1ELb1ELb0EEENS1_19SingleTileSchedulerILb0ELb1ELb1ELi128EEEEEEEEEvNT_6ParamsE,@function
        .size           _ZN7cutlass13device_kernelIN5flash19enable_sm80_to_sm89INS1_16FlashAttnFwdSm80INS1_25CollectiveMainloopFwdSm80ILi8ELi1ELb0EN4cute5tupleIJNS5_1CILi128EEENS7_ILi96EEENS7_ILi256EEEEEELi256ENS_10bfloat16_tEfNS_4arch4Sm80ELb0ELb0ELb1ELb0ELb1ELb0ELb1ELb1EEENS1_21CollectiveEpilogueFwdINS6_IJS8_SA_S9_EEENS6_IJNS7_ILi1EEESI_SI_EEESC_SE_Li256ELb0ELb1ELb1ELb0EEENS1_19SingleTileSchedulerILb0ELb1ELb1ELi128EEEEEEEEEvNT_6ParamsE,(.L_x_45 - _ZN7cutlass13device_kernelIN5flash19enable_sm80_to_sm89INS1_16FlashAttnFwdSm80INS1_25CollectiveMainloopFwdSm80ILi8ELi1ELb0EN4cute5tupleIJNS5_1CILi128EEENS7_ILi96EEENS7_ILi256EEEEEELi256ENS_10bfloat16_tEfNS_4arch4Sm80ELb0ELb0ELb1ELb0ELb1ELb0ELb1ELb1EEENS1_21CollectiveEpilogueFwdINS6_IJS8_SA_S9_EEENS6_IJNS7_ILi1EEESI_SI_EEESC_SE_Li256ELb0ELb1ELb1ELb0EEENS1_19SingleTileSchedulerILb0ELb1ELb1ELi128EEEEEEEEEvNT_6ParamsE)
        .other          _ZN7cutlass13device_kernelIN5flash19enable_sm80_to_sm89INS1_16FlashAttnFwdSm80INS1_25CollectiveMainloopFwdSm80ILi8ELi1ELb0EN4cute5tupleIJNS5_1CILi128EEENS7_ILi96EEENS7_ILi256EEEEEELi256ENS_10bfloat16_tEfNS_4arch4Sm80ELb0ELb0ELb1ELb0ELb1ELb0ELb1ELb1EEENS1_21CollectiveEpilogueFwdINS6_IJS8_SA_S9_EEENS6_IJNS7_ILi1EEESI_SI_EEESC_SE_Li256ELb0ELb1ELb1ELb0EEENS1_19SingleTileSchedulerILb0ELb1ELb1ELi128EEEEEEEEEvNT_6ParamsE,@"STO_CUDA_ENTRY STV_DEFAULT"
_ZN7cutlass13device_kernelIN5flash19enable_sm80_to_sm89INS1_16FlashAttnFwdSm80INS1_25CollectiveMainloopFwdSm80ILi8ELi1ELb0EN4cute5tupleIJNS5_1CILi128EEENS7_ILi96EEENS7_ILi256EEEEEELi256ENS_10bfloat16_tEfNS_4arch4Sm80ELb0ELb0ELb1ELb0ELb1ELb0ELb1ELb1EEENS1_21CollectiveEpilogueFwdINS6_IJS8_SA_S9_EEENS6_IJNS7_ILi1EEESI_SI_EEESC_SE_Li256ELb0ELb1ELb1ELb0EEENS1_19SingleTileSchedulerILb0ELb1ELb1ELi128EEEEEEEEEvNT_6ParamsE:
[----:B------:R-:W-:Y:S01]  /*0000*/  LDC R1, c[0x0][0x37c] ;  /* 0x0000df00ff017b82 */ /* 0x000fe20000000800 */
[----:B------:R-:W-:Y:S05]  /*0010*/  EXIT ;  /* 0x000000000000794d */ /* 0x000fea0003800000 */
.L_x_9:
        /* <DEDUP_REMOVED lines=14> */
.L_x_45:


//--------------------- .text._ZN7cutlass13device_kernelIN5flash19enable_sm80_to_sm89INS1_16FlashAttnFwdSm80INS1_25CollectiveMainloopFwdSm80ILi8ELi1ELb0EN4cute5tupleIJNS5_1CILi128EEENS7_ILi64EEENS7_ILi256EEEEEELi256ENS_10bfloat16_tEfNS_4arch4Sm80ELb0ELb0ELb1ELb1ELb1ELb0ELb1ELb1EEENS1_21CollectiveEpilogueFwdINS6_IJS8_SA_S9_EEENS6_IJNS7_ILi1EEESI_SI_EEESC_SE_Li256ELb1ELb1ELb1ELb0EEENS1_36VarlenDynamicPersistentTileSchedulerILi128ELi64ELi256ELi256ELb1ELb1ELb0ELb0ELb1ELb1EEEEEEEEEvNT_6ParamsE --------------------------
	.section	.text._ZN7cutlass13device_kernelIN5flash19enable_sm80_to_sm89INS1_16FlashAttnFwdSm80INS1_25CollectiveMainloopFwdSm80ILi8ELi1ELb0EN4cute5tupleIJNS5_1CILi128EEENS7_ILi64EEENS7_ILi256EEEEEELi256ENS_10bfloat16_tEfNS_4arch4Sm80ELb0ELb0ELb1ELb1ELb1ELb0ELb1ELb1EEENS1_21CollectiveEpilogueFwdINS6_IJS8_SA_S9_EEENS6_IJNS7_ILi1EEESI_SI_EEESC_SE_Li256ELb1ELb1ELb1ELb0EEENS1_36VarlenDynamicPersistentTileSchedulerILi128ELi64ELi256ELi256ELb1ELb1ELb0ELb0ELb1ELb1EEEEEEEEEvNT_6ParamsE,"ax",@progbits
	.align	128
.text._ZN7cutlass13device_kernelIN5flash19enable_sm80_to_sm89INS1_16FlashAttnFwdSm80INS1_25CollectiveMainloopFwdSm80ILi8ELi1ELb0EN4cute5tupleIJNS5_1CILi128EEENS7_ILi64EEENS7_ILi256EEEEEELi256ENS_10bfloat16_tEfNS_4arch4Sm80ELb0ELb0ELb1ELb1ELb1ELb0ELb1ELb1EEENS1_21CollectiveEpilogueFwdINS6_IJS8_SA_S9_EEENS6_IJNS7_ILi1EEESI_SI_EEESC_SE_Li256ELb1ELb1ELb1ELb0EEENS1_36VarlenDynamicPersistentTileSchedulerILi128ELi64ELi256ELi256ELb1ELb1ELb0ELb0ELb1ELb1EEEEEEEEEvNT_6ParamsE:
        .type           _ZN7cutlass13device_kernelIN5flash19enable_sm80_to_sm89INS1_16FlashAttnFwdSm80INS1_25CollectiveMainloopFwdSm80ILi8ELi1ELb0EN4cute5tupleIJNS5_1CILi128EEENS7_ILi64EEENS7_ILi256EEEEEELi256ENS_10bfloat16_tEfNS_4arch4Sm80ELb0ELb0ELb1ELb1ELb1ELb0ELb1ELb1EEENS1_21CollectiveEpilogueFwdINS6_IJS8_SA_S9_EEENS6_IJNS7_ILi1EEESI_SI_EEESC_SE_Li256ELb1ELb1ELb1ELb0EEENS1_36VarlenDynamicPersistentTileSchedulerILi128ELi64ELi256ELi256ELb1ELb1ELb0ELb0ELb1ELb1EEEEEEEEEvNT_6ParamsE,@function
        .size           _ZN7cutlass13device_kernelIN5flash19enable_sm80_to_sm89INS1_16FlashAttnFwdSm80INS1_25CollectiveMainloopFwdSm80ILi8ELi1ELb0EN4cute5tupleIJNS5_1CILi128EEENS7_ILi64EEENS7_ILi256EEEEEELi256ENS_10bfloat16_tEfNS_4arch4Sm80ELb0ELb0ELb1ELb1ELb1ELb0ELb1ELb1EEENS1_21CollectiveEpilogueFwdINS6_IJS8_SA_S9_EEENS6_IJNS7_ILi1EEESI_SI_EEESC_SE_Li256ELb1ELb1ELb1ELb0EEENS1_36VarlenDynamicPersistentTileSchedulerILi128ELi64ELi256ELi256ELb1ELb1ELb0ELb0ELb1ELb1EEEEEEEEEvNT_6ParamsE,(.L_x_46 - _ZN7cutlass13device_kernelIN5flash19enable_sm80_to_sm89INS1_16FlashAttnFwdSm80INS1_25CollectiveMainloopFwdSm80ILi8ELi1ELb0EN4cute5tupleIJNS5_1CILi128EEENS7_ILi64EEENS7_ILi256EEEEEELi256ENS_10bfloat16_tEfNS_4arch4Sm80ELb0ELb0ELb1ELb1ELb1ELb0ELb1ELb1EEENS1_21CollectiveEpilogueFwdINS6_IJS8_SA_S9_EEENS6_IJNS7_ILi1EEESI_SI_EEESC_SE_Li256ELb1ELb1ELb1ELb0EEENS1_36VarlenDynamicPersistentTileSchedulerILi128ELi64ELi256ELi256ELb1ELb1ELb0ELb0ELb1ELb1EEEEEEEEEvNT_6ParamsE)
        .other          _ZN7cutlass13device_kernelIN5flash19enable_sm80_to_sm89INS1_16FlashAttnFwdSm80INS1_25CollectiveMainloopFwdSm80ILi8ELi1ELb0EN4cute5tupleIJNS5_1CILi128EEENS7_ILi64EEENS7_ILi256EEEEEELi256ENS_10bfloat16_tEfNS_4arch4Sm80ELb0ELb0ELb1ELb1ELb1ELb0ELb1ELb1EEENS1_21CollectiveEpilogueFwdINS6_IJS8_SA_S9_EEENS6_IJNS7_ILi1EEESI_SI_EEESC_SE_Li256ELb1ELb1ELb1ELb0EEENS1_36VarlenDynamicPersistentTileSchedulerILi128ELi64ELi256ELi256ELb1ELb1ELb0ELb0ELb1ELb1EEEEEEEEEvNT_6ParamsE,@"STO_CUDA_ENTRY STV_DEFAULT"
_ZN7cutlass13device_kernelIN5flash19enable_sm80_to_sm89INS1_16FlashAttnFwdSm80INS1_25CollectiveMainloopFwdSm80ILi8ELi1ELb0EN4cute5tupleIJNS5_1CILi128EEENS7_ILi64EEENS7_ILi256EEEEEELi256ENS_10bfloat16_tEfNS_4arch4Sm80ELb0ELb0ELb1ELb1ELb1ELb0ELb1ELb1EEENS1_21CollectiveEpilogueFwdINS6_IJS8_SA_S9_EEENS6_IJNS7_ILi1EEESI_SI_EEESC_SE_Li256ELb1ELb1ELb1ELb0EEENS1_36VarlenDynamicPersistentTileSchedulerILi128ELi64ELi256ELi256ELb1ELb1ELb0ELb0ELb1ELb1EEEEEEEEEvNT_6ParamsE:
[----:B------:R-:W-:Y:S01]  /*0000*/  LDC R1, c[0x0][0x37c] ;  /* 0x0000df00ff017b82 */ /* 0x000fe20000000800 */
[----:B------:R-:W-:Y:S05]  /*0010*/  EXIT ;  /* 0x000000000000794d */ /* 0x000fea0003800000 */
.L_x_10:
        /* <DEDUP_REMOVED lines=14> */
.L_x_46:


//--------------------- .text._ZN7cutlass13device_kernelIN5flash19enable_sm80_to_sm89INS1_16FlashAttnFwdSm80INS1_25CollectiveMainloopFwdSm80ILi8ELi1ELb0EN4cute5tupleIJNS5_1CILi128EEENS7_ILi48EEENS7_ILi256EEEEEELi256ENS_10bfloat16_tEfNS_4arch4Sm80ELb0ELb0ELb1ELb1ELb1ELb1ELb1ELb1EEENS1_21CollectiveEpilogueFwdINS6_IJS8_SA_S9_EEENS6_IJNS7_ILi1EEESI_SI_EEESC_SE_Li256ELb1ELb1ELb1ELb0EEENS1_36VarlenDynamicPersistentTileSchedulerILi128ELi48ELi256ELi256ELb1ELb1ELb0ELb0ELb1ELb1EEEEEEEEEvNT_6ParamsE --------------------------
	.section	.text._ZN7cutlass13device_kernelIN5flash19enable_sm80_to_sm89INS1_16FlashAttnFwdSm80INS1_25CollectiveMainloopFwdSm80ILi8ELi1ELb0EN4cute5tupleIJNS5_1CILi128EEENS7_ILi48EEENS7_ILi256EEEEEELi256ENS_10bfloat16_tEfNS_4arch4Sm80ELb0ELb0ELb1ELb1ELb1ELb1ELb1ELb1EEENS1_21CollectiveEpilogueFwdINS6_IJS8_SA_S9_EEENS6_IJNS7_ILi1EEESI_SI_EEESC_SE_Li256ELb1ELb1ELb1ELb0EEENS1_36VarlenDynamicPersistentTileSchedulerILi128ELi48ELi256ELi256ELb1ELb1ELb0ELb0ELb1ELb1EEEEEEEEEvNT_6ParamsE,"ax",@progbits
	.align	128
.text._ZN7cutlass13device_kernelIN5flash19enable_sm80_to_sm89INS1_16FlashAttnFwdSm80INS1_25CollectiveMainloopFwdSm80ILi8ELi1ELb0EN4cute5tupleIJNS5_1CILi128EEENS7_ILi48EEENS7_ILi256EEEEEELi256ENS_10bfloat16_tEfNS_4arch4Sm80ELb0ELb0ELb1ELb1ELb1ELb1ELb1ELb1EEENS1_21CollectiveEpilogueFwdINS6_IJS8_SA_S9_EEENS6_IJNS7_ILi1EEESI_SI_EEESC_SE_Li256ELb1ELb1ELb1ELb0EEENS1_36VarlenDynamicPersistentTileSchedulerILi128ELi48ELi256ELi256ELb1ELb1ELb0ELb0ELb1ELb1EEEEEEEEEvNT_6ParamsE:
        .type           _ZN7cutlass13device_kernelIN5flash19enable_sm80_to_sm89INS1_16FlashAttnFwdSm80INS1_25CollectiveMainloopFwdSm80ILi8ELi1ELb0EN4cute5tupleIJNS5_1CILi128EEENS7_ILi48EEENS7_ILi256EEEEEELi256ENS_10bfloat16_tEfNS_4arch4Sm80ELb0ELb0ELb1ELb1ELb1ELb1ELb1ELb1EEENS1_21CollectiveEpilogueFwdINS6_IJS8_SA_S9_EEENS6_IJNS7_ILi1EEESI_SI_EEESC_SE_Li256ELb1ELb1ELb1ELb0EEENS1_36VarlenDynamicPersistentTileSchedulerILi128ELi48ELi256ELi256ELb1ELb1ELb0ELb0ELb1ELb1EEEEEEEEEvNT_6ParamsE,@function
        .size           _ZN7cutlass13device_kernelIN5flash19enable_sm80_to_sm89INS1_16FlashAttnFwdSm80INS1_25CollectiveMainloopFwdSm80ILi8ELi1ELb0EN4cute5tupleIJNS5_1CILi128EEENS7_ILi48EEENS7_ILi256EEEEEELi256ENS_10bfloat16_tEfNS_4arch4Sm80ELb0ELb0ELb1ELb1ELb1ELb1ELb1ELb1EEENS1_21CollectiveEpilogueFwdINS6_IJS8_SA_S9_EEENS6_IJNS7_ILi1EEESI_SI_EEESC_SE_Li256ELb1ELb1ELb1ELb0EEENS1_36VarlenDynamicPersistentTileSchedulerILi128ELi48ELi256ELi256ELb1ELb1ELb0ELb0ELb1ELb1EEEEEEEEEvNT_6ParamsE,(.L_x_47 - _ZN7cutlass13device_kernelIN5flash19enable_sm80_to_sm89INS1_16FlashAttnFwdSm80INS1_25CollectiveMainloopFwdSm80ILi8ELi1ELb0EN4cute5tupleIJNS5_1CILi128EEENS7_ILi48EEENS7_ILi256EEEEEELi256ENS_10bfloat16_tEfNS_4arch4Sm80ELb0ELb0ELb1ELb1ELb1ELb1ELb1ELb1EEENS1_21CollectiveEpilogueFwdINS6_IJS8_SA_S9_EEENS6_IJNS7_ILi1EEESI_SI_EEESC_SE_Li256ELb1ELb1ELb1ELb0EEENS1_36VarlenDynamicPersistentTileSchedulerILi128ELi48ELi256ELi256ELb1ELb1ELb0ELb0ELb1ELb1EEEEEEEEEvNT_6ParamsE)
        .other          _ZN7cutlass13device_kernelIN5flash19enable_sm80_to_sm89INS1_16FlashAttnFwdSm80INS1_25CollectiveMainloopFwdSm80ILi8ELi1ELb0EN4cute5tupleIJNS5_1CILi128EEENS7_ILi48EEENS7_ILi256EEEEEELi256ENS_10bfloat16_tEfNS_4arch4Sm80ELb0ELb0ELb1ELb1ELb1ELb1ELb1ELb1EEENS1_21CollectiveEpilogueFwdINS6_IJS8_SA_S9_EEENS6_IJNS7_ILi1EEESI_SI_EEESC_SE_Li256ELb1ELb1ELb1ELb0EEENS1_36VarlenDynamicPersistentTileSchedulerILi128ELi48ELi256ELi256ELb1ELb1ELb0ELb0ELb1ELb1EEEEEEEEEvNT_6ParamsE,@"STO_CUDA_ENTRY STV_DEFAULT"
_ZN7cutlass13device_kernelIN5flash19enable_sm80_to_sm89INS1_16FlashAttnFwdSm80INS1_25CollectiveMainloopFwdSm80ILi8ELi1ELb0EN4cute5tupleIJNS5_1CILi128EEENS7_ILi48EEENS7_ILi256EEEEEELi256ENS_10bfloat16_tEfNS_4arch4Sm80ELb0ELb0ELb1ELb1ELb1ELb1ELb1ELb1EEENS1_21CollectiveEpilogueFwdINS6_IJS8_SA_S9_EEENS6_IJNS7_ILi1EEESI_SI_EEESC_SE_Li256ELb1ELb1ELb1ELb0EEENS1_36VarlenDynamicPersistentTileSchedulerILi128ELi48ELi256ELi256ELb1ELb1ELb0ELb0ELb1ELb1EEEEEEEEEvNT_6ParamsE:
[----:B------:R-:W-:Y:S01]  /*0000*/  LDC R1, c[0x0][0x37c] ;  /* 0x0000df00ff017b82 */ /* 0x000fe20000000800 */
[----:B------:R-:W-:Y:S05]  /*0010*/  EXIT ;  /* 0x000000000000794d */ /* 0x000fea0003800000 */
.L_x_11:
        /* <DEDUP_REMOVED lines=14> */
.L_x_47:


//--------------------- .text._ZN7cutlass13device_kernelIN5flash19enable_sm80_to_sm89INS1_16FlashAttnFwdSm80INS1_25CollectiveMainloopFwdSm80ILi8ELi1ELb0EN4cute5tupleIJNS5_1CILi128EEENS7_ILi64EEENS7_ILi256EEEEEELi256ENS_10bfloat16_tEfNS_4arch4Sm80ELb0ELb1ELb1ELb0ELb1ELb0ELb1ELb1EEENS1_21CollectiveEpilogueFwdINS6_IJS8_SA_S9_EEENS6_IJNS7_ILi1EEESI_SI_EEESC_SE_Li256ELb0ELb1ELb1ELb0EEENS1_19SingleTileSchedulerILb0ELb1ELb1ELi128EEEEEEEEEvNT_6ParamsE --------------------------
	.section	.text._ZN7cutlass13device_kernelIN5flash19enable_sm80_to_sm89INS1_16FlashAttnFwdSm80INS1_25CollectiveMainloopFwdSm80ILi8ELi1ELb0EN4cute5tupleIJNS5_1CILi128EEENS7_ILi64EEENS7_ILi256EEEEEELi256ENS_10bfloat16_tEfNS_4arch4Sm80ELb0ELb1ELb1ELb0ELb1ELb0ELb1ELb1EEENS1_21CollectiveEpilogueFwdINS6_IJS8_SA_S9_EEENS6_IJNS7_ILi1EEESI_SI_EEESC_SE_Li256ELb0ELb1ELb1ELb0EEENS1_19SingleTileSchedulerILb0ELb1ELb1ELi128EEEEEEEEEvNT_6ParamsE,"ax",@progbits
	.align	128
.text._ZN7cutlass13device_kernelIN5flash19enable_sm80_to_sm89INS1_16FlashAttnFwdSm80INS1_25CollectiveMainloopFwdSm80ILi8ELi1ELb0EN4cute5tupleIJNS5_1CILi128EEENS7_ILi64EEENS7_ILi256EEEEEELi256ENS_10bfloat16_tEfNS_4arch4Sm80ELb0ELb1ELb1ELb0ELb1ELb0ELb1ELb1EEENS1_21CollectiveEpilogueFwdINS6_IJS8_SA_S9_EEENS6_IJNS7_ILi1EEESI_SI_EEESC_SE_Li256ELb0ELb1ELb1ELb0EEENS1_19SingleTileSchedulerILb0ELb1ELb1ELi128EEEEEEEEEvNT_6ParamsE:
        .type           _ZN7cutlass13device_kernelIN5flash19enable_sm80_to_sm89INS1_16FlashAttnFwdSm80INS1_25CollectiveMainloopFwdSm80ILi8ELi1ELb0EN4cute5tupleIJNS5_1CILi128EEENS7_ILi64EEENS7_ILi256EEEEEELi256ENS_10bfloat16_tEfNS_4arch4Sm80ELb0ELb1ELb1ELb0ELb1ELb0ELb1ELb1EEENS1_21CollectiveEpilogueFwdINS6_IJS8_SA_S9_EEENS6_IJNS7_ILi1EEESI_SI_EEESC_SE_Li256ELb0ELb1ELb1ELb0EEENS1_19SingleTileSchedulerILb0ELb1ELb1ELi128EEEEEEEEEvNT_6ParamsE,@function
        .size           _ZN7cutlass13device_kernelIN5flash19enable_sm80_to_sm89INS1_16FlashAttnFwdSm80INS1_25CollectiveMainloopFwdSm80ILi8ELi1ELb0EN4cute5tupleIJNS5_1CILi128EEENS7_ILi64EEENS7_ILi256EEEEEELi256ENS_10bfloat16_tEfNS_4arch4Sm80ELb0ELb1ELb1ELb0ELb1ELb0ELb1ELb1EEENS1_21CollectiveEpilogueFwdINS6_IJS8_SA_S9_EEENS6_IJNS7_ILi1EEESI_SI_EEESC_SE_Li256ELb0ELb1ELb1ELb0EEENS1_19SingleTileSchedulerILb0ELb1ELb1ELi128EEEEEEEEEvNT_6ParamsE,(.L_x_48 - _ZN7cutlass13device_kernelIN5flash19enable_sm80_to_sm89INS1_16FlashAttnFwdSm80INS1_25CollectiveMainloopFwdSm80ILi8ELi1ELb0EN4cute5tupleIJNS5_1CILi128EEENS7_ILi64EEENS7_ILi256EEEEEELi256ENS_10bfloat16_tEfNS_4arch4Sm80ELb0ELb1ELb1ELb0ELb1ELb0ELb1ELb1EEENS1_21CollectiveEpilogueFwdINS6_IJS8_SA_S9_EEENS6_IJNS7_ILi1EEESI_SI_EEESC_SE_Li256ELb0ELb1ELb1ELb0EEENS1_19SingleTileSchedulerILb0ELb1ELb1ELi128EEEEEEEEEvNT_6ParamsE)
        .other          _ZN7cutlass13device_kernelIN5flash19enable_sm80_to_sm89INS1_16FlashAttnFwdSm80INS1_25CollectiveMainloopFwdSm80ILi8ELi1ELb0EN4cute5tupleIJNS5_1CILi128EEENS7_ILi64EEENS7_ILi256EEEEEELi256ENS_10bfloat16_tEfNS_4arch4Sm80ELb0ELb1ELb1ELb0ELb1ELb0ELb1ELb1EEENS1_21CollectiveEpilogueFwdINS6_IJS8_SA_S9_EEENS6_IJNS7_ILi1EEESI_SI_EEESC_SE_Li256ELb0ELb1ELb1ELb0EEENS1_19SingleTileSchedulerILb0ELb1ELb1ELi128EEEEEEEEEvNT_6ParamsE,@"STO_CUDA_ENTRY STV_DEFAULT"
_ZN7cutlass13device_kernelIN5flash19enable_sm80_to_sm89INS1_16FlashAttnFwdSm80INS1_25CollectiveMainloopFwdSm80ILi8ELi1ELb0EN4cute5tupleIJNS5_1CILi128EEENS7_ILi64EEENS7_ILi256EEEEEELi256ENS_10bfloat16_tEfNS_4arch4Sm80ELb0ELb1ELb1ELb0ELb1ELb0ELb1ELb1EEENS1_21CollectiveEpilogueFwdINS6_IJS8_SA_S9_EEENS6_IJNS7_ILi1EEESI_SI_EEESC_SE_Li256ELb0ELb1ELb1ELb0EEENS1_19SingleTileSchedulerILb0ELb1ELb1ELi128EEEEEEEEEvNT_6ParamsE:
[----:B------:R-:W-:Y:S01]  /*0000*/  LDC R1, c[0x0][0x37c] ;  /* 0x0000df00ff017b82 */ /* 0x000fe20000000800 */
[----:B------:R-:W-:Y:S05]  /*0010*/  EXIT ;  /* 0x000000000000794d */ /* 0x000fea0003800000 */
.L_x_12:
        /* <DEDUP_REMOVED lines=14> */
.L_x_48:


//--------------------- .text._ZN7cutlass13device_kernelIN5flash19enable_sm80_to_sm89INS1_16FlashAttnFwdSm80INS1_25CollectiveMainloopFwdSm80ILi8ELi1ELb0EN4cute5tupleIJNS5_1CILi128EEENS7_ILi64EEENS7_ILi256EEEEEELi256ENS_10bfloat16_tEfNS_4arch4Sm80ELb0ELb1ELb1ELb1ELb1ELb0ELb1ELb1EEENS1_21CollectiveEpilogueFwdINS6_IJS8_SA_S9_EEENS6_IJNS7_ILi1EEESI_SI_EEESC_SE_Li256ELb1ELb1ELb1ELb0EEENS1_36VarlenDynamicPersistentTileSchedulerILi128ELi64ELi256ELi256ELb1ELb1ELb0ELb1ELb0ELb1EEEEEEEEEvNT_6ParamsE --------------------------
	.section	.text._ZN7cutlass13device_kernelIN5flash19enable_sm80_to_sm89INS1_16FlashAttnFwdSm80INS1_25CollectiveMainloopFwdSm80ILi8ELi1ELb0EN4cute5tupleIJNS5_1CILi128EEENS7_ILi64EEENS7_ILi256EEEEEELi256ENS_10bfloat16_tEfNS_4arch4Sm80ELb0ELb1ELb1ELb1ELb1ELb0ELb1ELb1EEENS1_21CollectiveEpilogueFwdINS6_IJS8_SA_S9_EEENS6_IJNS7_ILi1EEESI_SI_EEESC_SE_Li256ELb1ELb1ELb1ELb0EEENS1_36VarlenDynamicPersistentTileSchedulerILi128ELi64ELi256ELi256ELb1ELb1ELb0ELb1ELb0ELb1EEEEEEEEEvNT_6ParamsE,"ax",@progbits
	.align	128
.text._ZN7cutlass13device_kernelIN5flash19enable_sm80_to_sm89INS1_16FlashAttnFwdSm80INS1_25CollectiveMainloopFwdSm80ILi8ELi1ELb0EN4cute5tupleIJNS5_1CILi128EEENS7_ILi64EEENS7_ILi256EEEEEELi256ENS_10bfloat16_tEfNS_4arch4Sm80ELb0ELb1ELb1ELb1ELb1ELb0ELb1ELb1EEENS1_21CollectiveEpilogueFwdINS6_IJS8_SA_S9_EEENS6_IJNS7_ILi1EEESI_SI_EEESC_SE_Li256ELb1ELb1ELb1ELb0EEENS1_36VarlenDynamicPersistentTileSchedulerILi128ELi64ELi256ELi256ELb1ELb1ELb0ELb1ELb0ELb1EEEEEEEEEvNT_6ParamsE:
        .type           _ZN7cutlass13device_kernelIN5flash19enable_sm80_to_sm89INS1_16FlashAttnFwdSm80INS1_25CollectiveMainloopFwdSm80ILi8ELi1ELb0EN4cute5tupleIJNS5_1CILi128EEENS7_ILi64EEENS7_ILi256EEEEEELi256ENS_10bfloat16_tEfNS_4arch4Sm80ELb0ELb1ELb1ELb1ELb1ELb0ELb1ELb1EEENS1_21CollectiveEpilogueFwdINS6_IJS8_SA_S9_EEENS6_IJNS7_ILi1EEESI_SI_EEESC_SE_Li256ELb1ELb1ELb1ELb0EEENS1_36VarlenDynamicPersistentTileSchedulerILi128ELi64ELi256ELi256ELb1ELb1ELb0ELb1ELb0ELb1EEEEEEEEEvNT_6ParamsE,@function
        .size           _ZN7cutlass13device_kernelIN5flash19enable_sm80_to_sm89INS1_16FlashAttnFwdSm80INS1_25CollectiveMainloopFwdSm80ILi8ELi1ELb0EN4cute5tupleIJNS5_1CILi128EEENS7_ILi64EEENS7_ILi256EEEEEELi256ENS_10bfloat16_tEfNS_4arch4Sm80ELb0ELb1ELb1ELb1ELb1ELb0ELb1ELb1EEENS1_21CollectiveEpilogueFwdINS6_IJS8_SA_S9_EEENS6_IJNS7_ILi1EEESI_SI_EEESC_SE_Li256ELb1ELb1ELb1ELb0EEENS1_36VarlenDynamicPersistentTileSchedulerILi128ELi64ELi256ELi256ELb1ELb1ELb0ELb1ELb0ELb1EEEEEEEEEvNT_6ParamsE,(.L_x_49 - _ZN7cutlass13device_kernelIN5flash19enable_sm80_to_sm89INS1_16FlashAttnFwdSm80INS1_25CollectiveMainloopFwdSm80ILi8ELi1ELb0EN4cute5tupleIJNS5_1CILi128EEENS7_ILi64EEENS7_ILi256EEEEEELi256ENS_10bfloat16_tEfNS_4arch4Sm80ELb0ELb1ELb1ELb1ELb1ELb0ELb1ELb1EEENS1_21CollectiveEpilogueFwdINS6_IJS8_SA_S9_EEENS6_IJNS7_ILi1EEESI_SI_EEESC_SE_Li256ELb1ELb1ELb1ELb0EEENS1_36VarlenDynamicPersistentTileSchedulerILi128ELi64ELi256ELi256ELb1ELb1ELb0ELb1ELb0ELb1EEEEEEEEEvNT_6ParamsE)
        .other          _ZN7cutlass13device_kernelIN5flash19enable_sm80_to_sm89INS1_16FlashAttnFwdSm80INS1_25CollectiveMainloopFwdSm80ILi8ELi1ELb0EN4cute5tupleIJNS5_1CILi128EEENS7_ILi64EEENS7_ILi256EEEEEELi256ENS_10bfloat16_tEfNS_4arch4Sm80ELb0ELb1ELb1ELb1ELb1ELb0ELb1ELb1EEENS1_21CollectiveEpilogueFwdINS6_IJS8_SA_S9_EEENS6_IJNS7_ILi1EEESI_SI_EEESC_SE_Li256ELb1ELb1ELb1ELb0EEENS1_36VarlenDynamicPersistentTileSchedulerILi128ELi64ELi256ELi256ELb1ELb1ELb0ELb1ELb0ELb1EEEEEEEEEvNT_6ParamsE,@"STO_CUDA_ENTRY STV_DEFAULT"
_ZN7cutlass13device_kernelIN5flash19enable_sm80_to_sm89INS1_16FlashAttnFwdSm80INS1_25CollectiveMainloopFwdSm80ILi8ELi1ELb0EN4cute5tupleIJNS5_1CILi128EEENS7_ILi64EEENS7_ILi256EEEEEELi256ENS_10bfloat16_tEfNS_4arch4Sm80ELb0ELb1ELb1ELb1ELb1ELb0ELb1ELb1EEENS1_21CollectiveEpilogueFwdINS6_IJS8_SA_S9_EEENS6_IJNS7_ILi1EEESI_SI_EEESC_SE_Li256ELb1ELb1ELb1ELb0EEENS1_36VarlenDynamicPersistentTileSchedulerILi128ELi64ELi256ELi256ELb1ELb1ELb0ELb1ELb0ELb1EEEEEEEEEvNT_6ParamsE:
[----:B------:R-:W-:Y:S01]  /*0000*/  LDC R1, c[0x0][0x37c] ;  /* 0x0000df00ff017b82 */ /* 0x000fe20000000800 */
[----:B------:R-:W-:Y:S05]  /*0010*/  EXIT ;  /* 0x000000000000794d */ /* 0x000fea0003800000 */
.L_x_13:
        /* <DEDUP_REMOVED lines=14> */
.L_x_49:


//--------------------- .text._ZN7cutlass13device_kernelIN5flash19enable_sm80_to_sm89INS1_16FlashAttnFwdSm80INS1_25CollectiveMainloopFwdSm80ILi8ELi1ELb0EN4cute5tupleIJNS5_1CILi128EEENS7_ILi48EEENS7_ILi256EEEEEELi256ENS_10bfloat16_tEfNS_4arch4Sm80ELb0ELb1ELb1ELb1ELb1ELb1ELb1ELb1EEENS1_21CollectiveEpilogueFwdINS6_IJS8_SA_S9_EEENS6_IJNS7_ILi1EEESI_SI_EEESC_SE_Li256ELb1ELb1ELb1ELb0EEENS1_36VarlenDynamicPersistentTileSchedulerILi128ELi48ELi256ELi256ELb1ELb1ELb0ELb1ELb0ELb1EEEEEEEEEvNT_6ParamsE --------------------------
	.section	.text._ZN7cutlass13device_kernelIN5flash19enable_sm80_to_sm89INS1_16FlashAttnFwdSm80INS1_25CollectiveMainloopFwdSm80ILi8ELi1ELb0EN4cute5tupleIJNS5_1CILi128EEENS7_ILi48EEENS7_ILi256EEEEEELi256ENS_10bfloat16_tEfNS_4arch4Sm80ELb0ELb1ELb1ELb1ELb1ELb1ELb1ELb1EEENS1_21CollectiveEpilogueFwdINS6_IJS8_SA_S9_EEENS6_IJNS7_ILi1EEESI_SI_EEESC_SE_Li256ELb1ELb1ELb1ELb0EEENS1_36VarlenDynamicPersistentTileSchedulerILi128ELi48ELi256ELi256ELb1ELb1ELb0ELb1ELb0ELb1EEEEEEEEEvNT_6ParamsE,"ax",@progbits
	.align	128
.text._ZN7cutlass13device_kernelIN5flash19enable_sm80_to_sm89INS1_16FlashAttnFwdSm80INS1_25CollectiveMainloopFwdSm80ILi8ELi1ELb0EN4cute5tupleIJNS5_1CILi128EEENS7_ILi48EEENS7_ILi256EEEEEELi256ENS_10bfloat16_tEfNS_4arch4Sm80ELb0ELb1ELb1ELb1ELb1ELb1ELb1ELb1EEENS1_21CollectiveEpilogueFwdINS6_IJS8_SA_S9_EEENS6_IJNS7_ILi1EEESI_SI_EEESC_SE_Li256ELb1ELb1ELb1ELb0EEENS1_36VarlenDynamicPersistentTileSchedulerILi128ELi48ELi256ELi256ELb1ELb1ELb0ELb1ELb0ELb1EEEEEEEEEvNT_6ParamsE:
        .type           _ZN7cutlass13device_kernelIN5flash19enable_sm80_to_sm89INS1_16FlashAttnFwdSm80INS1_25CollectiveMainloopFwdSm80ILi8ELi1ELb0EN4cute5tupleIJNS5_1CILi128EEENS7_ILi48EEENS7_ILi256EEEEEELi256ENS_10bfloat16_tEfNS_4arch4Sm80ELb0ELb1ELb1ELb1ELb1ELb1ELb1ELb1EEENS1_21CollectiveEpilogueFwdINS6_IJS8_SA_S9_EEENS6_IJNS7_ILi1EEESI_SI_EEESC_SE_Li256ELb1ELb1ELb1ELb0EEENS1_36VarlenDynamicPersistentTileSchedulerILi128ELi48ELi256ELi256ELb1ELb1ELb0ELb1ELb0ELb1EEEEEEEEEvNT_6ParamsE,@function
        .size           _ZN7cutlass13device_kernelIN5flash19enable_sm80_to_sm89INS1_16FlashAttnFwdSm80INS1_25CollectiveMainloopFwdSm80ILi8ELi1ELb0EN4cute5tupleIJNS5_1CILi128EEENS7_ILi48EEENS7_ILi256EEEEEELi256ENS_10bfloat16_tEfNS_4arch4Sm80ELb0ELb1ELb1ELb1ELb1ELb1ELb1ELb1EEENS1_21CollectiveEpilogueFwdINS6_IJS8_SA_S9_EEENS6_IJNS7_ILi1EEESI_SI_EEESC_SE_Li256ELb1ELb1ELb1ELb0EEENS1_36VarlenDynamicPersistentTileSchedulerILi128ELi48ELi256ELi256ELb1ELb1ELb0ELb1ELb0ELb1EEEEEEEEEvNT_6ParamsE,(.L_x_50 - _ZN7cutlass13device_kernelIN5flash19enable_sm80_to_sm89INS1_16FlashAttnFwdSm80INS1_25CollectiveMainloopFwdSm80ILi8ELi1ELb0EN4cute5tupleIJNS5_1CILi128EEENS7_ILi48EEENS7_ILi256EEEEEELi256ENS_10bfloat16_tEfNS_4arch4Sm80ELb0ELb1ELb1ELb1ELb1ELb1ELb1ELb1EEENS1_21CollectiveEpilogueFwdINS6_IJS8_SA_S9_EEENS6_IJNS7_ILi1EEESI_SI_EEESC_SE_Li256ELb1ELb1ELb1ELb0EEENS1_36VarlenDynamicPersistentTileSchedulerILi128ELi48ELi256ELi256ELb1ELb1ELb0ELb1ELb0ELb1EEEEEEEEEvNT_6ParamsE)
        .other          _ZN7cutlass13device_kernelIN5flash19enable_sm80_to_sm89INS1_16FlashAttnFwdSm80INS1_25CollectiveMainloopFwdSm80ILi8ELi1ELb0EN4cute5tupleIJNS5_1CILi128EEENS7_ILi48EEENS7_ILi256EEEEEELi256ENS_10bfloat16_tEfNS_4arch4Sm80ELb0ELb1ELb1ELb1ELb1ELb1ELb1ELb1EEENS1_21CollectiveEpilogueFwdINS6_IJS8_SA_S9_EEENS6_IJNS7_ILi1EEESI_SI_EEESC_SE_Li256ELb1ELb1ELb1ELb0EEENS1_36VarlenDynamicPersistentTileSchedulerILi128ELi48ELi256ELi256ELb1ELb1ELb0ELb1ELb0ELb1EEEEEEEEEvNT_6ParamsE,@"STO_CUDA_ENTRY STV_DEFAULT"
_ZN7cutlass13device_kernelIN5flash19enable_sm80_to_sm89INS1_16FlashAttnFwdSm80INS1_25CollectiveMainloopFwdSm80ILi8ELi1ELb0EN4cute5tupleIJNS5_1CILi128EEENS7_ILi48EEENS7_ILi256EEEEEELi256ENS_10bfloat16_tEfNS_4arch4Sm80ELb0ELb1ELb1ELb1ELb1ELb1ELb1ELb1EEENS1_21CollectiveEpilogueFwdINS6_IJS8_SA_S9_EEENS6_IJNS7_ILi1EEESI_SI_EEESC_SE_Li256ELb1ELb1ELb1ELb0EEENS1_36VarlenDynamicPersistentTileSchedulerILi128ELi48ELi256ELi256ELb1ELb1ELb0ELb1ELb0ELb1EEEEEEEEEvNT_6ParamsE:
[----:B------:R-:W-:Y:S01]  /*0000*/  LDC R1, c[0x0][0x37c] ;  /* 0x0000df00ff017b82 */ /* 0x000fe20000000800 */
[----:B------:R-:W-:Y:S05]  /*0010*/  EXIT ;  /* 0x000000000000794d */ /* 0x000fea0003800000 */
.L_x_14:
        /* <DEDUP_REMOVED lines=14> */
.L_x_50:


//--------------------- .text._ZN7cutlass13device_kernelIN5flash19enable_sm80_to_sm89INS1_16FlashAttnFwdSm80INS1_25CollectiveMainloopFwdSm80ILi8ELi1ELb0EN4cute5tupleIJNS5_1CILi128EEENS7_ILi96EEENS7_ILi256EEEEEELi256ENS_10bfloat16_tEfNS_4arch4Sm80ELb1ELb0ELb1ELb0ELb1ELb0ELb1ELb1EEENS1_21CollectiveEpilogueFwdINS6_IJS8_SA_S9_EEENS6_IJNS7_ILi1EEESI_SI_EEESC_SE_Li256ELb0ELb1ELb1ELb0EEENS1_30DynamicPersistentTileSchedulerILi256ELi256ELb1ELb1ELb0EEEEEEEEEvNT_6ParamsE --------------------------
	.section	.text._ZN7cutlass13device_kernelIN5flash19enable_sm80_to_sm89INS1_16FlashAttnFwdSm80INS1_25CollectiveMainloopFwdSm80ILi8ELi1ELb0EN4cute5tupleIJNS5_1CILi128EEENS7_ILi96EEENS7_ILi256EEEEEELi256ENS_10bfloat16_tEfNS_4arch4Sm80ELb1ELb0ELb1ELb0ELb1ELb0ELb1ELb1EEENS1_21CollectiveEpilogueFwdINS6_IJS8_SA_S9_EEENS6_IJNS7_ILi1EEESI_SI_EEESC_SE_Li256ELb0ELb1ELb1ELb0EEENS1_30DynamicPersistentTileSchedulerILi256ELi256ELb1ELb1ELb0EEEEEEEEEvNT_6ParamsE,"ax",@progbits
	.align	128
.text._ZN7cutlass13device_kernelIN5flash19enable_sm80_to_sm89INS1_16FlashAttnFwdSm80INS1_25CollectiveMainloopFwdSm80ILi8ELi1ELb0EN4cute5tupleIJNS5_1CILi128EEENS7_ILi96EEENS7_ILi256EEEEEELi256ENS_10bfloat16_tEfNS_4arch4Sm80ELb1ELb0ELb1ELb0ELb1ELb0ELb1ELb1EEENS1_21CollectiveEpilogueFwdINS6_IJS8_SA_S9_EEENS6_IJNS7_ILi1EEESI_SI_EEESC_SE_Li256ELb0ELb1ELb1ELb0EEENS1_30DynamicPersistentTileSchedulerILi256ELi256ELb1ELb1ELb0EEEEEEEEEvNT_6ParamsE:
        .type           _ZN7cutlass13device_kernelIN5flash19enable_sm80_to_sm89INS1_16FlashAttnFwdSm80INS1_25CollectiveMainloopFwdSm80ILi8ELi1ELb0EN4cute5tupleIJNS5_1CILi128EEENS7_ILi96EEENS7_ILi256EEEEEELi256ENS_10bfloat16_tEfNS_4arch4Sm80ELb1ELb0ELb1ELb0ELb1ELb0ELb1ELb1EEENS1_21CollectiveEpilogueFwdINS6_IJS8_SA_S9_EEENS6_IJNS7_ILi1EEESI_SI_EEESC_SE_Li256ELb0ELb1ELb1ELb0EEENS1_30DynamicPersistentTileSchedulerILi256ELi256ELb1ELb1ELb0EEEEEEEEEvNT_6ParamsE,@function
        .size           _ZN7cutlass13device_kernelIN5flash19enable_sm80_to_sm89INS1_16FlashAttnFwdSm80INS1_25CollectiveMainloopFwdSm80ILi8ELi1ELb0EN4cute5tupleIJNS5_1CILi128EEENS7_ILi96EEENS7_ILi256EEEEEELi256ENS_10bfloat16_tEfNS_4arch4Sm80ELb1ELb0ELb1ELb0ELb1ELb0ELb1ELb1EEENS1_21CollectiveEpilogueFwdINS6_IJS8_SA_S9_EEENS6_IJNS7_ILi1EEESI_SI_EEESC_SE_Li256ELb0ELb1ELb1ELb0EEENS1_30DynamicPersistentTileSchedulerILi256ELi256ELb1ELb1ELb0EEEEEEEEEvNT_6ParamsE,(.L_x_51 - _ZN7cutlass13device_kernelIN5flash19enable_sm80_to_sm89INS1_16FlashAttnFwdSm80INS1_25CollectiveMainloopFwdSm80ILi8ELi1ELb0EN4cute5tupleIJNS5_1CILi128EEENS7_ILi96EEENS7_ILi256EEEEEELi256ENS_10bfloat16_tEfNS_4arch4Sm80ELb1ELb0ELb1ELb0ELb1ELb0ELb1ELb1EEENS1_21CollectiveEpilogueFwdINS6_IJS8_SA_S9_EEENS6_IJNS7_ILi1EEESI_SI_EEESC_SE_Li256ELb0ELb1ELb1ELb0EEENS1_30DynamicPersistentTileSchedulerILi256ELi256ELb1ELb1ELb0EEEEEEEEEvNT_6ParamsE)
        .other          _ZN7cutlass13device_kernelIN5flash19enable_sm80_to_sm89INS1_16FlashAttnFwdSm80INS1_25CollectiveMainloopFwdSm80ILi8ELi1ELb0EN4cute5tupleIJNS5_1CILi128EEENS7_ILi96EEENS7_ILi256EEEEEELi256ENS_10bfloat16_tEfNS_4arch4Sm80ELb1ELb0ELb1ELb0ELb1ELb0ELb1ELb1EEENS1_21CollectiveEpilogueFwdINS6_IJS8_SA_S9_EEENS6_IJNS7_ILi1EEESI_SI_EEESC_SE_Li256ELb0ELb1ELb1ELb0EEENS1_30DynamicPersistentTileSchedulerILi256ELi256ELb1ELb1ELb0EEEEEEEEEvNT_6ParamsE,@"STO_CUDA_ENTRY STV_DEFAULT"
_ZN7cutlass13device_kernelIN5flash19enable_sm80_to_sm89INS1_16FlashAttnFwdSm80INS1_25CollectiveMainloopFwdSm80ILi8ELi1ELb0EN4cute5tupleIJNS5_1CILi128EEENS7_ILi96EEENS7_ILi256EEEEEELi256ENS_10bfloat16_tEfNS_4arch4Sm80ELb1ELb0ELb1ELb0ELb1ELb0ELb1ELb1EEENS1_21CollectiveEpilogueFwdINS6_IJS8_SA_S9_EEENS6_IJNS7_ILi1EEESI_SI_EEESC_SE_Li256ELb0ELb1ELb1ELb0EEENS1_30DynamicPersistentTileSchedulerILi256ELi256ELb1ELb1ELb0EEEEEEEEEvNT_6ParamsE:
[----:B------:R-:W-:Y:S01]  /*0000*/  LDC R1, c[0x0][0x37c] ;  /* 0x0000df00ff017b82 */ /* 0x000fe20000000800 */
[----:B------:R-:W-:Y:S05]  /*0010*/  EXIT ;  /* 0x000000000000794d */ /* 0x000fea0003800000 */
.L_x_15:
        /* <DEDUP_REMOVED lines=14> */
.L_x_51:


//--------------------- .text._ZN7cutlass13device_kernelIN5flash19enable_sm80_to_sm89INS1_16FlashAttnFwdSm80INS1_25CollectiveMainloopFwdSm80ILi8ELi1ELb0EN4cute5tupleIJNS5_1CILi128EEENS7_ILi64EEENS7_ILi256EEEEEELi256ENS_10bfloat16_tEfNS_4arch4Sm80ELb1ELb0ELb1ELb1ELb1ELb0ELb1ELb1EEENS1_21CollectiveEpilogueFwdINS6_IJS8_SA_S9_EEENS6_IJNS7_ILi1EEESI_SI_EEESC_SE_Li256ELb1ELb1ELb1ELb0EEENS1_36VarlenDynamicPersistentTileSchedulerILi128ELi64ELi256ELi256ELb1ELb1ELb0ELb1ELb1ELb1EEEEEEEEEvNT_6ParamsE --------------------------
	.section	.text._ZN7cutlass13device_kernelIN5flash19enable_sm80_to_sm89INS1_16FlashAttnFwdSm80INS1_25CollectiveMainloopFwdSm80ILi8ELi1ELb0EN4cute5tupleIJNS5_1CILi128EEENS7_ILi64EEENS7_ILi256EEEEEELi256ENS_10bfloat16_tEfNS_4arch4Sm80ELb1ELb0ELb1ELb1ELb1ELb0ELb1ELb1EEENS1_21CollectiveEpilogueFwdINS6_IJS8_SA_S9_EEENS6_IJNS7_ILi1EEESI_SI_EEESC_SE_Li256ELb1ELb1ELb1ELb0EEENS1_36VarlenDynamicPersistentTileSchedulerILi128ELi64ELi256ELi256ELb1ELb1ELb0ELb1ELb1ELb1EEEEEEEEEvNT_6ParamsE,"ax",@progbits
	.align	128
.text._ZN7cutlass13device_kernelIN5flash19enable_sm80_to_sm89INS1_16FlashAttnFwdSm80INS1_25CollectiveMainloopFwdSm80ILi8ELi1ELb0EN4cute5tupleIJNS5_1CILi128EEENS7_ILi64EEENS7_ILi256EEEEEELi256ENS_10bfloat16_tEfNS_4arch4Sm80ELb1ELb0ELb1ELb1ELb1ELb0ELb1ELb1EEENS1_21CollectiveEpilogueFwdINS6_IJS8_SA_S9_EEENS6_IJNS7_ILi1EEESI_SI_EEESC_SE_Li256ELb1ELb1ELb1ELb0EEENS1_36VarlenDynamicPersistentTileSchedulerILi128ELi64ELi256ELi256ELb1ELb1ELb0ELb1ELb1ELb1EEEEEEEEEvNT_6ParamsE:
        .type           _ZN7cutlass13device_kernelIN5flash19enable_sm80_to_sm89INS1_16FlashAttnFwdSm80INS1_25CollectiveMainloopFwdSm80ILi8ELi1ELb0EN4cute5tupleIJNS5_1CILi128EEENS7_ILi64EEENS7_ILi256EEEEEELi256ENS_10bfloat16_tEfNS_4arch4Sm80ELb1ELb0ELb1ELb1ELb1ELb0ELb1ELb1EEENS1_21CollectiveEpilogueFwdINS6_IJS8_SA_S9_EEENS6_IJNS7_ILi1EEESI_SI_EEESC_SE_Li256ELb1ELb1ELb1ELb0EEENS1_36VarlenDynamicPersistentTileSchedulerILi128ELi64ELi256ELi256ELb1ELb1ELb0ELb1ELb1ELb1EEEEEEEEEvNT_6ParamsE,@function
        .size           _ZN7cutlass13device_kernelIN5flash19enable_sm80_to_sm89INS1_16FlashAttnFwdSm80INS1_25CollectiveMainloopFwdSm80ILi8ELi1ELb0EN4cute5tupleIJNS5_1CILi128EEENS7_ILi64EEENS7_ILi256EEEEEELi256ENS_10bfloat16_tEfNS_4arch4Sm80ELb1ELb0ELb1ELb1ELb1ELb0ELb1ELb1EEENS1_21CollectiveEpilogueFwdINS6_IJS8_SA_S9_EEENS6_IJNS7_ILi1EEESI_SI_EEESC_SE_Li256ELb1ELb1ELb1ELb0EEENS1_36VarlenDynamicPersistentTileSchedulerILi128ELi64ELi256ELi256ELb1ELb1ELb0ELb1ELb1ELb1EEEEEEEEEvNT_6ParamsE,(.L_x_52 - _ZN7cutlass13device_kernelIN5flash19enable_sm80_to_sm89INS1_16FlashAttnFwdSm80INS1_25CollectiveMainloopFwdSm80ILi8ELi1ELb0EN4cute5tupleIJNS5_1CILi128EEENS7_ILi64EEENS7_ILi256EEEEEELi256ENS_10bfloat16_tEfNS_4arch4Sm80ELb1ELb0ELb1ELb1ELb1ELb0ELb1ELb1EEENS1_21CollectiveEpilogueFwdINS6_IJS8_SA_S9_EEENS6_IJNS7_ILi1EEESI_SI_EEESC_SE_Li256ELb1ELb1ELb1ELb0EEENS1_36VarlenDynamicPersistentTileSchedulerILi128ELi64ELi256ELi256ELb1ELb1ELb0ELb1ELb1ELb1EEEEEEEEEvNT_6ParamsE)
        .other          _ZN7cutlass13device_kernelIN5flash19enable_sm80_to_sm89INS1_16FlashAttnFwdSm80INS1_25CollectiveMainloopFwdSm80ILi8ELi1ELb0EN4cute5tupleIJNS5_1CILi128EEENS7_ILi64EEENS7_ILi256EEEEEELi256ENS_10bfloat16_tEfNS_4arch4Sm80ELb1ELb0ELb1ELb1ELb1ELb0ELb1ELb1EEENS1_21CollectiveEpilogueFwdINS6_IJS8_SA_S9_EEENS6_IJNS7_ILi1EEESI_SI_EEESC_SE_Li256ELb1ELb1ELb1ELb0EEENS1_36VarlenDynamicPersistentTileSchedulerILi128ELi64ELi256ELi256ELb1ELb1ELb0ELb1ELb1ELb1EEEEEEEEEvNT_6ParamsE,@"STO_CUDA_ENTRY STV_DEFAULT"
_ZN7cutlass13device_kernelIN5flash19enable_sm80_to_sm89INS1_16FlashAttnFwdSm80INS1_25CollectiveMainloopFwdSm80ILi8ELi1ELb0EN4cute5tupleIJNS5_1CILi128EEENS7_ILi64EEENS7_ILi256EEEEEELi256ENS_10bfloat16_tEfNS_4arch4Sm80ELb1ELb0ELb1ELb1ELb1ELb0ELb1ELb1EEENS1_21CollectiveEpilogueFwdINS6_IJS8_SA_S9_EEENS6_IJNS7_ILi1EEESI_SI_EEESC_SE_Li256ELb1ELb1ELb1ELb0EEENS1_36VarlenDynamicPersistentTileSchedulerILi128ELi64ELi256ELi256ELb1ELb1ELb0ELb1ELb1ELb1EEEEEEEEEvNT_6ParamsE:
[----:B------:R-:W-:Y:S01]  /*0000*/  LDC R1, c[0x0][0x37c] ;  /* 0x0000df00ff017b82 */ /* 0x000fe20000000800 */
[----:B------:R-:W-:Y:S05]  /*0010*/  EXIT ;  /* 0x000000000000794d */ /* 0x000fea0003800000 */
.L_x_16:
        /* <DEDUP_REMOVED lines=14> */
.L_x_52:


//--------------------- .text._ZN7cutlass13device_kernelIN5flash19enable_sm80_to_sm89INS1_16FlashAttnFwdSm80INS1_25CollectiveMainloopFwdSm80ILi8ELi1ELb0EN4cute5tupleIJNS5_1CILi128EEENS7_ILi48EEENS7_ILi256EEEEEELi256ENS_10bfloat16_tEfNS_4arch4Sm80ELb1ELb0ELb1ELb1ELb1ELb1ELb1ELb1EEENS1_21CollectiveEpilogueFwdINS6_IJS8_SA_S9_EEENS6_IJNS7_ILi1EEESI_SI_EEESC_SE_Li256ELb1ELb1ELb1ELb0EEENS1_36VarlenDynamicPersistentTileSchedulerILi128ELi48ELi256ELi256ELb1ELb1ELb0ELb1ELb1ELb1EEEEEEEEEvNT_6ParamsE --------------------------
	.section	.text._ZN7cutlass13device_kernelIN5flash19enable_sm80_to_sm89INS1_16FlashAttnFwdSm80INS1_25CollectiveMainloopFwdSm80ILi8ELi1ELb0EN4cute5tupleIJNS5_1CILi128EEENS7_ILi48EEENS7_ILi256EEEEEELi256ENS_10bfloat16_tEfNS_4arch4Sm80ELb1ELb0ELb1ELb1ELb1ELb1ELb1ELb1EEENS1_21CollectiveEpilogueFwdINS6_IJS8_SA_S9_EEENS6_IJNS7_ILi1EEESI_SI_EEESC_SE_Li256ELb1ELb1ELb1ELb0EEENS1_36VarlenDynamicPersistentTileSchedulerILi128ELi48ELi256ELi256ELb1ELb1ELb0ELb1ELb1ELb1EEEEEEEEEvNT_6ParamsE,"ax",@progbits
	.align	128
.text._ZN7cutlass13device_kernelIN5flash19enable_sm80_to_sm89INS1_16FlashAttnFwdSm80INS1_25CollectiveMainloopFwdSm80ILi8ELi1ELb0EN4cute5tupleIJNS5_1CILi128EEENS7_ILi48EEENS7_ILi256EEEEEELi256ENS_10bfloat16_tEfNS_4arch4Sm80ELb1ELb0ELb1ELb1ELb1ELb1ELb1ELb1EEENS1_21CollectiveEpilogueFwdINS6_IJS8_SA_S9_EEENS6_IJNS7_ILi1EEESI_SI_EEESC_SE_Li256ELb1ELb1ELb1ELb0EEENS1_36VarlenDynamicPersistentTileSchedulerILi128ELi48ELi256ELi256ELb1ELb1ELb0ELb1ELb1ELb1EEEEEEEEEvNT_6ParamsE:
        .type           _ZN7cutlass13device_kernelIN5flash19enable_sm80_to_sm89INS1_16FlashAttnFwdSm80INS1_25CollectiveMainloopFwdSm80ILi8ELi1ELb0EN4cute5tupleIJNS5_1CILi128EEENS7_ILi48EEENS7_ILi256EEEEEELi256ENS_10bfloat16_tEfNS_4arch4Sm80ELb1ELb0ELb1ELb1ELb1ELb1ELb1ELb1EEENS1_21CollectiveEpilogueFwdINS6_IJS8_SA_S9_EEENS6_IJNS7_ILi1EEESI_SI_EEESC_SE_Li256ELb1ELb1ELb1ELb0EEENS1_36VarlenDynamicPersistentTileSchedulerILi128ELi48ELi256ELi256ELb1ELb1ELb0ELb1ELb1ELb1EEEEEEEEEvNT_6ParamsE,@function
        .size           _ZN7cutlass13device_kernelIN5flash19enable_sm80_to_sm89INS1_16FlashAttnFwdSm80INS1_25CollectiveMainloopFwdSm80ILi8ELi1ELb0EN4cute5tupleIJNS5_1CILi128EEENS7_ILi48EEENS7_ILi256EEEEEELi256ENS_10bfloat16_tEfNS_4arch4Sm80ELb1ELb0ELb1ELb1ELb1ELb1ELb1ELb1EEENS1_21CollectiveEpilogueFwdINS6_IJS8_SA_S9_EEENS6_IJNS7_ILi1EEESI_SI_EEESC_SE_Li256ELb1ELb1ELb1ELb0EEENS1_36VarlenDynamicPersistentTileSchedulerILi128ELi48ELi256ELi256ELb1ELb1ELb0ELb1ELb1ELb1EEEEEEEEEvNT_6ParamsE,(.L_x_53 - _ZN7cutlass13device_kernelIN5flash19enable_sm80_to_sm89INS1_16FlashAttnFwdSm80INS1_25CollectiveMainloopFwdSm80ILi8ELi1ELb0EN4cute5tupleIJNS5_1CILi128EEENS7_ILi48EEENS7_ILi256EEEEEELi256ENS_10bfloat16_tEfNS_4arch4Sm80ELb1ELb0ELb1ELb1ELb1ELb1ELb1ELb1EEENS1_21CollectiveEpilogueFwdINS6_IJS8_SA_S9_EEENS6_IJNS7_ILi1EEESI_SI_EEESC_SE_Li256ELb1ELb1ELb1ELb0EEENS1_36VarlenDynamicPersistentTileSchedulerILi128ELi48ELi256ELi256ELb1ELb1ELb0ELb1ELb1ELb1EEEEEEEEEvNT_6ParamsE)
        .other          _ZN7cutlass13device_kernelIN5flash19enable_sm80_to_sm89INS1_16FlashAttnFwdSm80INS1_25CollectiveMainloopFwdSm80ILi8ELi1ELb0EN4cute5tupleIJNS5_1CILi128EEENS7_ILi48EEENS7_ILi256EEEEEELi256ENS_10bfloat16_tEfNS_4arch4Sm80ELb1ELb0ELb1ELb1ELb1ELb1ELb1ELb1EEENS1_21CollectiveEpilogueFwdINS6_IJS8_SA_S9_EEENS6_IJNS7_ILi1EEESI_SI_EEESC_SE_Li256ELb1ELb1ELb1ELb0EEENS1_36VarlenDynamicPersistentTileSchedulerILi128ELi48ELi256ELi256ELb1ELb1ELb0ELb1ELb1ELb1EEEEEEEEEvNT_6ParamsE,@"STO_CUDA_ENTRY STV_DEFAULT"
_ZN7cutlass13device_kernelIN5flash19enable_sm80_to_sm89INS1_16FlashAttnFwdSm80INS1_25CollectiveMainloopFwdSm80ILi8ELi1ELb0EN4cute5tupleIJNS5_1CILi128EEENS7_ILi48EEENS7_ILi256EEEEEELi256ENS_10bfloat16_tEfNS_4arch4Sm80ELb1ELb0ELb1ELb1ELb1ELb1ELb1ELb1EEENS1_21CollectiveEpilogueFwdINS6_IJS8_SA_S9_EEENS6_IJNS7_ILi1EEESI_SI_EEESC_SE_Li256ELb1ELb1ELb1ELb0EEENS1_36VarlenDynamicPersistentTileSchedulerILi128ELi48ELi256ELi256ELb1ELb1ELb0ELb1ELb1ELb1EEEEEEEEEvNT_6ParamsE:
[----:B------:R-:W-:Y:S01]  /*0000*/  LDC R1, c[0x0][0x37c] ;  /* 0x0000df00ff017b82 */ /* 0x000fe20000000800 */
[----:B------:R-:W-:Y:S05]  /*0010*/  EXIT ;  /* 0x000000000000794d */ /* 0x000fea0003800000 */
.L_x_17:
        /* <DEDUP_REMOVED lines=14> */
.L_x_53:


//--------------------- .text._ZN7cutlass13device_kernelIN5flash19enable_sm80_to_sm89INS1_16FlashAttnFwdSm80INS1_25CollectiveMainloopFwdSm80ILi8ELi1ELb1EN4cute5tupleIJNS5_1CILi128EEENS7_ILi64EEENS7_ILi256EEEEEELi256ENS_10bfloat16_tEfNS_4arch4Sm80ELb0ELb0ELb0ELb0ELb1ELb0ELb1ELb1EEENS1_21CollectiveEpilogueFwdINS6_IJS8_SA_S9_EEENS6_IJNS7_ILi1EEESI_SI_EEESC_SE_Li256ELb0ELb1ELb1ELb0EEENS1_19SingleTileSchedulerILb0ELb1ELb1ELi128EEEEEEEEEvNT_6ParamsE --------------------------
	.section	.text._ZN7cutlass13device_kernelIN5flash19enable_sm80_to_sm89INS1_16FlashAttnFwdSm80INS1_25CollectiveMainloopFwdSm80ILi8ELi1ELb1EN4cute5tupleIJNS5_1CILi128EEENS7_ILi64EEENS7_ILi256EEEEEELi256ENS_10bfloat16_tEfNS_4arch4Sm80ELb0ELb0ELb0ELb0ELb1ELb0ELb1ELb1EEENS1_21CollectiveEpilogueFwdINS6_IJS8_SA_S9_EEENS6_IJNS7_ILi1EEESI_SI_EEESC_SE_Li256ELb0ELb1ELb1ELb0EEENS1_19SingleTileSchedulerILb0ELb1ELb1ELi128EEEEEEEEEvNT_6ParamsE,"ax",@progbits
	.align	128
.text._ZN7cutlass13device_kernelIN5flash19enable_sm80_to_sm89INS1_16FlashAttnFwdSm80INS1_25CollectiveMainloopFwdSm80ILi8ELi1ELb1EN4cute5tupleIJNS5_1CILi128EEENS7_ILi64EEENS7_ILi256EEEEEELi256ENS_10bfloat16_tEfNS_4arch4Sm80ELb0ELb0ELb0ELb0ELb1ELb0ELb1ELb1EEENS1_21CollectiveEpilogueFwdINS6_IJS8_SA_S9_EEENS6_IJNS7_ILi1EEESI_SI_EEESC_SE_Li256ELb0ELb1ELb1ELb0EEENS1_19SingleTileSchedulerILb0ELb1ELb1ELi128EEEEEEEEEvNT_6ParamsE:
        .type           _ZN7cutlass13device_kernelIN5flash19enable_sm80_to_sm89INS1_16FlashAttnFwdSm80INS1_25CollectiveMainloopFwdSm80ILi8ELi1ELb1EN4cute5tupleIJNS5_1CILi128EEENS7_ILi64EEENS7_ILi256EEEEEELi256ENS_10bfloat16_tEfNS_4arch4Sm80ELb0ELb0ELb0ELb0ELb1ELb0ELb1ELb1EEENS1_21CollectiveEpilogueFwdINS6_IJS8_SA_S9_EEENS6_IJNS7_ILi1EEESI_SI_EEESC_SE_Li256ELb0ELb1ELb1ELb0EEENS1_19SingleTileSchedulerILb0ELb1ELb1ELi128EEEEEEEEEvNT_6ParamsE,@function
        .size           _ZN7cutlass13device_kernelIN5flash19enable_sm80_to_sm89INS1_16FlashAttnFwdSm80INS1_25CollectiveMainloopFwdSm80ILi8ELi1ELb1EN4cute5tupleIJNS5_1CILi128EEENS7_ILi64EEENS7_ILi256EEEEEELi256ENS_10bfloat16_tEfNS_4arch4Sm80ELb0ELb0ELb0ELb0ELb1ELb0ELb1ELb1EEENS1_21CollectiveEpilogueFwdINS6_IJS8_SA_S9_EEENS6_IJNS7_ILi1EEESI_SI_EEESC_SE_Li256ELb0ELb1ELb1ELb0EEENS1_19SingleTileSchedulerILb0ELb1ELb1ELi128EEEEEEEEEvNT_6ParamsE,(.L_x_54 - _ZN7cutlass13device_kernelIN5flash19enable_sm80_to_sm89INS1_16FlashAttnFwdSm80INS1_25CollectiveMainloopFwdSm80ILi8ELi1ELb1EN4cute5tupleIJNS5_1CILi128EEENS7_ILi64EEENS7_ILi256EEEEEELi256ENS_10bfloat16_tEfNS_4arch4Sm80ELb0ELb0ELb0ELb0ELb1ELb0ELb1ELb1EEENS1_21CollectiveEpilogueFwdINS6_IJS8_SA_S9_EEENS6_IJNS7_ILi1EEESI_SI_EEESC_SE_Li256ELb0ELb1ELb1ELb0EEENS1_19SingleTileSchedulerILb0ELb1ELb1ELi128EEEEEEEEEvNT_6ParamsE)
        .other          _ZN7cutlass13device_kernelIN5flash19enable_sm80_to_sm89INS1_16FlashAttnFwdSm80INS1_25CollectiveMainloopFwdSm80ILi8ELi1ELb1EN4cute5tupleIJNS5_1CILi128EEENS7_ILi64EEENS7_ILi256EEEEEELi256ENS_10bfloat16_tEfNS_4arch4Sm80ELb0ELb0ELb0ELb0ELb1ELb0ELb1ELb1EEENS1_21CollectiveEpilogueFwdINS6_IJS8_SA_S9_EEENS6_IJNS7_ILi1EEESI_SI_EEESC_SE_Li256ELb0ELb1ELb1ELb0EEENS1_19SingleTileSchedulerILb0ELb1ELb1ELi128EEEEEEEEEvNT_6ParamsE,@"STO_CUDA_ENTRY STV_DEFAULT"
_ZN7cutlass13device_kernelIN5flash19enable_sm80_to_sm89INS1_16FlashAttnFwdSm80INS1_25CollectiveMainloopFwdSm80ILi8ELi1ELb1EN4cute5tupleIJNS5_1CILi128EEENS7_ILi64EEENS7_ILi256EEEEEELi256ENS_10bfloat16_tEfNS_4arch4Sm80ELb0ELb0ELb0ELb0ELb1ELb0ELb1ELb1EEENS1_21CollectiveEpilogueFwdINS6_IJS8_SA_S9_EEENS6_IJNS7_ILi1EEESI_SI_EEESC_SE_Li256ELb0ELb1ELb1ELb0EEENS1_19SingleTileSchedulerILb0ELb1ELb1ELi128EEEEEEEEEvNT_6ParamsE:
[----:B------:R-:W-:Y:S01]  /*0000*/  LDC R1, c[0x0][0x37c] ;  /* 0x0000df00ff017b82 */ /* 0x000fe20000000800 */
[----:B------:R-:W-:Y:S05]  /*0010*/  EXIT ;  /* 0x000000000000794d */ /* 0x000fea0003800000 */
.L_x_18:
        /* <DEDUP_REMOVED lines=14> */
.L_x_54:


//--------------------- .text._ZN7cutlass13device_kernelIN5flash19enable_sm80_to_sm89INS1_16FlashAttnFwdSm80INS1_25CollectiveMainloopFwdSm80ILi8ELi1ELb1EN4cute5tupleIJNS5_1CILi128EEENS7_ILi48EEENS7_ILi256EEEEEELi256ENS_10bfloat16_tEfNS_4arch4Sm80ELb0ELb0ELb0ELb1ELb1ELb0ELb1ELb1EEENS1_21CollectiveEpilogueFwdINS6_IJS8_SA_S9_EEENS6_IJNS7_ILi1EEESI_SI_EEESC_SE_Li256ELb1ELb1ELb1ELb0EEENS1_36VarlenDynamicPersistentTileSchedulerILi128ELi48ELi256ELi256ELb1ELb1ELb0ELb0ELb1ELb1EEEEEEEEEvNT_6ParamsE --------------------------
	.section	.text._ZN7cutlass13device_kernelIN5flash19enable_sm80_to_sm89INS1_16FlashAttnFwdSm80INS1_25CollectiveMainloopFwdSm80ILi8ELi1ELb1EN4cute5tupleIJNS5_1CILi128EEENS7_ILi48EEENS7_ILi256EEEEEELi256ENS_10bfloat16_tEfNS_4arch4Sm80ELb0ELb0ELb0ELb1ELb1ELb0ELb1ELb1EEENS1_21CollectiveEpilogueFwdINS6_IJS8_SA_S9_EEENS6_IJNS7_ILi1EEESI_SI_EEESC_SE_Li256ELb1ELb1ELb1ELb0EEENS1_36VarlenDynamicPersistentTileSchedulerILi128ELi48ELi256ELi256ELb1ELb1ELb0ELb0ELb1ELb1EEEEEEEEEvNT_6ParamsE,"ax",@progbits
	.align	128
.text._ZN7cutlass13device_kernelIN5flash19enable_sm80_to_sm89INS1_16FlashAttnFwdSm80INS1_25CollectiveMainloopFwdSm80ILi8ELi1ELb1EN4cute5tupleIJNS5_1CILi128EEENS7_ILi48EEENS7_ILi256EEEEEELi256ENS_10bfloat16_tEfNS_4arch4Sm80ELb0ELb0ELb0ELb1ELb1ELb0ELb1ELb1EEENS1_21CollectiveEpilogueFwdINS6_IJS8_SA_S9_EEENS6_IJNS7_ILi1EEESI_SI_EEESC_SE_Li256ELb1ELb1ELb1ELb0EEENS1_36VarlenDynamicPersistentTileSchedulerILi128ELi48ELi256ELi256ELb1ELb1ELb0ELb0ELb1ELb1EEEEEEEEEvNT_6ParamsE:
        .type           _ZN7cutlass13device_kernelIN5flash19enable_sm80_to_sm89INS1_16FlashAttnFwdSm80INS1_25CollectiveMainloopFwdSm80ILi8ELi1ELb1EN4cute5tupleIJNS5_1CILi128EEENS7_ILi48EEENS7_ILi256EEEEEELi256ENS_10bfloat16_tEfNS_4arch4Sm80ELb0ELb0ELb0ELb1ELb1ELb0ELb1ELb1EEENS1_21CollectiveEpilogueFwdINS6_IJS8_SA_S9_EEENS6_IJNS7_ILi1EEESI_SI_EEESC_SE_Li256ELb1ELb1ELb1ELb0EEENS1_36VarlenDynamicPersistentTileSchedulerILi128ELi48ELi256ELi256ELb1ELb1ELb0ELb0ELb1ELb1EEEEEEEEEvNT_6ParamsE,@function
        .size           _ZN7cutlass13device_kernelIN5flash19enable_sm80_to_sm89INS1_16FlashAttnFwdSm80INS1_25CollectiveMainloopFwdSm80ILi8ELi1ELb1EN4cute5tupleIJNS5_1CILi128EEENS7_ILi48EEENS7_ILi256EEEEEELi256ENS_10bfloat16_tEfNS_4arch4Sm80ELb0ELb0ELb0ELb1ELb1ELb0ELb1ELb1EEENS1_21CollectiveEpilogueFwdINS6_IJS8_SA_S9_EEENS6_IJNS7_ILi1EEESI_SI_EEESC_SE_Li256ELb1ELb1ELb1ELb0EEENS1_36VarlenDynamicPersistentTileSchedulerILi128ELi48ELi256ELi256ELb1ELb1ELb0ELb0ELb1ELb1EEEEEEEEEvNT_6ParamsE,(.L_x_55 - _ZN7cutlass13device_kernelIN5flash19enable_sm80_to_sm89INS1_16FlashAttnFwdSm80INS1_25CollectiveMainloopFwdSm80ILi8ELi1ELb1EN4cute5tupleIJNS5_1CILi128EEENS7_ILi48EEENS7_ILi256EEEEEELi256ENS_10bfloat16_tEfNS_4arch4Sm80ELb0ELb0ELb0ELb1ELb1ELb0ELb1ELb1EEENS1_21CollectiveEpilogueFwdINS6_IJS8_SA_S9_EEENS6_IJNS7_ILi1EEESI_SI_EEESC_SE_Li256ELb1ELb1ELb1ELb0EEENS1_36VarlenDynamicPersistentTileSchedulerILi128ELi48ELi256ELi256ELb1ELb1ELb0ELb0ELb1ELb1EEEEEEEEEvNT_6ParamsE)
        .other          _ZN7cutlass13device_kernelIN5flash19enable_sm80_to_sm89INS1_16FlashAttnFwdSm80INS1_25CollectiveMainloopFwdSm80ILi8ELi1ELb1EN4cute5tupleIJNS5_1CILi128EEENS7_ILi48EEENS7_ILi256EEEEEELi256ENS_10bfloat16_tEfNS_4arch4Sm80ELb0ELb0ELb0ELb1ELb1ELb0ELb1ELb1EEENS1_21CollectiveEpilogueFwdINS6_IJS8_SA_S9_EEENS6_IJNS7_ILi1EEESI_SI_EEESC_SE_Li256ELb1ELb1ELb1ELb0EEENS1_36VarlenDynamicPersistentTileSchedulerILi128ELi48ELi256ELi256ELb1ELb1ELb0ELb0ELb1ELb1EEEEEEEEEvNT_6ParamsE,@"STO_CUDA_ENTRY STV_DEFAULT"
_ZN7cutlass13device_kernelIN5flash19enable_sm80_to_sm89INS1_16FlashAttnFwdSm80INS1_25CollectiveMainloopFwdSm80ILi8ELi1ELb1EN4cute5tupleIJNS5_1CILi128EEENS7_ILi48EEENS7_ILi256EEEEEELi256ENS_10bfloat16_tEfNS_4arch4Sm80ELb0ELb0ELb0ELb1ELb1ELb0ELb1ELb1EEENS1_21CollectiveEpilogueFwdINS6_IJS8_SA_S9_EEENS6_IJNS7_ILi1EEESI_SI_EEESC_SE_Li256ELb1ELb1ELb1ELb0EEENS1_36VarlenDynamicPersistentTileSchedulerILi128ELi48ELi256ELi256ELb1ELb1ELb0ELb0ELb1ELb1EEEEEEEEEvNT_6ParamsE:
[----:B------:R-:W-:Y:S01]  /*0000*/  LDC R1, c[0x0][0x37c] ;  /* 0x0000df00ff017b82 */ /* 0x000fe20000000800 */
[----:B------:R-:W-:Y:S05]  /*0010*/  EXIT ;  /* 0x000000000000794d */ /* 0x000fea0003800000 */
.L_x_19:
        /* <DEDUP_REMOVED lines=14> */
.L_x_55:


//--------------------- .text._ZN7cutlass13device_kernelIN5flash19enable_sm80_to_sm89INS1_16FlashAttnFwdSm80INS1_25CollectiveMainloopFwdSm80ILi8ELi1ELb0EN4cute5tupleIJNS5_1CILi128EEENS7_ILi32EEENS7_ILi256EEEEEELi256ENS_10bfloat16_tEfNS_4arch4Sm80ELb0ELb0ELb0ELb1ELb1ELb1ELb1ELb1EEENS1_21CollectiveEpilogueFwdINS6_IJS8_SA_S9_EEENS6_IJNS7_ILi1EEESI_SI_EEESC_SE_Li256ELb1ELb1ELb1ELb0EEENS1_36VarlenDynamicPersistentTileSchedulerILi128ELi32ELi256ELi256ELb1ELb1ELb0ELb0ELb1ELb1EEEEEEEEEvNT_6ParamsE --------------------------
	.section	.text._ZN7cutlass13device_kernelIN5flash19enable_sm80_to_sm89INS1_16FlashAttnFwdSm80INS1_25CollectiveMainloopFwdSm80ILi8ELi1ELb0EN4cute5tupleIJNS5_1CILi128EEENS7_ILi32EEENS7_ILi256EEEEEELi256ENS_10bfloat16_tEfNS_4arch4Sm80ELb0ELb0ELb0ELb1ELb1ELb1ELb1ELb1EEENS1_21CollectiveEpilogueFwdINS6_IJS8_SA_S9_EEENS6_IJNS7_ILi1EEESI_SI_EEESC_SE_Li256ELb1ELb1ELb1ELb0EEENS1_36VarlenDynamicPersistentTileSchedulerILi128ELi32ELi256ELi256ELb1ELb1ELb0ELb0ELb1ELb1EEEEEEEEEvNT_6ParamsE,"ax",@progbits
	.align	128
.text._ZN7cutlass13device_kernelIN5flash19enable_sm80_to_sm89INS1_16FlashAttnFwdSm80INS1_25CollectiveMainloopFwdSm80ILi8ELi1ELb0EN4cute5tupleIJNS5_1CILi128EEENS7_ILi32EEENS7_ILi256EEEEEELi256ENS_10bfloat16_tEfNS_4arch4Sm80ELb0ELb0ELb0ELb1ELb1ELb1ELb1ELb1EEENS1_21CollectiveEpilogueFwdINS6_IJS8_SA_S9_EEENS6_IJNS7_ILi1EEESI_SI_EEESC_SE_Li256ELb1ELb1ELb1ELb0EEENS1_36VarlenDynamicPersistentTileSchedulerILi128ELi32ELi256ELi256ELb1ELb1ELb0ELb0ELb1ELb1EEEEEEEEEvNT_6ParamsE:
        .type           _ZN7cutlass13device_kernelIN5flash19enable_sm80_to_sm89INS1_16FlashAttnFwdSm80INS1_25CollectiveMainloopFwdSm80ILi8ELi1ELb0EN4cute5tupleIJNS5_1CILi128EEENS7_ILi32EEENS7_ILi256EEEEEELi256ENS_10bfloat16_tEfNS_4arch4Sm80ELb0ELb0ELb0ELb1ELb1ELb1ELb1ELb1EEENS1_21CollectiveEpilogueFwdINS6_IJS8_SA_S9_EEENS6_IJNS7_ILi1EEESI_SI_EEESC_SE_Li256ELb1ELb1ELb1ELb0EEENS1_36VarlenDynamicPersistentTileSchedulerILi128ELi32ELi256ELi256ELb1ELb1ELb0ELb0ELb1ELb1EEEEEEEEEvNT_6ParamsE,@function
        .size           _ZN7cutlass13device_kernelIN5flash19enable_sm80_to_sm89INS1_16FlashAttnFwdSm80INS1_25CollectiveMainloopFwdSm80ILi8ELi1ELb0EN4cute5tupleIJNS5_1CILi128EEENS7_ILi32EEENS7_ILi256EEEEEELi256ENS_10bfloat16_tEfNS_4arch4Sm80ELb0ELb0ELb0ELb1ELb1ELb1ELb1ELb1EEENS1_21CollectiveEpilogueFwdINS6_IJS8_SA_S9_EEENS6_IJNS7_ILi1EEESI_SI_EEESC_SE_Li256ELb1ELb1ELb1ELb0EEENS1_36VarlenDynamicPersistentTileSchedulerILi128ELi32ELi256ELi256ELb1ELb1ELb0ELb0ELb1ELb1EEEEEEEEEvNT_6ParamsE,(.L_x_56 - _ZN7cutlass13device_kernelIN5flash19enable_sm80_to_sm89INS1_16FlashAttnFwdSm80INS1_25CollectiveMainloopFwdSm80ILi8ELi1ELb0EN4cute5tupleIJNS5_1CILi128EEENS7_ILi32EEENS7_ILi256EEEEEELi256ENS_10bfloat16_tEfNS_4arch4Sm80ELb0ELb0ELb0ELb1ELb1ELb1ELb1ELb1EEENS1_21CollectiveEpilogueFwdINS6_IJS8_SA_S9_EEENS6_IJNS7_ILi1EEESI_SI_EEESC_SE_Li256ELb1ELb1ELb1ELb0EEENS1_36VarlenDynamicPersistentTileSchedulerILi128ELi32ELi256ELi256ELb1ELb1ELb0ELb0ELb1ELb1EEEEEEEEEvNT_6ParamsE)
        .other          _ZN7cutlass13device_kernelIN5flash19enable_sm80_to_sm89INS1_16FlashAttnFwdSm80INS1_25CollectiveMainloopFwdSm80ILi8ELi1ELb0EN4cute5tupleIJNS5_1CILi128EEENS7_ILi32EEENS7_ILi256EEEEEELi256ENS_10bfloat16_tEfNS_4arch4Sm80ELb0ELb0ELb0ELb1ELb1ELb1ELb1ELb1EEENS1_21CollectiveEpilogueFwdINS6_IJS8_SA_S9_EEENS6_IJNS7_ILi1EEESI_SI_EEESC_SE_Li256ELb1ELb1ELb1ELb0EEENS1_36VarlenDynamicPersistentTileSchedulerILi128ELi32ELi256ELi256ELb1ELb1ELb0ELb0ELb1ELb1EEEEEEEEEvNT_6ParamsE,@"STO_CUDA_ENTRY STV_DEFAULT"
_ZN7cutlass13device_kernelIN5flash19enable_sm80_to_sm89INS1_16FlashAttnFwdSm80INS1_25CollectiveMainloopFwdSm80ILi8ELi1ELb0EN4cute5tupleIJNS5_1CILi128EEENS7_ILi32EEENS7_ILi256EEEEEELi256ENS_10bfloat16_tEfNS_4arch4Sm80ELb0ELb0ELb0ELb1ELb1ELb1ELb1ELb1EEENS1_21CollectiveEpilogueFwdINS6_IJS8_SA_S9_EEENS6_IJNS7_ILi1EEESI_SI_EEESC_SE_Li256ELb1ELb1ELb1ELb0EEENS1_36VarlenDynamicPersistentTileSchedulerILi128ELi32ELi256ELi256ELb1ELb1ELb0ELb0ELb1ELb1EEEEEEEEEvNT_6ParamsE:
[----:B------:R-:W-:Y:S01]  /*0000*/  LDC R1, c[0x0][0x37c] ;  /* 0x0000df00ff017b82 */ /* 0x000fe20000000800 */
[----:B------:R-:W-:Y:S05]  /*0010*/  EXIT ;  /* 0x000000000000794d */ /* 0x000fea0003800000 */
.L_x_20:
        /* <DEDUP_REMOVED lines=14> */
.L_x_56:


//--------------------- .text._ZN7cutlass13device_kernelIN5flash19enable_sm80_to_sm89INS1_16FlashAttnFwdSm80INS1_25CollectiveMainloopFwdSm80ILi8ELi1ELb1EN4cute5tupleIJNS5_1CILi128EEENS7_ILi48EEENS7_ILi256EEEEEELi256ENS_10bfloat16_tEfNS_4arch4Sm80ELb0ELb1ELb0ELb0ELb1ELb0ELb1ELb1EEENS1_21CollectiveEpilogueFwdINS6_IJS8_SA_S9_EEENS6_IJNS7_ILi1EEESI_SI_EEESC_SE_Li256ELb0ELb1ELb1ELb0EEENS1_19SingleTileSchedulerILb0ELb1ELb1ELi128EEEEEEEEEvNT_6ParamsE --------------------------
	.section	.text._ZN7cutlass13device_kernelIN5flash19enable_sm80_to_sm89INS1_16FlashAttnFwdSm80INS1_25CollectiveMainloopFwdSm80ILi8ELi1ELb1EN4cute5tupleIJNS5_1CILi128EEENS7_ILi48EEENS7_ILi256EEEEEELi256ENS_10bfloat16_tEfNS_4arch4Sm80ELb0ELb1ELb0ELb0ELb1ELb0ELb1ELb1EEENS1_21CollectiveEpilogueFwdINS6_IJS8_SA_S9_EEENS6_IJNS7_ILi1EEESI_SI_EEESC_SE_Li256ELb0ELb1ELb1ELb0EEENS1_19SingleTileSchedulerILb0ELb1ELb1ELi128EEEEEEEEEvNT_6ParamsE,"ax",@progbits
	.align	128
.text._ZN7cutlass13device_kernelIN5flash19enable_sm80_to_sm89INS1_16FlashAttnFwdSm80INS1_25CollectiveMainloopFwdSm80ILi8ELi1ELb1EN4cute5tupleIJNS5_1CILi128EEENS7_ILi48EEENS7_ILi256EEEEEELi256ENS_10bfloat16_tEfNS_4arch4Sm80ELb0ELb1ELb0ELb0ELb1ELb0ELb1ELb1EEENS1_21CollectiveEpilogueFwdINS6_IJS8_SA_S9_EEENS6_IJNS7_ILi1EEESI_SI_EEESC_SE_Li256ELb0ELb1ELb1ELb0EEENS1_19SingleTileSchedulerILb0ELb1ELb1ELi128EEEEEEEEEvNT_6ParamsE:
        .type           _ZN7cutlass13device_kernelIN5flash19enable_sm80_to_sm89INS1_16FlashAttnFwdSm80INS1_25CollectiveMainloopFwdSm80ILi8ELi1ELb1EN4cute5tupleIJNS5_1CILi128EEENS7_ILi48EEENS7_ILi256EEEEEELi256ENS_10bfloat16_tEfNS_4arch4Sm80ELb0ELb1ELb0ELb0ELb1ELb0ELb1ELb1EEENS1_21CollectiveEpilogueFwdINS6_IJS8_SA_S9_EEENS6_IJNS7_ILi1EEESI_SI_EEESC_SE_Li256ELb0ELb1ELb1ELb0EEENS1_19SingleTileSchedulerILb0ELb1ELb1ELi128EEEEEEEEEvNT_6ParamsE,@function
        .size           _ZN7cutlass13device_kernelIN5flash19enable_sm80_to_sm89INS1_16FlashAttnFwdSm80INS1_25CollectiveMainloopFwdSm80ILi8ELi1ELb1EN4cute5tupleIJNS5_1CILi128EEENS7_ILi48EEENS7_ILi256EEEEEELi256ENS_10bfloat16_tEfNS_4arch4Sm80ELb0ELb1ELb0ELb0ELb1ELb0ELb1ELb1EEENS1_21CollectiveEpilogueFwdINS6_IJS8_SA_S9_EEENS6_IJNS7_ILi1EEESI_SI_EEESC_SE_Li256ELb0ELb1ELb1ELb0EEENS1_19SingleTileSchedulerILb0ELb1ELb1ELi128EEEEEEEEEvNT_6ParamsE,(.L_x_57 - _ZN7cutlass13device_kernelIN5flash19enable_sm80_to_sm89INS1_16FlashAttnFwdSm80INS1_25CollectiveMainloopFwdSm80ILi8ELi1ELb1EN4cute5tupleIJNS5_1CILi128EEENS7_ILi48EEENS7_ILi256EEEEEELi256ENS_10bfloat16_tEfNS_4arch4Sm80ELb0ELb1ELb0ELb0ELb1ELb0ELb1ELb1EEENS1_21CollectiveEpilogueFwdINS6_IJS8_SA_S9_EEENS6_IJNS7_ILi1EEESI_SI_EEESC_SE_Li256ELb0ELb1ELb1ELb0EEENS1_19SingleTileSchedulerILb0ELb1ELb1ELi128EEEEEEEEEvNT_6ParamsE)
        .other          _ZN7cutlass13device_kernelIN5flash19enable_sm80_to_sm89INS1_16FlashAttnFwdSm80INS1_25CollectiveMainloopFwdSm80ILi8ELi1ELb1EN4cute5tupleIJNS5_1CILi128EEENS7_ILi48EEENS7_ILi256EEEEEELi256ENS_10bfloat16_tEfNS_4arch4Sm80ELb0ELb1ELb0ELb0ELb1ELb0ELb1ELb1EEENS1_21CollectiveEpilogueFwdINS6_IJS8_SA_S9_EEENS6_IJNS7_ILi1EEESI_SI_EEESC_SE_Li256ELb0ELb1ELb1ELb0EEENS1_19SingleTileSchedulerILb0ELb1ELb1ELi128EEEEEEEEEvNT_6ParamsE,@"STO_CUDA_ENTRY STV_DEFAULT"
_ZN7cutlass13device_kernelIN5flash19enable_sm80_to_sm89INS1_16FlashAttnFwdSm80INS1_25CollectiveMainloopFwdSm80ILi8ELi1ELb1EN4cute5tupleIJNS5_1CILi128EEENS7_ILi48EEENS7_ILi256EEEEEELi256ENS_10bfloat16_tEfNS_4arch4Sm80ELb0ELb1ELb0ELb0ELb1ELb0ELb1ELb1EEENS1_21CollectiveEpilogueFwdINS6_IJS8_SA_S9_EEENS6_IJNS7_ILi1EEESI_SI_EEESC_SE_Li256ELb0ELb1ELb1ELb0EEENS1_19SingleTileSchedulerILb0ELb1ELb1ELi128EEEEEEEEEvNT_6ParamsE:
[----:B------:R-:W-:Y:S01]  /*0000*/  LDC R1, c[0x0][0x37c] ;  /* 0x0000df00ff017b82 */ /* 0x000fe20000000800 */
[----:B------:R-:W-:Y:S05]  /*0010*/  EXIT ;  /* 0x000000000000794d */ /* 0x000fea0003800000 */
.L_x_21:
        /* <DEDUP_REMOVED lines=14> */
.L_x_57:


//--------------------- .text._ZN7cutlass13device_kernelIN5flash19enable_sm80_to_sm89INS1_16FlashAttnFwdSm80INS1_25CollectiveMainloopFwdSm80ILi8ELi1ELb1EN4cute5tupleIJNS5_1CILi128EEENS7_ILi48EEENS7_ILi256EEEEEELi256ENS_10bfloat16_tEfNS_4arch4Sm80ELb0ELb1ELb0ELb1ELb1ELb0ELb1ELb1EEENS1_21CollectiveEpilogueFwdINS6_IJS8_SA_S9_EEENS6_IJNS7_ILi1EEESI_SI_EEESC_SE_Li256ELb1ELb1ELb1ELb0EEENS1_36VarlenDynamicPersistentTileSchedulerILi128ELi48ELi256ELi256ELb1ELb1ELb0ELb1ELb0ELb1EEEEEEEEEvNT_6ParamsE --------------------------
	.section	.text._ZN7cutlass13device_kernelIN5flash19enable_sm80_to_sm89INS1_16FlashAttnFwdSm80INS1_25CollectiveMainloopFwdSm80ILi8ELi1ELb1EN4cute5tupleIJNS5_1CILi128EEENS7_ILi48EEENS7_ILi256EEEEEELi256ENS_10bfloat16_tEfNS_4arch4Sm80ELb0ELb1ELb0ELb1ELb1ELb0ELb1ELb1EEENS1_21CollectiveEpilogueFwdINS6_IJS8_SA_S9_EEENS6_IJNS7_ILi1EEESI_SI_EEESC_SE_Li256ELb1ELb1ELb1ELb0EEENS1_36VarlenDynamicPersistentTileSchedulerILi128ELi48ELi256ELi256ELb1ELb1ELb0ELb1ELb0ELb1EEEEEEEEEvNT_6ParamsE,"ax",@progbits
	.align	128
.text._ZN7cutlass13device_kernelIN5flash19enable_sm80_to_sm89INS1_16FlashAttnFwdSm80INS1_25CollectiveMainloopFwdSm80ILi8ELi1ELb1EN4cute5tupleIJNS5_1CILi128EEENS7_ILi48EEENS7_ILi256EEEEEELi256ENS_10bfloat16_tEfNS_4arch4Sm80ELb0ELb1ELb0ELb1ELb1ELb0ELb1ELb1EEENS1_21CollectiveEpilogueFwdINS6_IJS8_SA_S9_EEENS6_IJNS7_ILi1EEESI_SI_EEESC_SE_Li256ELb1ELb1ELb1ELb0EEENS1_36VarlenDynamicPersistentTileSchedulerILi128ELi48ELi256ELi256ELb1ELb1ELb0ELb1ELb0ELb1EEEEEEEEEvNT_6ParamsE:
        .type           _ZN7cutlass13device_kernelIN5flash19enable_sm80_to_sm89INS1_16FlashAttnFwdSm80INS1_25CollectiveMainloopFwdSm80ILi8ELi1ELb1EN4cute5tupleIJNS5_1CILi128EEENS7_ILi48EEENS7_ILi256EEEEEELi256ENS_10bfloat16_tEfNS_4arch4Sm80ELb0ELb1ELb0ELb1ELb1ELb0ELb1ELb1EEENS1_21CollectiveEpilogueFwdINS6_IJS8_SA_S9_EEENS6_IJNS7_ILi1EEESI_SI_EEESC_SE_Li256ELb1ELb1ELb1ELb0EEENS1_36VarlenDynamicPersistentTileSchedulerILi128ELi48ELi256ELi256ELb1ELb1ELb0ELb1ELb0ELb1EEEEEEEEEvNT_6ParamsE,@function
        .size           _ZN7cutlass13device_kernelIN5flash19enable_sm80_to_sm89INS1_16FlashAttnFwdSm80INS1_25CollectiveMainloopFwdSm80ILi8ELi1ELb1EN4cute5tupleIJNS5_1CILi128EEENS7_ILi48EEENS7_ILi256EEEEEELi256ENS_10bfloat16_tEfNS_4arch4Sm80ELb0ELb1ELb0ELb1ELb1ELb0ELb1ELb1EEENS1_21CollectiveEpilogueFwdINS6_IJS8_SA_S9_EEENS6_IJNS7_ILi1EEESI_SI_EEESC_SE_Li256ELb1ELb1ELb1ELb0EEENS1_36VarlenDynamicPersistentTileSchedulerILi128ELi48ELi256ELi256ELb1ELb1ELb0ELb1ELb0ELb1EEEEEEEEEvNT_6ParamsE,(.L_x_58 - _ZN7cutlass13device_kernelIN5flash19enable_sm80_to_sm89INS1_16FlashAttnFwdSm80INS1_25CollectiveMainloopFwdSm80ILi8ELi1ELb1EN4cute5tupleIJNS5_1CILi128EEENS7_ILi48EEENS7_ILi256EEEEEELi256ENS_10bfloat16_tEfNS_4arch4Sm80ELb0ELb1ELb0ELb1ELb1ELb0ELb1ELb1EEENS1_21CollectiveEpilogueFwdINS6_IJS8_SA_S9_EEENS6_IJNS7_ILi1EEESI_SI_EEESC_SE_Li256ELb1ELb1ELb1ELb0EEENS1_36VarlenDynamicPersistentTileSchedulerILi128ELi48ELi256ELi256ELb1ELb1ELb0ELb1ELb0ELb1EEEEEEEEEvNT_6ParamsE)
        .other          _ZN7cutlass13device_kernelIN5flash19enable_sm80_to_sm89INS1_16FlashAttnFwdSm80INS1_25CollectiveMainloopFwdSm80ILi8ELi1ELb1EN4cute5tupleIJNS5_1CILi128EEENS7_ILi48EEENS7_ILi256EEEEEELi256ENS_10bfloat16_tEfNS_4arch4Sm80ELb0ELb1ELb0ELb1ELb1ELb0ELb1ELb1EEENS1_21CollectiveEpilogueFwdINS6_IJS8_SA_S9_EEENS6_IJNS7_ILi1EEESI_SI_EEESC_SE_Li256ELb1ELb1ELb1ELb0EEENS1_36VarlenDynamicPersistentTileSchedulerILi128ELi48ELi256ELi256ELb1ELb1ELb0ELb1ELb0ELb1EEEEEEEEEvNT_6ParamsE,@"STO_CUDA_ENTRY STV_DEFAULT"
_ZN7cutlass13device_kernelIN5flash19enable_sm80_to_sm89INS1_16FlashAttnFwdSm80INS1_25CollectiveMainloopFwdSm80ILi8ELi1ELb1EN4cute5tupleIJNS5_1CILi128EEENS7_ILi48EEENS7_ILi256EEEEEELi256ENS_10bfloat16_tEfNS_4arch4Sm80ELb0ELb1ELb0ELb1ELb1ELb0ELb1ELb1EEENS1_21CollectiveEpilogueFwdINS6_IJS8_SA_S9_EEENS6_IJNS7_ILi1EEESI_SI_EEESC_SE_Li256ELb1ELb1ELb1ELb0EEENS1_36VarlenDynamicPersistentTileSchedulerILi128ELi48ELi256ELi256ELb1ELb1ELb0ELb1ELb0ELb1EEEEEEEEEvNT_6ParamsE:
[----:B------:R-:W-:Y:S01]  /*0000*/  LDC R1, c[0x0][0x37c] ;  /* 0x0000df00ff017b82 */ /* 0x000fe20000000800 */
[----:B------:R-:W-:Y:S05]  /*0010*/  EXIT ;  /* 0x000000000000794d */ /* 0x000fea0003800000 */
.L_x_22:
        /* <DEDUP_REMOVED lines=14> */
.L_x_58:


//--------------------- .text._ZN7cutlass13device_kernelIN5flash19enable_sm80_to_sm89INS1_16FlashAttnFwdSm80INS1_25CollectiveMainloopFwdSm80ILi8ELi1ELb0EN4cute5tupleIJNS5_1CILi128EEENS7_ILi32EEENS7_ILi256EEEEEELi256ENS_10bfloat16_tEfNS_4arch4Sm80ELb0ELb1ELb0ELb1ELb1ELb1ELb1ELb1EEENS1_21CollectiveEpilogueFwdINS6_IJS8_SA_S9_EEENS6_IJNS7_ILi1EEESI_SI_EEESC_SE_Li256ELb1ELb1ELb1ELb0EEENS1_36VarlenDynamicPersistentTileSchedulerILi128ELi32ELi256ELi256ELb1ELb1ELb0ELb1ELb0ELb1EEEEEEEEEvNT_6ParamsE --------------------------
	.section	.text._ZN7cutlass13device_kernelIN5flash19enable_sm80_to_sm89INS1_16FlashAttnFwdSm80INS1_25CollectiveMainloopFwdSm80ILi8ELi1ELb0EN4cute5tupleIJNS5_1CILi128EEENS7_ILi32EEENS7_ILi256EEEEEELi256ENS_10bfloat16_tEfNS_4arch4Sm80ELb0ELb1ELb0ELb1ELb1ELb1ELb1ELb1EEENS1_21CollectiveEpilogueFwdINS6_IJS8_SA_S9_EEENS6_IJNS7_ILi1EEESI_SI_EEESC_SE_Li256ELb1ELb1ELb1ELb0EEENS1_36VarlenDynamicPersistentTileSchedulerILi128ELi32ELi256ELi256ELb1ELb1ELb0ELb1ELb0ELb1EEEEEEEEEvNT_6ParamsE,"ax",@progbits
	.align	128
.text._ZN7cutlass13device_kernelIN5flash19enable_sm80_to_sm89INS1_16FlashAttnFwdSm80INS1_25CollectiveMainloopFwdSm80ILi8ELi1ELb0EN4cute5tupleIJNS5_1CILi128EEENS7_ILi32EEENS7_ILi256EEEEEELi256ENS_10bfloat16_tEfNS_4arch4Sm80ELb0ELb1ELb0ELb1ELb1ELb1ELb1ELb1EEENS1_21CollectiveEpilogueFwdINS6_IJS8_SA_S9_EEENS6_IJNS7_ILi1EEESI_SI_EEESC_SE_Li256ELb1ELb1ELb1ELb0EEENS1_36VarlenDynamicPersistentTileSchedulerILi128ELi32ELi256ELi256ELb1ELb1ELb0ELb1ELb0ELb1EEEEEEEEEvNT_6ParamsE:
        .type           _ZN7cutlass13device_kernelIN5flash19enable_sm80_to_sm89INS1_16FlashAttnFwdSm80INS1_25CollectiveMainloopFwdSm80ILi8ELi1ELb0EN4cute5tupleIJNS5_1CILi128EEENS7_ILi32EEENS7_ILi256EEEEEELi256ENS_10bfloat16_tEfNS_4arch4Sm80ELb0ELb1ELb0ELb1ELb1ELb1ELb1ELb1EEENS1_21CollectiveEpilogueFwdINS6_IJS8_SA_S9_EEENS6_IJNS7_ILi1EEESI_SI_EEESC_SE_Li256ELb1ELb1ELb1ELb0EEENS1_36VarlenDynamicPersistentTileSchedulerILi128ELi32ELi256ELi256ELb1ELb1ELb0ELb1ELb0ELb1EEEEEEEEEvNT_6ParamsE,@function
        .size           _ZN7cutlass13device_kernelIN5flash19enable_sm80_to_sm89INS1_16FlashAttnFwdSm80INS1_25CollectiveMainloopFwdSm80ILi8ELi1ELb0EN4cute5tupleIJNS5_1CILi128EEENS7_ILi32EEENS7_ILi256EEEEEELi256ENS_10bfloat16_tEfNS_4arch4Sm80ELb0ELb1ELb0ELb1ELb1ELb1ELb1ELb1EEENS1_21CollectiveEpilogueFwdINS6_IJS8_SA_S9_EEENS6_IJNS7_ILi1EEESI_SI_EEESC_SE_Li256ELb1ELb1ELb1ELb0EEENS1_36VarlenDynamicPersistentTileSchedulerILi128ELi32ELi256ELi256ELb1ELb1ELb0ELb1ELb0ELb1EEEEEEEEEvNT_6ParamsE,(.L_x_59 - _ZN7cutlass13device_kernelIN5flash19enable_sm80_to_sm89INS1_16FlashAttnFwdSm80INS1_25CollectiveMainloopFwdSm80ILi8ELi1ELb0EN4cute5tupleIJNS5_1CILi128EEENS7_ILi32EEENS7_ILi256EEEEEELi256ENS_10bfloat16_tEfNS_4arch4Sm80ELb0ELb1ELb0ELb1ELb1ELb1ELb1ELb1EEENS1_21CollectiveEpilogueFwdINS6_IJS8_SA_S9_EEENS6_IJNS7_ILi1EEESI_SI_EEESC_SE_Li256ELb1ELb1ELb1ELb0EEENS1_36VarlenDynamicPersistentTileSchedulerILi128ELi32ELi256ELi256ELb1ELb1ELb0ELb1ELb0ELb1EEEEEEEEEvNT_6ParamsE)
        .other          _ZN7cutlass13device_kernelIN5flash19enable_sm80_to_sm89INS1_16FlashAttnFwdSm80INS1_25CollectiveMainloopFwdSm80ILi8ELi1ELb0EN4cute5tupleIJNS5_1CILi128EEENS7_ILi32EEENS7_ILi256EEEEEELi256ENS_10bfloat16_tEfNS_4arch4Sm80ELb0ELb1ELb0ELb1ELb1ELb1ELb1ELb1EEENS1_21CollectiveEpilogueFwdINS6_IJS8_SA_S9_EEENS6_IJNS7_ILi1EEESI_SI_EEESC_SE_Li256ELb1ELb1ELb1ELb0EEENS1_36VarlenDynamicPersistentTileSchedulerILi128ELi32ELi256ELi256ELb1ELb1ELb0ELb1ELb0ELb1EEEEEEEEEvNT_6ParamsE,@"STO_CUDA_ENTRY STV_DEFAULT"
_ZN7cutlass13device_kernelIN5flash19enable_sm80_to_sm89INS1_16FlashAttnFwdSm80INS1_25CollectiveMainloopFwdSm80ILi8ELi1ELb0EN4cute5tupleIJNS5_1CILi128EEENS7_ILi32EEENS7_ILi256EEEEEELi256ENS_10bfloat16_tEfNS_4arch4Sm80ELb0ELb1ELb0ELb1ELb1ELb1ELb1ELb1EEENS1_21CollectiveEpilogueFwdINS6_IJS8_SA_S9_EEENS6_IJNS7_ILi1EEESI_SI_EEESC_SE_Li256ELb1ELb1ELb1ELb0EEENS1_36VarlenDynamicPersistentTileSchedulerILi128ELi32ELi256ELi256ELb1ELb1ELb0ELb1ELb0ELb1EEEEEEEEEvNT_6ParamsE:
[----:B------:R-:W-:Y:S01]  /*0000*/  LDC R1, c[0x0][0x37c] ;  /* 0x0000df00ff017b82 */ /* 0x000fe20000000800 */
[----:B------:R-:W-:Y:S05]  /*0010*/  EXIT ;  /* 0x000000000000794d */ /* 0x000fea0003800000 */
.L_x_23:
        /* <DEDUP_REMOVED lines=14> */
.L_x_59:


//--------------------- .text._ZN7cutlass13device_kernelIN5flash19enable_sm80_to_sm89INS1_16FlashAttnFwdSm80INS1_25CollectiveMainloopFwdSm80ILi8ELi1ELb1EN4cute5tupleIJNS5_1CILi128EEENS7_ILi64EEENS7_ILi256EEEEEELi256ENS_10bfloat16_tEfNS_4arch4Sm80ELb1ELb0ELb0ELb0ELb1ELb0ELb1ELb1EEENS1_21CollectiveEpilogueFwdINS6_IJS8_SA_S9_EEENS6_IJNS7_ILi1EEESI_SI_EEESC_SE_Li256ELb0ELb1ELb1ELb0EEENS1_30DynamicPersistentTileSchedulerILi256ELi256ELb1ELb1ELb0EEEEEEEEEvNT_6ParamsE --------------------------
	.section	.text._ZN7cutlass13device_kernelIN5flash19enable_sm80_to_sm89INS1_16FlashAttnFwdSm80INS1_25CollectiveMainloopFwdSm80ILi8ELi1ELb1EN4cute5tupleIJNS5_1CILi128EEENS7_ILi64EEENS7_ILi256EEEEEELi256ENS_10bfloat16_tEfNS_4arch4Sm80ELb1ELb0ELb0ELb0ELb1ELb0ELb1ELb1EEENS1_21CollectiveEpilogueFwdINS6_IJS8_SA_S9_EEENS6_IJNS7_ILi1EEESI_SI_EEESC_SE_Li256ELb0ELb1ELb1ELb0EEENS1_30DynamicPersistentTileSchedulerILi256ELi256ELb1ELb1ELb0EEEEEEEEEvNT_6ParamsE,"ax",@progbits
	.align	128
.text._ZN7cutlass13device_kernelIN5flash19enable_sm80_to_sm89INS1_16FlashAttnFwdSm80INS1_25CollectiveMainloopFwdSm80ILi8ELi1ELb1EN4cute5tupleIJNS5_1CILi128EEENS7_ILi64EEENS7_ILi256EEEEEELi256ENS_10bfloat16_tEfNS_4arch4Sm80ELb1ELb0ELb0ELb0ELb1ELb0ELb1ELb1EEENS1_21CollectiveEpilogueFwdINS6_IJS8_SA_S9_EEENS6_IJNS7_ILi1EEESI_SI_EEESC_SE_Li256ELb0ELb1ELb1ELb0EEENS1_30DynamicPersistentTileSchedulerILi256ELi256ELb1ELb1ELb0EEEEEEEEEvNT_6ParamsE:
        .type           _ZN7cutlass13device_kernelIN5flash19enable_sm80_to_sm89INS1_16FlashAttnFwdSm80INS1_25CollectiveMainloopFwdSm80ILi8ELi1ELb1EN4cute5tupleIJNS5_1CILi128EEENS7_ILi64EEENS7_ILi256EEEEEELi256ENS_10bfloat16_tEfNS_4arch4Sm80ELb1ELb0ELb0ELb0ELb1ELb0ELb1ELb1EEENS1_21CollectiveEpilogueFwdINS6_IJS8_SA_S9_EEENS6_IJNS7_ILi1EEESI_SI_EEESC_SE_Li256ELb0ELb1ELb1ELb0EEENS1_30DynamicPersistentTileSchedulerILi256ELi256ELb1ELb1ELb0EEEEEEEEEvNT_6ParamsE,@function
        .size           _ZN7cutlass13device_kernelIN5flash19enable_sm80_to_sm89INS1_16FlashAttnFwdSm80INS1_25CollectiveMainloopFwdSm80ILi8ELi1ELb1EN4cute5tupleIJNS5_1CILi128EEENS7_ILi64EEENS7_ILi256EEEEEELi256ENS_10bfloat16_tEfNS_4arch4Sm80ELb1ELb0ELb0ELb0ELb1ELb0ELb1ELb1EEENS1_21CollectiveEpilogueFwdINS6_IJS8_SA_S9_EEENS6_IJNS7_ILi1EEESI_SI_EEESC_SE_Li256ELb0ELb1ELb1ELb0EEENS1_30DynamicPersistentTileSchedulerILi256ELi256ELb1ELb1ELb0EEEEEEEEEvNT_6ParamsE,(.L_x_60 - _ZN7cutlass13device_kernelIN5flash19enable_sm80_to_sm89INS1_16FlashAttnFwdSm80INS1_25CollectiveMainloopFwdSm80ILi8ELi1ELb1EN4cute5tupleIJNS5_1CILi128EEENS7_ILi64EEENS7_ILi256EEEEEELi256ENS_10bfloat16_tEfNS_4arch4Sm80ELb1ELb0ELb0ELb0ELb1ELb0ELb1ELb1EEENS1_21CollectiveEpilogueFwdINS6_IJS8_SA_S9_EEENS6_IJNS7_ILi1EEESI_SI_EEESC_SE_Li256ELb0ELb1ELb1ELb0EEENS1_30DynamicPersistentTileSchedulerILi256ELi256ELb1ELb1ELb0EEEEEEEEEvNT_6ParamsE)
        .other          _ZN7cutlass13device_kernelIN5flash19enable_sm80_to_sm89INS1_16FlashAttnFwdSm80INS1_25CollectiveMainloopFwdSm80ILi8ELi1ELb1EN4cute5tupleIJNS5_1CILi128EEENS7_ILi64EEENS7_ILi256EEEEEELi256ENS_10bfloat16_tEfNS_4arch4Sm80ELb1ELb0ELb0ELb0ELb1ELb0ELb1ELb1EEENS1_21CollectiveEpilogueFwdINS6_IJS8_SA_S9_EEENS6_IJNS7_ILi1EEESI_SI_EEESC_SE_Li256ELb0ELb1ELb1ELb0EEENS1_30DynamicPersistentTileSchedulerILi256ELi256ELb1ELb1ELb0EEEEEEEEEvNT_6ParamsE,@"STO_CUDA_ENTRY STV_DEFAULT"
_ZN7cutlass13device_kernelIN5flash19enable_sm80_to_sm89INS1_16FlashAttnFwdSm80INS1_25CollectiveMainloopFwdSm80ILi8ELi1ELb1EN4cute5tupleIJNS5_1CILi128EEENS7_ILi64EEENS7_ILi256EEEEEELi256ENS_10bfloat16_tEfNS_4arch4Sm80ELb1ELb0ELb0ELb0ELb1ELb0ELb1ELb1EEENS1_21CollectiveEpilogueFwdINS6_IJS8_SA_S9_EEENS6_IJNS7_ILi1EEESI_SI_EEESC_SE_Li256ELb0ELb1ELb1ELb0EEENS1_30DynamicPersistentTileSchedulerILi256ELi256ELb1ELb1ELb0EEEEEEEEEvNT_6ParamsE:
[----:B------:R-:W-:Y:S01]  /*0000*/  LDC R1, c[0x0][0x37c] ;  /* 0x0000df00ff017b82 */ /* 0x000fe20000000800 */
[----:B------:R-:W-:Y:S05]  /*0010*/  EXIT ;  /* 0x000000000000794d */ /* 0x000fea0003800000 */
.L_x_24:
        /* <DEDUP_REMOVED lines=14> */
.L_x_60:


//--------------------- .text._ZN7cutlass13device_kernelIN5flash19enable_sm80_to_sm89INS1_16FlashAttnFwdSm80INS1_25CollectiveMainloopFwdSm80ILi8ELi1ELb1EN4cute5tupleIJNS5_1CILi128EEENS7_ILi48EEENS7_ILi256EEEEEELi256ENS_10bfloat16_tEfNS_4arch4Sm80ELb1ELb0ELb0ELb1ELb1ELb0ELb1ELb1EEENS1_21CollectiveEpilogueFwdINS6_IJS8_SA_S9_EEENS6_IJNS7_ILi1EEESI_SI_EEESC_SE_Li256ELb1ELb1ELb1ELb0EEENS1_36VarlenDynamicPersistentTileSchedulerILi128ELi48ELi256ELi256ELb1ELb1ELb0ELb1ELb1ELb1EEEEEEEEEvNT_6ParamsE --------------------------
	.section	.text._ZN7cutlass13device_kernelIN5flash19enable_sm80_to_sm89INS1_16FlashAttnFwdSm80INS1_25CollectiveMainloopFwdSm80ILi8ELi1ELb1EN4cute5tupleIJNS5_1CILi128EEENS7_ILi48EEENS7_ILi256EEEEEELi256ENS_10bfloat16_tEfNS_4arch4Sm80ELb1ELb0ELb0ELb1ELb1ELb0ELb1ELb1EEENS1_21CollectiveEpilogueFwdINS6_IJS8_SA_S9_EEENS6_IJNS7_ILi1EEESI_SI_EEESC_SE_Li256ELb1ELb1ELb1ELb0EEENS1_36VarlenDynamicPersistentTileSchedulerILi128ELi48ELi256ELi256ELb1ELb1ELb0ELb1ELb1ELb1EEEEEEEEEvNT_6ParamsE,"ax",@progbits
	.align	128
.text._ZN7cutlass13device_kernelIN5flash19enable_sm80_to_sm89INS1_16FlashAttnFwdSm80INS1_25CollectiveMainloopFwdSm80ILi8ELi1ELb1EN4cute5tupleIJNS5_1CILi128EEENS7_ILi48EEENS7_ILi256EEEEEELi256ENS_10bfloat16_tEfNS_4arch4Sm80ELb1ELb0ELb0ELb1ELb1ELb0ELb1ELb1EEENS1_21CollectiveEpilogueFwdINS6_IJS8_SA_S9_EEENS6_IJNS7_ILi1EEESI_SI_EEESC_SE_Li256ELb1ELb1ELb1ELb0EEENS1_36VarlenDynamicPersistentTileSchedulerILi128ELi48ELi256ELi256ELb1ELb1ELb0ELb1ELb1ELb1EEEEEEEEEvNT_6ParamsE:
        .type           _ZN7cutlass13device_kernelIN5flash19enable_sm80_to_sm89INS1_16FlashAttnFwdSm80INS1_25CollectiveMainloopFwdSm80ILi8ELi1ELb1EN4cute5tupleIJNS5_1CILi128EEENS7_ILi48EEENS7_ILi256EEEEEELi256ENS_10bfloat16_tEfNS_4arch4Sm80ELb1ELb0ELb0ELb1ELb1ELb0ELb1ELb1EEENS1_21CollectiveEpilogueFwdINS6_IJS8_SA_S9_EEENS6_IJNS7_ILi1EEESI_SI_EEESC_SE_Li256ELb1ELb1ELb1ELb0EEENS1_36VarlenDynamicPersistentTileSchedulerILi128ELi48ELi256ELi256ELb1ELb1ELb0ELb1ELb1ELb1EEEEEEEEEvNT_6ParamsE,@function
        .size           _ZN7cutlass13device_kernelIN5flash19enable_sm80_to_sm89INS1_16FlashAttnFwdSm80INS1_25CollectiveMainloopFwdSm80ILi8ELi1ELb1EN4cute5tupleIJNS5_1CILi128EEENS7_ILi48EEENS7_ILi256EEEEEELi256ENS_10bfloat16_tEfNS_4arch4Sm80ELb1ELb0ELb0ELb1ELb1ELb0ELb1ELb1EEENS1_21CollectiveEpilogueFwdINS6_IJS8_SA_S9_EEENS6_IJNS7_ILi1EEESI_SI_EEESC_SE_Li256ELb1ELb1ELb1ELb0EEENS1_36VarlenDynamicPersistentTileSchedulerILi128ELi48ELi256ELi256ELb1ELb1ELb0ELb1ELb1ELb1EEEEEEEEEvNT_6ParamsE,(.L_x_61 - _ZN7cutlass13device_kernelIN5flash19enable_sm80_to_sm89INS1_16FlashAttnFwdSm80INS1_25CollectiveMainloopFwdSm80ILi8ELi1ELb1EN4cute5tupleIJNS5_1CILi128EEENS7_ILi48EEENS7_ILi256EEEEEELi256ENS_10bfloat16_tEfNS_4arch4Sm80ELb1ELb0ELb0ELb1ELb1ELb0ELb1ELb1EEENS1_21CollectiveEpilogueFwdINS6_IJS8_SA_S9_EEENS6_IJNS7_ILi1EEESI_SI_EEESC_SE_Li256ELb1ELb1ELb1ELb0EEENS1_36VarlenDynamicPersistentTileSchedulerILi128ELi48ELi256ELi256ELb1ELb1ELb0ELb1ELb1ELb1EEEEEEEEEvNT_6ParamsE)
        .other          _ZN7cutlass13device_kernelIN5flash19enable_sm80_to_sm89INS1_16FlashAttnFwdSm80INS1_25CollectiveMainloopFwdSm80ILi8ELi1ELb1EN4cute5tupleIJNS5_1CILi128EEENS7_ILi48EEENS7_ILi256EEEEEELi256ENS_10bfloat16_tEfNS_4arch4Sm80ELb1ELb0ELb0ELb1ELb1ELb0ELb1ELb1EEENS1_21CollectiveEpilogueFwdINS6_IJS8_SA_S9_EEENS6_IJNS7_ILi1EEESI_SI_EEESC_SE_Li256ELb1ELb1ELb1ELb0EEENS1_36VarlenDynamicPersistentTileSchedulerILi128ELi48ELi256ELi256ELb1ELb1ELb0ELb1ELb1ELb1EEEEEEEEEvNT_6ParamsE,@"STO_CUDA_ENTRY STV_DEFAULT"
_ZN7cutlass13device_kernelIN5flash19enable_sm80_to_sm89INS1_16FlashAttnFwdSm80INS1_25CollectiveMainloopFwdSm80ILi8ELi1ELb1EN4cute5tupleIJNS5_1CILi128EEENS7_ILi48EEENS7_ILi256EEEEEELi256ENS_10bfloat16_tEfNS_4arch4Sm80ELb1ELb0ELb0ELb1ELb1ELb0ELb1ELb1EEENS1_21CollectiveEpilogueFwdINS6_IJS8_SA_S9_EEENS6_IJNS7_ILi1EEESI_SI_EEESC_SE_Li256ELb1ELb1ELb1ELb0EEENS1_36VarlenDynamicPersistentTileSchedulerILi128ELi48ELi256ELi256ELb1ELb1ELb0ELb1ELb1ELb1EEEEEEEEEvNT_6ParamsE:
[----:B------:R-:W-:Y:S01]  /*0000*/  LDC R1, c[0x0][0x37c] ;  /* 0x0000df00ff017b82 */ /* 0x000fe20000000800 */
[----:B------:R-:W-:Y:S05]  /*0010*/  EXIT ;  /* 0x000000000000794d */ /* 0x000fea0003800000 */
.L_x_25:
        /* <DEDUP_REMOVED lines=14> */
.L_x_61:


//--------------------- .text._ZN7cutlass13device_kernelIN5flash19enable_sm80_to_sm89INS1_16FlashAttnFwdSm80INS1_25CollectiveMainloopFwdSm80ILi8ELi1ELb0EN4cute5tupleIJNS5_1CILi128EEENS7_ILi32EEENS7_ILi256EEEEEELi256ENS_10bfloat16_tEfNS_4arch4Sm80ELb1ELb0ELb0ELb1ELb1ELb1ELb1ELb1EEENS1_21CollectiveEpilogueFwdINS6_IJS8_SA_S9_EEENS6_IJNS7_ILi1EEESI_SI_EEESC_SE_Li256ELb1ELb1ELb1ELb0EEENS1_36VarlenDynamicPersistentTileSchedulerILi128ELi32ELi256ELi256ELb1ELb1ELb0ELb1ELb1ELb1EEEEEEEEEvNT_6ParamsE --------------------------
	.section	.text._ZN7cutlass13device_kernelIN5flash19enable_sm80_to_sm89INS1_16FlashAttnFwdSm80INS1_25CollectiveMainloopFwdSm80ILi8ELi1ELb0EN4cute5tupleIJNS5_1CILi128EEENS7_ILi32EEENS7_ILi256EEEEEELi256ENS_10bfloat16_tEfNS_4arch4Sm80ELb1ELb0ELb0ELb1ELb1ELb1ELb1ELb1EEENS1_21CollectiveEpilogueFwdINS6_IJS8_SA_S9_EEENS6_IJNS7_ILi1EEESI_SI_EEESC_SE_Li256ELb1ELb1ELb1ELb0EEENS1_36VarlenDynamicPersistentTileSchedulerILi128ELi32ELi256ELi256ELb1ELb1ELb0ELb1ELb1ELb1EEEEEEEEEvNT_6ParamsE,"ax",@progbits
	.align	128
.text._ZN7cutlass13device_kernelIN5flash19enable_sm80_to_sm89INS1_16FlashAttnFwdSm80INS1_25CollectiveMainloopFwdSm80ILi8ELi1ELb0EN4cute5tupleIJNS5_1CILi128EEENS7_ILi32EEENS7_ILi256EEEEEELi256ENS_10bfloat16_tEfNS_4arch4Sm80ELb1ELb0ELb0ELb1ELb1ELb1ELb1ELb1EEENS1_21CollectiveEpilogueFwdINS6_IJS8_SA_S9_EEENS6_IJNS7_ILi1EEESI_SI_EEESC_SE_Li256ELb1ELb1ELb1ELb0EEENS1_36VarlenDynamicPersistentTileSchedulerILi128ELi32ELi256ELi256ELb1ELb1ELb0ELb1ELb1ELb1EEEEEEEEEvNT_6ParamsE:
        .type           _ZN7cutlass13device_kernelIN5flash19enable_sm80_to_sm89INS1_16FlashAttnFwdSm80INS1_25CollectiveMainloopFwdSm80ILi8ELi1ELb0EN4cute5tupleIJNS5_1CILi128EEENS7_ILi32EEENS7_ILi256EEEEEELi256ENS_10bfloat16_tEfNS_4arch4Sm80ELb1ELb0ELb0ELb1ELb1ELb1ELb1ELb1EEENS1_21CollectiveEpilogueFwdINS6_IJS8_SA_S9_EEENS6_IJNS7_ILi1EEESI_SI_EEESC_SE_Li256ELb1ELb1ELb1ELb0EEENS1_36VarlenDynamicPersistentTileSchedulerILi128ELi32ELi256ELi256ELb1ELb1ELb0ELb1ELb1ELb1EEEEEEEEEvNT_6ParamsE,@function
        .size           _ZN7cutlass13device_kernelIN5flash19enable_sm80_to_sm89INS1_16FlashAttnFwdSm80INS1_25CollectiveMainloopFwdSm80ILi8ELi1ELb0EN4cute5tupleIJNS5_1CILi128EEENS7_ILi32EEENS7_ILi256EEEEEELi256ENS_10bfloat16_tEfNS_4arch4Sm80ELb1ELb0ELb0ELb1ELb1ELb1ELb1ELb1EEENS1_21CollectiveEpilogueFwdINS6_IJS8_SA_S9_EEENS6_IJNS7_ILi1EEESI_SI_EEESC_SE_Li256ELb1ELb1ELb1ELb0EEENS1_36VarlenDynamicPersistentTileSchedulerILi128ELi32ELi256ELi256ELb1ELb1ELb0ELb1ELb1ELb1EEEEEEEEEvNT_6ParamsE,(.L_x_62 - _ZN7cutlass13device_kernelIN5flash19enable_sm80_to_sm89INS1_16FlashAttnFwdSm80INS1_25CollectiveMainloopFwdSm80ILi8ELi1ELb0EN4cute5tupleIJNS5_1CILi128EEENS7_ILi32EEENS7_ILi256EEEEEELi256ENS_10bfloat16_tEfNS_4arch4Sm80ELb1ELb0ELb0ELb1ELb1ELb1ELb1ELb1EEENS1_21CollectiveEpilogueFwdINS6_IJS8_SA_S9_EEENS6_IJNS7_ILi1EEESI_SI_EEESC_SE_Li256ELb1ELb1ELb1ELb0EEENS1_36VarlenDynamicPersistentTileSchedulerILi128ELi32ELi256ELi256ELb1ELb1ELb0ELb1ELb1ELb1EEEEEEEEEvNT_6ParamsE)
        .other          _ZN7cutlass13device_kernelIN5flash19enable_sm80_to_sm89INS1_16FlashAttnFwdSm80INS1_25CollectiveMainloopFwdSm80ILi8ELi1ELb0EN4cute5tupleIJNS5_1CILi128EEENS7_ILi32EEENS7_ILi256EEEEEELi256ENS_10bfloat16_tEfNS_4arch4Sm80ELb1ELb0ELb0ELb1ELb1ELb1ELb1ELb1EEENS1_21CollectiveEpilogueFwdINS6_IJS8_SA_S9_EEENS6_IJNS7_ILi1EEESI_SI_EEESC_SE_Li256ELb1ELb1ELb1ELb0EEENS1_36VarlenDynamicPersistentTileSchedulerILi128ELi32ELi256ELi256ELb1ELb1ELb0ELb1ELb1ELb1EEEEEEEEEvNT_6ParamsE,@"STO_CUDA_ENTRY STV_DEFAULT"
_ZN7cutlass13device_kernelIN5flash19enable_sm80_to_sm89INS1_16FlashAttnFwdSm80INS1_25CollectiveMainloopFwdSm80ILi8ELi1ELb0EN4cute5tupleIJNS5_1CILi128EEENS7_ILi32EEENS7_ILi256EEEEEELi256ENS_10bfloat16_tEfNS_4arch4Sm80ELb1ELb0ELb0ELb1ELb1ELb1ELb1ELb1EEENS1_21CollectiveEpilogueFwdINS6_IJS8_SA_S9_EEENS6_IJNS7_ILi1EEESI_SI_EEESC_SE_Li256ELb1ELb1ELb1ELb0EEENS1_36VarlenDynamicPersistentTileSchedulerILi128ELi32ELi256ELi256ELb1ELb1ELb0ELb1ELb1ELb1EEEEEEEEEvNT_6ParamsE:
[----:B------:R-:W-:Y:S01]  /*0000*/  LDC R1, c[0x0][0x37c] ;  /* 0x0000df00ff017b82 */ /* 0x000fe20000000800 */
[----:B------:R-:W-:Y:S05]  /*0010*/  EXIT ;  /* 0x000000000000794d */ /* 0x000fea0003800000 */
.L_x_26:
        /* <DEDUP_REMOVED lines=14> */
.L_x_62:


//--------------------- .text._ZN7cutlass13device_kernelIN5flash19enable_sm80_to_sm89INS1_16FlashAttnFwdSm80INS1_25CollectiveMainloopFwdSm80ILi8ELi1ELb0EN4cute5tupleIJNS5_1CILi128EEENS7_ILi96EEENS7_ILi256EEEEEELi256ENS_10bfloat16_tEfNS_4arch4Sm80ELb0ELb0ELb0ELb0ELb1ELb0ELb1ELb1EEENS1_21CollectiveEpilogueFwdINS6_IJS8_SA_S9_EEENS6_IJNS7_ILi1EEESI_SI_EEESC_SE_Li256ELb0ELb1ELb1ELb0EEENS1_19SingleTileSchedulerILb0ELb1ELb1ELi128EEEEEEEEEvNT_6ParamsE --------------------------
	.section	.text._ZN7cutlass13device_kernelIN5flash19enable_sm80_to_sm89INS1_16FlashAttnFwdSm80INS1_25CollectiveMainloopFwdSm80ILi8ELi1ELb0EN4cute5tupleIJNS5_1CILi128EEENS7_ILi96EEENS7_ILi256EEEEEELi256ENS_10bfloat16_tEfNS_4arch4Sm80ELb0ELb0ELb0ELb0ELb1ELb0ELb1ELb1EEENS1_21CollectiveEpilogueFwdINS6_IJS8_SA_S9_EEENS6_IJNS7_ILi1EEESI_SI_EEESC_SE_Li256ELb0ELb1ELb1ELb0EEENS1_19SingleTileSchedulerILb0ELb1ELb1ELi128EEEEEEEEEvNT_6ParamsE,"ax",@progbits
	.align	128
.text._ZN7cutlass13device_kernelIN5flash19enable_sm80_to_sm89INS1_16FlashAttnFwdSm80INS1_25CollectiveMainloopFwdSm80ILi8ELi1ELb0EN4cute5tupleIJNS5_1CILi128EEENS7_ILi96EEENS7_ILi256EEEEEELi256ENS_10bfloat16_tEfNS_4arch4Sm80ELb0ELb0ELb0ELb0ELb1ELb0ELb1ELb1EEENS1_21CollectiveEpilogueFwdINS6_IJS8_SA_S9_EEENS6_IJNS7_ILi1EEESI_SI_EEESC_SE_Li256ELb0ELb1ELb1ELb0EEENS1_19SingleTileSchedulerILb0ELb1ELb1ELi128EEEEEEEEEvNT_6ParamsE:
        .type           _ZN7cutlass13device_kernelIN5flash19enable_sm80_to_sm89INS1_16FlashAttnFwdSm80INS1_25CollectiveMainloopFwdSm80ILi8ELi1ELb0EN4cute5tupleIJNS5_1CILi128EEENS7_ILi96EEENS7_ILi256EEEEEELi256ENS_10bfloat16_tEfNS_4arch4Sm80ELb0ELb0ELb0ELb0ELb1ELb0ELb1ELb1EEENS1_21CollectiveEpilogueFwdINS6_IJS8_SA_S9_EEENS6_IJNS7_ILi1EEESI_SI_EEESC_SE_Li256ELb0ELb1ELb1ELb0EEENS1_19SingleTileSchedulerILb0ELb1ELb1ELi128EEEEEEEEEvNT_6ParamsE,@function
        .size           _ZN7cutlass13device_kernelIN5flash19enable_sm80_to_sm89INS1_16FlashAttnFwdSm80INS1_25CollectiveMainloopFwdSm80ILi8ELi1ELb0EN4cute5tupleIJNS5_1CILi128EEENS7_ILi96EEENS7_ILi256EEEEEELi256ENS_10bfloat16_tEfNS_4arch4Sm80ELb0ELb0ELb0ELb0ELb1ELb0ELb1ELb1EEENS1_21CollectiveEpilogueFwdINS6_IJS8_SA_S9_EEENS6_IJNS7_ILi1EEESI_SI_EEESC_SE_Li256ELb0ELb1ELb1ELb0EEENS1_19SingleTileSchedulerILb0ELb1ELb1ELi128EEEEEEEEEvNT_6ParamsE,(.L_x_63 - _ZN7cutlass13device_kernelIN5flash19enable_sm80_to_sm89INS1_16FlashAttnFwdSm80INS1_25CollectiveMainloopFwdSm80ILi8ELi1ELb0EN4cute5tupleIJNS5_1CILi128EEENS7_ILi96EEENS7_ILi256EEEEEELi256ENS_10bfloat16_tEfNS_4arch4Sm80ELb0ELb0ELb0ELb0ELb1ELb0ELb1ELb1EEENS1_21CollectiveEpilogueFwdINS6_IJS8_SA_S9_EEENS6_IJNS7_ILi1EEESI_SI_EEESC_SE_Li256ELb0ELb1ELb1ELb0EEENS1_19SingleTileSchedulerILb0ELb1ELb1ELi128EEEEEEEEEvNT_6ParamsE)
        .other          _ZN7cutlass13device_kernelIN5flash19enable_sm80_to_sm89INS1_16FlashAttnFwdSm80INS1_25CollectiveMainloopFwdSm80ILi8ELi1ELb0EN4cute5tupleIJNS5_1CILi128EEENS7_ILi96EEENS7_ILi256EEEEEELi256ENS_10bfloat16_tEfNS_4arch4Sm80ELb0ELb0ELb0ELb0ELb1ELb0ELb1ELb1EEENS1_21CollectiveEpilogueFwdINS6_IJS8_SA_S9_EEENS6_IJNS7_ILi1EEESI_SI_EEESC_SE_Li256ELb0ELb1ELb1ELb0EEENS1_19SingleTileSchedulerILb0ELb1ELb1ELi128EEEEEEEEEvNT_6ParamsE,@"STO_CUDA_ENTRY STV_DEFAULT"
_ZN7cutlass13device_kernelIN5flash19enable_sm80_to_sm89INS1_16FlashAttnFwdSm80INS1_25CollectiveMainloopFwdSm80ILi8ELi1ELb0EN4cute5tupleIJNS5_1CILi128EEENS7_ILi96EEENS7_ILi256EEEEEELi256ENS_10bfloat16_tEfNS_4arch4Sm80ELb0ELb0ELb0ELb0ELb1ELb0ELb1ELb1EEENS1_21CollectiveEpilogueFwdINS6_IJS8_SA_S9_EEENS6_IJNS7_ILi1EEESI_SI_EEESC_SE_Li256ELb0ELb1ELb1ELb0EEENS1_19SingleTileSchedulerILb0ELb1ELb1ELi128EEEEEEEEEvNT_6ParamsE:
[----:B------:R-:W-:Y:S01]  /*0000*/  LDC R1, c[0x0][0x37c] ;  /* 0x0000df00ff017b82 */ /* 0x000fe20000000800 */
[----:B------:R-:W-:Y:S05]  /*0010*/  EXIT ;  /* 0x000000000000794d */ /* 0x000fea0003800000 */
.L_x_27:
        /* <DEDUP_REMOVED lines=14> */
.L_x_63:


//--------------------- .text._ZN7cutlass13device_kernelIN5flash19enable_sm80_to_sm89INS1_16FlashAttnFwdSm80INS1_25CollectiveMainloopFwdSm80ILi8ELi1ELb0EN4cute5tupleIJNS5_1CILi128EEENS7_ILi64EEENS7_ILi256EEEEEELi256ENS_10bfloat16_tEfNS_4arch4Sm80ELb0ELb0ELb0ELb1ELb1ELb0ELb1ELb1EEENS1_21CollectiveEpilogueFwdINS6_IJS8_SA_S9_EEENS6_IJNS7_ILi1EEESI_SI_EEESC_SE_Li256ELb1ELb1ELb1ELb0EEENS1_36VarlenDynamicPersistentTileSchedulerILi128ELi64ELi256ELi256ELb1ELb1ELb0ELb0ELb1ELb1EEEEEEEEEvNT_6ParamsE --------------------------
	.section	.text._ZN7cutlass13device_kernelIN5flash19enable_sm80_to_sm89INS1_16FlashAttnFwdSm80INS1_25CollectiveMainloopFwdSm80ILi8ELi1ELb0EN4cute5tupleIJNS5_1CILi128EEENS7_ILi64EEENS7_ILi256EEEEEELi256ENS_10bfloat16_tEfNS_4arch4Sm80ELb0ELb0ELb0ELb1ELb1ELb0ELb1ELb1EEENS1_21CollectiveEpilogueFwdINS6_IJS8_SA_S9_EEENS6_IJNS7_ILi1EEESI_SI_EEESC_SE_Li256ELb1ELb1ELb1ELb0EEENS1_36VarlenDynamicPersistentTileSchedulerILi128ELi64ELi256ELi256ELb1ELb1ELb0ELb0ELb1ELb1EEEEEEEEEvNT_6ParamsE,"ax",@progbits
	.align	128
.text._ZN7cutlass13device_kernelIN5flash19enable_sm80_to_sm89INS1_16FlashAttnFwdSm80INS1_25CollectiveMainloopFwdSm80ILi8ELi1ELb0EN4cute5tupleIJNS5_1CILi128EEENS7_ILi64EEENS7_ILi256EEEEEELi256ENS_10bfloat16_tEfNS_4arch4Sm80ELb0ELb0ELb0ELb1ELb1ELb0ELb1ELb1EEENS1_21CollectiveEpilogueFwdINS6_IJS8_SA_S9_EEENS6_IJNS7_ILi1EEESI_SI_EEESC_SE_Li256ELb1ELb1ELb1ELb0EEENS1_36VarlenDynamicPersistentTileSchedulerILi128ELi64ELi256ELi256ELb1ELb1ELb0ELb0ELb1ELb1EEEEEEEEEvNT_6ParamsE:
        .type           _ZN7cutlass13device_kernelIN5flash19enable_sm80_to_sm89INS1_16FlashAttnFwdSm80INS1_25CollectiveMainloopFwdSm80ILi8ELi1ELb0EN4cute5tupleIJNS5_1CILi128EEENS7_ILi64EEENS7_ILi256EEEEEELi256ENS_10bfloat16_tEfNS_4arch4Sm80ELb0ELb0ELb0ELb1ELb1ELb0ELb1ELb1EEENS1_21CollectiveEpilogueFwdINS6_IJS8_SA_S9_EEENS6_IJNS7_ILi1EEESI_SI_EEESC_SE_Li256ELb1ELb1ELb1ELb0EEENS1_36VarlenDynamicPersistentTileSchedulerILi128ELi64ELi256ELi256ELb1ELb1ELb0ELb0ELb1ELb1EEEEEEEEEvNT_6ParamsE,@function
        .size           _ZN7cutlass13device_kernelIN5flash19enable_sm80_to_sm89INS1_16FlashAttnFwdSm80INS1_25CollectiveMainloopFwdSm80ILi8ELi1ELb0EN4cute5tupleIJNS5_1CILi128EEENS7_ILi64EEENS7_ILi256EEEEEELi256ENS_10bfloat16_tEfNS_4arch4Sm80ELb0ELb0ELb0ELb1ELb1ELb0ELb1ELb1EEENS1_21CollectiveEpilogueFwdINS6_IJS8_SA_S9_EEENS6_IJNS7_ILi1EEESI_SI_EEESC_SE_Li256ELb1ELb1ELb1ELb0EEENS1_36VarlenDynamicPersistentTileSchedulerILi128ELi64ELi256ELi256ELb1ELb1ELb0ELb0ELb1ELb1EEEEEEEEEvNT_6ParamsE,(.L_x_64 - _ZN7cutlass13device_kernelIN5flash19enable_sm80_to_sm89INS1_16FlashAttnFwdSm80INS1_25CollectiveMainloopFwdSm80ILi8ELi1ELb0EN4cute5tupleIJNS5_1CILi128EEENS7_ILi64EEENS7_ILi256EEEEEELi256ENS_10bfloat16_tEfNS_4arch4Sm80ELb0ELb0ELb0ELb1ELb1ELb0ELb1ELb1EEENS1_21CollectiveEpilogueFwdINS6_IJS8_SA_S9_EEENS6_IJNS7_ILi1EEESI_SI_EEESC_SE_Li256ELb1ELb1ELb1ELb0EEENS1_36VarlenDynamicPersistentTileSchedulerILi128ELi64ELi256ELi256ELb1ELb1ELb0ELb0ELb1ELb1EEEEEEEEEvNT_6ParamsE)
        .other          _ZN7cutlass13device_kernelIN5flash19enable_sm80_to_sm89INS1_16FlashAttnFwdSm80INS1_25CollectiveMainloopFwdSm80ILi8ELi1ELb0EN4cute5tupleIJNS5_1CILi128EEENS7_ILi64EEENS7_ILi256EEEEEELi256ENS_10bfloat16_tEfNS_4arch4Sm80ELb0ELb0ELb0ELb1ELb1ELb0ELb1ELb1EEENS1_21CollectiveEpilogueFwdINS6_IJS8_SA_S9_EEENS6_IJNS7_ILi1EEESI_SI_EEESC_SE_Li256ELb1ELb1ELb1ELb0EEENS1_36VarlenDynamicPersistentTileSchedulerILi128ELi64ELi256ELi256ELb1ELb1ELb0ELb0ELb1ELb1EEEEEEEEEvNT_6ParamsE,@"STO_CUDA_ENTRY STV_DEFAULT"
_ZN7cutlass13device_kernelIN5flash19enable_sm80_to_sm89INS1_16FlashAttnFwdSm80INS1_25CollectiveMainloopFwdSm80ILi8ELi1ELb0EN4cute5tupleIJNS5_1CILi128EEENS7_ILi64EEENS7_ILi256EEEEEELi256ENS_10bfloat16_tEfNS_4arch4Sm80ELb0ELb0ELb0ELb1ELb1ELb0ELb1ELb1EEENS1_21CollectiveEpilogueFwdINS6_IJS8_SA_S9_EEENS6_IJNS7_ILi1EEESI_SI_EEESC_SE_Li256ELb1ELb1ELb1ELb0EEENS1_36VarlenDynamicPersistentTileSchedulerILi128ELi64ELi256ELi256ELb1ELb1ELb0ELb0ELb1ELb1EEEEEEEEEvNT_6ParamsE:
[----:B------:R-:W-:Y:S01]  /*0000*/  LDC R1, c[0x0][0x37c] ;  /* 0x0000df00ff017b82 */ /* 0x000fe20000000800 */
[----:B------:R-:W-:Y:S05]  /*0010*/  EXIT ;  /* 0x000000000000794d */ /* 0x000fea0003800000 */
.L_x_28:
        /* <DEDUP_REMOVED lines=14> */
.L_x_64:


//--------------------- .text._ZN7cutlass13device_kernelIN5flash19enable_sm80_to_sm89INS1_16FlashAttnFwdSm80INS1_25CollectiveMainloopFwdSm80ILi8ELi1ELb0EN4cute5tupleIJNS5_1CILi128EEENS7_ILi48EEENS7_ILi256EEEEEELi256ENS_10bfloat16_tEfNS_4arch4Sm80ELb0ELb0ELb0ELb1ELb1ELb1ELb1ELb1EEENS1_21CollectiveEpilogueFwdINS6_IJS8_SA_S9_EEENS6_IJNS7_ILi1EEESI_SI_EEESC_SE_Li256ELb1ELb1ELb1ELb0EEENS1_36VarlenDynamicPersistentTileSchedulerILi128ELi48ELi256ELi256ELb1ELb1ELb0ELb0ELb1ELb1EEEEEEEEEvNT_6ParamsE --------------------------
	.section	.text._ZN7cutlass13device_kernelIN5flash19enable_sm80_to_sm89INS1_16FlashAttnFwdSm80INS1_25CollectiveMainloopFwdSm80ILi8ELi1ELb0EN4cute5tupleIJNS5_1CILi128EEENS7_ILi48EEENS7_ILi256EEEEEELi256ENS_10bfloat16_tEfNS_4arch4Sm80ELb0ELb0ELb0ELb1ELb1ELb1ELb1ELb1EEENS1_21CollectiveEpilogueFwdINS6_IJS8_SA_S9_EEENS6_IJNS7_ILi1EEESI_SI_EEESC_SE_Li256ELb1ELb1ELb1ELb0EEENS1_36VarlenDynamicPersistentTileSchedulerILi128ELi48ELi256ELi256ELb1ELb1ELb0ELb0ELb1ELb1EEEEEEEEEvNT_6ParamsE,"ax",@progbits
	.align	128
.text._ZN7cutlass13device_kernelIN5flash19enable_sm80_to_sm89INS1_16FlashAttnFwdSm80INS1_25CollectiveMainloopFwdSm80ILi8ELi1ELb0EN4cute5tupleIJNS5_1CILi128EEENS7_ILi48EEENS7_ILi256EEEEEELi256ENS_10bfloat16_tEfNS_4arch4Sm80ELb0ELb0ELb0ELb1ELb1ELb1ELb1ELb1EEENS1_21CollectiveEpilogueFwdINS6_IJS8_SA_S9_EEENS6_IJNS7_ILi1EEESI_SI_EEESC_SE_Li256ELb1ELb1ELb1ELb0EEENS1_36VarlenDynamicPersistentTileSchedulerILi128ELi48ELi256ELi256ELb1ELb1ELb0ELb0ELb1ELb1EEEEEEEEEvNT_6ParamsE:
        .type           _ZN7cutlass13device_kernelIN5flash19enable_sm80_to_sm89INS1_16FlashAttnFwdSm80INS1_25CollectiveMainloopFwdSm80ILi8ELi1ELb0EN4cute5tupleIJNS5_1CILi128EEENS7_ILi48EEENS7_ILi256EEEEEELi256ENS_10bfloat16_tEfNS_4arch4Sm80ELb0ELb0ELb0ELb1ELb1ELb1ELb1ELb1EEENS1_21CollectiveEpilogueFwdINS6_IJS8_SA_S9_EEENS6_IJNS7_ILi1EEESI_SI_EEESC_SE_Li256ELb1ELb1ELb1ELb0EEENS1_36VarlenDynamicPersistentTileSchedulerILi128ELi48ELi256ELi256ELb1ELb1ELb0ELb0ELb1ELb1EEEEEEEEEvNT_6ParamsE,@function
        .size           _ZN7cutlass13device_kernelIN5flash19enable_sm80_to_sm89INS1_16FlashAttnFwdSm80INS1_25CollectiveMainloopFwdSm80ILi8ELi1ELb0EN4cute5tupleIJNS5_1CILi128EEENS7_ILi48EEENS7_ILi256EEEEEELi256ENS_10bfloat16_tEfNS_4arch4Sm80ELb0ELb0ELb0ELb1ELb1ELb1ELb1ELb1EEENS1_21CollectiveEpilogueFwdINS6_IJS8_SA_S9_EEENS6_IJNS7_ILi1EEESI_SI_EEESC_SE_Li256ELb1ELb1ELb1ELb0EEENS1_36VarlenDynamicPersistentTileSchedulerILi128ELi48ELi256ELi256ELb1ELb1ELb0ELb0ELb1ELb1EEEEEEEEEvNT_6ParamsE,(.L_x_65 - _ZN7cutlass13device_kernelIN5flash19enable_sm80_to_sm89INS1_16FlashAttnFwdSm80INS1_25CollectiveMainloopFwdSm80ILi8ELi1ELb0EN4cute5tupleIJNS5_1CILi128EEENS7_ILi48EEENS7_ILi256EEEEEELi256ENS_10bfloat16_tEfNS_4arch4Sm80ELb0ELb0ELb0ELb1ELb1ELb1ELb1ELb1EEENS1_21CollectiveEpilogueFwdINS6_IJS8_SA_S9_EEENS6_IJNS7_ILi1EEESI_SI_EEESC_SE_Li256ELb1ELb1ELb1ELb0EEENS1_36VarlenDynamicPersistentTileSchedulerILi128ELi48ELi256ELi256ELb1ELb1ELb0ELb0ELb1ELb1EEEEEEEEEvNT_6ParamsE)
        .other          _ZN7cutlass13device_kernelIN5flash19enable_sm80_to_sm89INS1_16FlashAttnFwdSm80INS1_25CollectiveMainloopFwdSm80ILi8ELi1ELb0EN4cute5tupleIJNS5_1CILi128EEENS7_ILi48EEENS7_ILi256EEEEEELi256ENS_10bfloat16_tEfNS_4arch4Sm80ELb0ELb0ELb0ELb1ELb1ELb1ELb1ELb1EEENS1_21CollectiveEpilogueFwdINS6_IJS8_SA_S9_EEENS6_IJNS7_ILi1EEESI_SI_EEESC_SE_Li256ELb1ELb1ELb1ELb0EEENS1_36VarlenDynamicPersistentTileSchedulerILi128ELi48ELi256ELi256ELb1ELb1ELb0ELb0ELb1ELb1EEEEEEEEEvNT_6ParamsE,@"STO_CUDA_ENTRY STV_DEFAULT"
_ZN7cutlass13device_kernelIN5flash19enable_sm80_to_sm89INS1_16FlashAttnFwdSm80INS1_25CollectiveMainloopFwdSm80ILi8ELi1ELb0EN4cute5tupleIJNS5_1CILi128EEENS7_ILi48EEENS7_ILi256EEEEEELi256ENS_10bfloat16_tEfNS_4arch4Sm80ELb0ELb0ELb0ELb1ELb1ELb1ELb1ELb1EEENS1_21CollectiveEpilogueFwdINS6_IJS8_SA_S9_EEENS6_IJNS7_ILi1EEESI_SI_EEESC_SE_Li256ELb1ELb1ELb1ELb0EEENS1_36VarlenDynamicPersistentTileSchedulerILi128ELi48ELi256ELi256ELb1ELb1ELb0ELb0ELb1ELb1EEEEEEEEEvNT_6ParamsE:
[----:B------:R-:W-:Y:S01]  /*0000*/  LDC R1, c[0x0][0x37c] ;  /* 0x0000df00ff017b82 */ /* 0x000fe20000000800 */
[----:B------:R-:W-:Y:S05]  /*0010*/  EXIT ;  /* 0x000000000000794d */ /* 0x000fea0003800000 */
.L_x_29:
        /* <DEDUP_REMOVED lines=14> */
.L_x_65:


//--------------------- .text._ZN7cutlass13device_kernelIN5flash19enable_sm80_to_sm89INS1_16FlashAttnFwdSm80INS1_25CollectiveMainloopFwdSm80ILi8ELi1ELb0EN4cute5tupleIJNS5_1CILi128EEENS7_ILi64EEENS7_ILi256EEEEEELi256ENS_10bfloat16_tEfNS_4arch4Sm80ELb0ELb1ELb0ELb0ELb1ELb0ELb1ELb1EEENS1_21CollectiveEpilogueFwdINS6_IJS8_SA_S9_EEENS6_IJNS7_ILi1EEESI_SI_EEESC_SE_Li256ELb0ELb1ELb1ELb0EEENS1_19SingleTileSchedulerILb0ELb1ELb1ELi128EEEEEEEEEvNT_6ParamsE --------------------------
	.section	.text._ZN7cutlass13device_kernelIN5flash19enable_sm80_to_sm89INS1_16FlashAttnFwdSm80INS1_25CollectiveMainloopFwdSm80ILi8ELi1ELb0EN4cute5tupleIJNS5_1CILi128EEENS7_ILi64EEENS7_ILi256EEEEEELi256ENS_10bfloat16_tEfNS_4arch4Sm80ELb0ELb1ELb0ELb0ELb1ELb0ELb1ELb1EEENS1_21CollectiveEpilogueFwdINS6_IJS8_SA_S9_EEENS6_IJNS7_ILi1EEESI_SI_EEESC_SE_Li256ELb0ELb1ELb1ELb0EEENS1_19SingleTileSchedulerILb0ELb1ELb1ELi128EEEEEEEEEvNT_6ParamsE,"ax",@progbits
	.align	128
.text._ZN7cutlass13device_kernelIN5flash19enable_sm80_to_sm89INS1_16FlashAttnFwdSm80INS1_25CollectiveMainloopFwdSm80ILi8ELi1ELb0EN4cute5tupleIJNS5_1CILi128EEENS7_ILi64EEENS7_ILi256EEEEEELi256ENS_10bfloat16_tEfNS_4arch4Sm80ELb0ELb1ELb0ELb0ELb1ELb0ELb1ELb1EEENS1_21CollectiveEpilogueFwdINS6_IJS8_SA_S9_EEENS6_IJNS7_ILi1EEESI_SI_EEESC_SE_Li256ELb0ELb1ELb1ELb0EEENS1_19SingleTileSchedulerILb0ELb1ELb1ELi128EEEEEEEEEvNT_6ParamsE:
        .type           _ZN7cutlass13device_kernelIN5flash19enable_sm80_to_sm89INS1_16FlashAttnFwdSm80INS1_25CollectiveMainloopFwdSm80ILi8ELi1ELb0EN4cute5tupleIJNS5_1CILi128EEENS7_ILi64EEENS7_ILi256EEEEEELi256ENS_10bfloat16_tEfNS_4arch4Sm80ELb0ELb1ELb0ELb0ELb1ELb0ELb1ELb1EEENS1_21CollectiveEpilogueFwdINS6_IJS8_SA_S9_EEENS6_IJNS7_ILi1EEESI_SI_EEESC_SE_Li256ELb0ELb1ELb1ELb0EEENS1_19SingleTileSchedulerILb0ELb1ELb1ELi128EEEEEEEEEvNT_6ParamsE,@function
        .size           _ZN7cutlass13device_kernelIN5flash19enable_sm80_to_sm89INS1_16FlashAttnFwdSm80INS1_25CollectiveMainloopFwdSm80ILi8ELi1ELb0EN4cute5tupleIJNS5_1CILi128EEENS7_ILi64EEENS7_ILi256EEEEEELi256ENS_10bfloat16_tEfNS_4arch4Sm80ELb0ELb1ELb0ELb0ELb1ELb0ELb1ELb1EEENS1_21CollectiveEpilogueFwdINS6_IJS8_SA_S9_EEENS6_IJNS7_ILi1EEESI_SI_EEESC_SE_Li256ELb0ELb1ELb1ELb0EEENS1_19SingleTileSchedulerILb0ELb1ELb1ELi128EEEEEEEEEvNT_6ParamsE,(.L_x_66 - _ZN7cutlass13device_kernelIN5flash19enable_sm80_to_sm89INS1_16FlashAttnFwdSm80INS1_25CollectiveMainloopFwdSm80ILi8ELi1ELb0EN4cute5tupleIJNS5_1CILi128EEENS7_ILi64EEENS7_ILi256EEEEEELi256ENS_10bfloat16_tEfNS_4arch4Sm80ELb0ELb1ELb0ELb0ELb1ELb0ELb1ELb1EEENS1_21CollectiveEpilogueFwdINS6_IJS8_SA_S9_EEENS6_IJNS7_ILi1EEESI_SI_EEESC_SE_Li256ELb0ELb1ELb1ELb0EEENS1_19SingleTileSchedulerILb0ELb1ELb1ELi128EEEEEEEEEvNT_6ParamsE)
        .other          _ZN7cutlass13device_kernelIN5flash19enable_sm80_to_sm89INS1_16FlashAttnFwdSm80INS1_25CollectiveMainloopFwdSm80ILi8ELi1ELb0EN4cute5tupleIJNS5_1CILi128EEENS7_ILi64EEENS7_ILi256EEEEEELi256ENS_10bfloat16_tEfNS_4arch4Sm80ELb0ELb1ELb0ELb0ELb1ELb0ELb1ELb1EEENS1_21CollectiveEpilogueFwdINS6_IJS8_SA_S9_EEENS6_IJNS7_ILi1EEESI_SI_EEESC_SE_Li256ELb0ELb1ELb1ELb0EEENS1_19SingleTileSchedulerILb0ELb1ELb1ELi128EEEEEEEEEvNT_6ParamsE,@"STO_CUDA_ENTRY STV_DEFAULT"
_ZN7cutlass13device_kernelIN5flash19enable_sm80_to_sm89INS1_16FlashAttnFwdSm80INS1_25CollectiveMainloopFwdSm80ILi8ELi1ELb0EN4cute5tupleIJNS5_1CILi128EEENS7_ILi64EEENS7_ILi256EEEEEELi256ENS_10bfloat16_tEfNS_4arch4Sm80ELb0ELb1ELb0ELb0ELb1ELb0ELb1ELb1EEENS1_21CollectiveEpilogueFwdINS6_IJS8_SA_S9_EEENS6_IJNS7_ILi1EEESI_SI_EEESC_SE_Li256ELb0ELb1ELb1ELb0EEENS1_19SingleTileSchedulerILb0ELb1ELb1ELi128EEEEEEEEEvNT_6ParamsE:
[----:B------:R-:W-:Y:S01]  /*0000*/  LDC R1, c[0x0][0x37c] ;  /* 0x0000df00ff017b82 */ /* 0x000fe20000000800 */
[----:B------:R-:W-:Y:S05]  /*0010*/  EXIT ;  /* 0x000000000000794d */ /* 0x000fea0003800000 */
.L_x_30:
        /* <DEDUP_REMOVED lines=14> */
.L_x_66:


//--------------------- .text._ZN7cutlass13device_kernelIN5flash19enable_sm80_to_sm89INS1_16FlashAttnFwdSm80INS1_25CollectiveMainloopFwdSm80ILi8ELi1ELb0EN4cute5tupleIJNS5_1CILi128EEENS7_ILi64EEENS7_ILi256EEEEEELi256ENS_10bfloat16_tEfNS_4arch4Sm80ELb0ELb1ELb0ELb1ELb1ELb0ELb1ELb1EEENS1_21CollectiveEpilogueFwdINS6_IJS8_SA_S9_EEENS6_IJNS7_ILi1EEESI_SI_EEESC_SE_Li256ELb1ELb1ELb1ELb0EEENS1_36VarlenDynamicPersistentTileSchedulerILi128ELi64ELi256ELi256ELb1ELb1ELb0ELb1ELb0ELb1EEEEEEEEEvNT_6ParamsE --------------------------
	.section	.text._ZN7cutlass13device_kernelIN5flash19enable_sm80_to_sm89INS1_16FlashAttnFwdSm80INS1_25CollectiveMainloopFwdSm80ILi8ELi1ELb0EN4cute5tupleIJNS5_1CILi128EEENS7_ILi64EEENS7_ILi256EEEEEELi256ENS_10bfloat16_tEfNS_4arch4Sm80ELb0ELb1ELb0ELb1ELb1ELb0ELb1ELb1EEENS1_21CollectiveEpilogueFwdINS6_IJS8_SA_S9_EEENS6_IJNS7_ILi1EEESI_SI_EEESC_SE_Li256ELb1ELb1ELb1ELb0EEENS1_36VarlenDynamicPersistentTileSchedulerILi128ELi64ELi256ELi256ELb1ELb1ELb0ELb1ELb0ELb1EEEEEEEEEvNT_6ParamsE,"ax",@progbits
	.align	128
.text._ZN7cutlass13device_kernelIN5flash19enable_sm80_to_sm89INS1_16FlashAttnFwdSm80INS1_25CollectiveMainloopFwdSm80ILi8ELi1ELb0EN4cute5tupleIJNS5_1CILi128EEENS7_ILi64EEENS7_ILi256EEEEEELi256ENS_10bfloat16_tEfNS_4arch4Sm80ELb0ELb1ELb0ELb1ELb1ELb0ELb1ELb1EEENS1_21CollectiveEpilogueFwdINS6_IJS8_SA_S9_EEENS6_IJNS7_ILi1EEESI_SI_EEESC_SE_Li256ELb1ELb1ELb1ELb0EEENS1_36VarlenDynamicPersistentTileSchedulerILi128ELi64ELi256ELi256ELb1ELb1ELb0ELb1ELb0ELb1EEEEEEEEEvNT_6ParamsE:
        .type           _ZN7cutlass13device_kernelIN5flash19enable_sm80_to_sm89INS1_16FlashAttnFwdSm80INS1_25CollectiveMainloopFwdSm80ILi8ELi1ELb0EN4cute5tupleIJNS5_1CILi128EEENS7_ILi64EEENS7_ILi256EEEEEELi256ENS_10bfloat16_tEfNS_4arch4Sm80ELb0ELb1ELb0ELb1ELb1ELb0ELb1ELb1EEENS1_21CollectiveEpilogueFwdINS6_IJS8_SA_S9_EEENS6_IJNS7_ILi1EEESI_SI_EEESC_SE_Li256ELb1ELb1ELb1ELb0EEENS1_36VarlenDynamicPersistentTileSchedulerILi128ELi64ELi256ELi256ELb1ELb1ELb0ELb1ELb0ELb1EEEEEEEEEvNT_6ParamsE,@function
        .size           _ZN7cutlass13device_kernelIN5flash19enable_sm80_to_sm89INS1_16FlashAttnFwdSm80INS1_25CollectiveMainloopFwdSm80ILi8ELi1ELb0EN4cute5tupleIJNS5_1CILi128EEENS7_ILi64EEENS7_ILi256EEEEEELi256ENS_10bfloat16_tEfNS_4arch4Sm80ELb0ELb1ELb0ELb1ELb1ELb0ELb1ELb1EEENS1_21CollectiveEpilogueFwdINS6_IJS8_SA_S9_EEENS6_IJNS7_ILi1EEESI_SI_EEESC_SE_Li256ELb1ELb1ELb1ELb0EEENS1_36VarlenDynamicPersistentTileSchedulerILi128ELi64ELi256ELi256ELb1ELb1ELb0ELb1ELb0ELb1EEEEEEEEEvNT_6ParamsE,(.L_x_67 - _ZN7cutlass13device_kernelIN5flash19enable_sm80_to_sm89INS1_16FlashAttnFwdSm80INS1_25CollectiveMainloopFwdSm80ILi8ELi1ELb0EN4cute5tupleIJNS5_1CILi128EEENS7_ILi64EEENS7_ILi256EEEEEELi256ENS_10bfloat16_tEfNS_4arch4Sm80ELb0ELb1ELb0ELb1ELb1ELb0ELb1ELb1EEENS1_21CollectiveEpilogueFwdINS6_IJS8_SA_S9_EEENS6_IJNS7_ILi1EEESI_SI_EEESC_SE_Li256ELb1ELb1ELb1ELb0EEENS1_36VarlenDynamicPersistentTileSchedulerILi128ELi64ELi256ELi256ELb1ELb1ELb0ELb1ELb0ELb1EEEEEEEEEvNT_6ParamsE)
        .other          _ZN7cutlass13device_kernelIN5flash19enable_sm80_to_sm89INS1_16FlashAttnFwdSm80INS1_25CollectiveMainloopFwdSm80ILi8ELi1ELb0EN4cute5tupleIJNS5_1CILi128EEENS7_ILi64EEENS7_ILi256EEEEEELi256ENS_10bfloat16_tEfNS_4arch4Sm80ELb0ELb1ELb0ELb1ELb1ELb0ELb1ELb1EEENS1_21CollectiveEpilogueFwdINS6_IJS8_SA_S9_EEENS6_IJNS7_ILi1EEESI_SI_EEESC_SE_Li256ELb1ELb1ELb1ELb0EEENS1_36VarlenDynamicPersistentTileSchedulerILi128ELi64ELi256ELi256ELb1ELb1ELb0ELb1ELb0ELb1EEEEEEEEEvNT_6ParamsE,@"STO_CUDA_ENTRY STV_DEFAULT"
_ZN7cutlass13device_kernelIN5flash19enable_sm80_to_sm89INS1_16FlashAttnFwdSm80INS1_25CollectiveMainloopFwdSm80ILi8ELi1ELb0EN4cute5tupleIJNS5_1CILi128EEENS7_ILi64EEENS7_ILi256EEEEEELi256ENS_10bfloat16_tEfNS_4arch4Sm80ELb0ELb1ELb0ELb1ELb1ELb0ELb1ELb1EEENS1_21CollectiveEpilogueFwdINS6_IJS8_SA_S9_EEENS6_IJNS7_ILi1EEESI_SI_EEESC_SE_Li256ELb1ELb1ELb1ELb0EEENS1_36VarlenDynamicPersistentTileSchedulerILi128ELi64ELi256ELi256ELb1ELb1ELb0ELb1ELb0ELb1EEEEEEEEEvNT_6ParamsE:
[----:B------:R-:W-:Y:S01]  /*0000*/  LDC R1, c[0x0][0x37c] ;  /* 0x0000df00ff017b82 */ /* 0x000fe20000000800 */
[----:B------:R-:W-:Y:S05]  /*0010*/  EXIT ;  /* 0x000000000000794d */ /* 0x000fea0003800000 */
.L_x_31:
        /* <DEDUP_REMOVED lines=14> */
.L_x_67:


//--------------------- .text._ZN7cutlass13device_kernelIN5flash19enable_sm80_to_sm89INS1_16FlashAttnFwdSm80INS1_25CollectiveMainloopFwdSm80ILi8ELi1ELb0EN4cute5tupleIJNS5_1CILi128EEENS7_ILi48EEENS7_ILi256EEEEEELi256ENS_10bfloat16_tEfNS_4arch4Sm80ELb0ELb1ELb0ELb1ELb1ELb1ELb1ELb1EEENS1_21CollectiveEpilogueFwdINS6_IJS8_SA_S9_EEENS6_IJNS7_ILi1EEESI_SI_EEESC_SE_Li256ELb1ELb1ELb1ELb0EEENS1_36VarlenDynamicPersistentTileSchedulerILi128ELi48ELi256ELi256ELb1ELb1ELb0ELb1ELb0ELb1EEEEEEEEEvNT_6ParamsE --------------------------
	.section	.text._ZN7cutlass13device_kernelIN5flash19enable_sm80_to_sm89INS1_16FlashAttnFwdSm80INS1_25CollectiveMainloopFwdSm80ILi8ELi1ELb0EN4cute5tupleIJNS5_1CILi128EEENS7_ILi48EEENS7_ILi256EEEEEELi256ENS_10bfloat16_tEfNS_4arch4Sm80ELb0ELb1ELb0ELb1ELb1ELb1ELb1ELb1EEENS1_21CollectiveEpilogueFwdINS6_IJS8_SA_S9_EEENS6_IJNS7_ILi1EEESI_SI_EEESC_SE_Li256ELb1ELb1ELb1ELb0EEENS1_36VarlenDynamicPersistentTileSchedulerILi128ELi48ELi256ELi256ELb1ELb1ELb0ELb1ELb0ELb1EEEEEEEEEvNT_6ParamsE,"ax",@progbits
	.align	128
.text._ZN7cutlass13device_kernelIN5flash19enable_sm80_to_sm89INS1_16FlashAttnFwdSm80INS1_25CollectiveMainloopFwdSm80ILi8ELi1ELb0EN4cute5tupleIJNS5_1CILi128EEENS7_ILi48EEENS7_ILi256EEEEEELi256ENS_10bfloat16_tEfNS_4arch4Sm80ELb0ELb1ELb0ELb1ELb1ELb1ELb1ELb1EEENS1_21CollectiveEpilogueFwdINS6_IJS8_SA_S9_EEENS6_IJNS7_ILi1EEESI_SI_EEESC_SE_Li256ELb1ELb1ELb1ELb0EEENS1_36VarlenDynamicPersistentTileSchedulerILi128ELi48ELi256ELi256ELb1ELb1ELb0ELb1ELb0ELb1EEEEEEEEEvNT_6ParamsE:
        .type           _ZN7cutlass13device_kernelIN5flash19enable_sm80_to_sm89INS1_16FlashAttnFwdSm80INS1_25CollectiveMainloopFwdSm80ILi8ELi1ELb0EN4cute5tupleIJNS5_1CILi128EEENS7_ILi48EEENS7_ILi256EEEEEELi256ENS_10bfloat16_tEfNS_4arch4Sm80ELb0ELb1ELb0ELb1ELb1ELb1ELb1ELb1EEENS1_21CollectiveEpilogueFwdINS6_IJS8_SA_S9_EEENS6_IJNS7_ILi1EEESI_SI_EEESC_SE_Li256ELb1ELb1ELb1ELb0EEENS1_36VarlenDynamicPersistentTileSchedulerILi128ELi48ELi256ELi256ELb1ELb1ELb0ELb1ELb0ELb1EEEEEEEEEvNT_6ParamsE,@function
        .size           _ZN7cutlass13device_kernelIN5flash19enable_sm80_to_sm89INS1_16FlashAttnFwdSm80INS1_25CollectiveMainloopFwdSm80ILi8ELi1ELb0EN4cute5tupleIJNS5_1CILi128EEENS7_ILi48EEENS7_ILi256EEEEEELi256ENS_10bfloat16_tEfNS_4arch4Sm80ELb0ELb1ELb0ELb1ELb1ELb1ELb1ELb1EEENS1_21CollectiveEpilogueFwdINS6_IJS8_SA_S9_EEENS6_IJNS7_ILi1EEESI_SI_EEESC_SE_Li256ELb1ELb1ELb1ELb0EEENS1_36VarlenDynamicPersistentTileSchedulerILi128ELi48ELi256ELi256ELb1ELb1ELb0ELb1ELb0ELb1EEEEEEEEEvNT_6ParamsE,(.L_x_68 - _ZN7cutlass13device_kernelIN5flash19enable_sm80_to_sm89INS1_16FlashAttnFwdSm80INS1_25CollectiveMainloopFwdSm80ILi8ELi1ELb0EN4cute5tupleIJNS5_1CILi128EEENS7_ILi48EEENS7_ILi256EEEEEELi256ENS_10bfloat16_tEfNS_4arch4Sm80ELb0ELb1ELb0ELb1ELb1ELb1ELb1ELb1EEENS1_21CollectiveEpilogueFwdINS6_IJS8_SA_S9_EEENS6_IJNS7_ILi1EEESI_SI_EEESC_SE_Li256ELb1ELb1ELb1ELb0EEENS1_36VarlenDynamicPersistentTileSchedulerILi128ELi48ELi256ELi256ELb1ELb1ELb0ELb1ELb0ELb1EEEEEEEEEvNT_6ParamsE)
        .other          _ZN7cutlass13device_kernelIN5flash19enable_sm80_to_sm89INS1_16FlashAttnFwdSm80INS1_25CollectiveMainloopFwdSm80ILi8ELi1ELb0EN4cute5tupleIJNS5_1CILi128EEENS7_ILi48EEENS7_ILi256EEEEEELi256ENS_10bfloat16_tEfNS_4arch4Sm80ELb0ELb1ELb0ELb1ELb1ELb1ELb1ELb1EEENS1_21CollectiveEpilogueFwdINS6_IJS8_SA_S9_EEENS6_IJNS7_ILi1EEESI_SI_EEESC_SE_Li256ELb1ELb1ELb1ELb0EEENS1_36VarlenDynamicPersistentTileSchedulerILi128ELi48ELi256ELi256ELb1ELb1ELb0ELb1ELb0ELb1EEEEEEEEEvNT_6ParamsE,@"STO_CUDA_ENTRY STV_DEFAULT"
_ZN7cutlass13device_kernelIN5flash19enable_sm80_to_sm89INS1_16FlashAttnFwdSm80INS1_25CollectiveMainloopFwdSm80ILi8ELi1ELb0EN4cute5tupleIJNS5_1CILi128EEENS7_ILi48EEENS7_ILi256EEEEEELi256ENS_10bfloat16_tEfNS_4arch4Sm80ELb0ELb1ELb0ELb1ELb1ELb1ELb1ELb1EEENS1_21CollectiveEpilogueFwdINS6_IJS8_SA_S9_EEENS6_IJNS7_ILi1EEESI_SI_EEESC_SE_Li256ELb1ELb1ELb1ELb0EEENS1_36VarlenDynamicPersistentTileSchedulerILi128ELi48ELi256ELi256ELb1ELb1ELb0ELb1ELb0ELb1EEEEEEEEEvNT_6ParamsE:
[----:B------:R-:W-:Y:S01]  /*0000*/  LDC R1, c[0x0][0x37c] ;  /* 0x0000df00ff017b82 */ /* 0x000fe20000000800 */
[----:B------:R-:W-:Y:S05]  /*0010*/  EXIT ;  /* 0x000000000000794d */ /* 0x000fea0003800000 */
.L_x_32:
        /* <DEDUP_REMOVED lines=14> */
.L_x_68:


//--------------------- .text._ZN7cutlass13device_kernelIN5flash19enable_sm80_to_sm89INS1_16FlashAttnFwdSm80INS1_25CollectiveMainloopFwdSm80ILi8ELi1ELb0EN4cute5tupleIJNS5_1CILi128EEENS7_ILi96EEENS7_ILi256EEEEEELi256ENS_10bfloat16_tEfNS_4arch4Sm80ELb1ELb0ELb0ELb0ELb1ELb0ELb1ELb1EEENS1_21CollectiveEpilogueFwdINS6_IJS8_SA_S9_EEENS6_IJNS7_ILi1EEESI_SI_EEESC_SE_Li256ELb0ELb1ELb1ELb0EEENS1_30DynamicPersistentTileSchedulerILi256ELi256ELb1ELb1ELb0EEEEEEEEEvNT_6ParamsE --------------------------
	.section	.text._ZN7cutlass13device_kernelIN5flash19enable_sm80_to_sm89INS1_16FlashAttnFwdSm80INS1_25CollectiveMainloopFwdSm80ILi8ELi1ELb0EN4cute5tupleIJNS5_1CILi128EEENS7_ILi96EEENS7_ILi256EEEEEELi256ENS_10bfloat16_tEfNS_4arch4Sm80ELb1ELb0ELb0ELb0ELb1ELb0ELb1ELb1EEENS1_21CollectiveEpilogueFwdINS6_IJS8_SA_S9_EEENS6_IJNS7_ILi1EEESI_SI_EEESC_SE_Li256ELb0ELb1ELb1ELb0EEENS1_30DynamicPersistentTileSchedulerILi256ELi256ELb1ELb1ELb0EEEEEEEEEvNT_6ParamsE,"ax",@progbits
	.align	128
.text._ZN7cutlass13device_kernelIN5flash19enable_sm80_to_sm89INS1_16FlashAttnFwdSm80INS1_25CollectiveMainloopFwdSm80ILi8ELi1ELb0EN4cute5tupleIJNS5_1CILi128EEENS7_ILi96EEENS7_ILi256EEEEEELi256ENS_10bfloat16_tEfNS_4arch4Sm80ELb1ELb0ELb0ELb0ELb1ELb0ELb1ELb1EEENS1_21CollectiveEpilogueFwdINS6_IJS8_SA_S9_EEENS6_IJNS7_ILi1EEESI_SI_EEESC_SE_Li256ELb0ELb1ELb1ELb0EEENS1_30DynamicPersistentTileSchedulerILi256ELi256ELb1ELb1ELb0EEEEEEEEEvNT_6ParamsE:
        .type           _ZN7cutlass13device_kernelIN5flash19enable_sm80_to_sm89INS1_16FlashAttnFwdSm80INS1_25CollectiveMainloopFwdSm80ILi8ELi1ELb0EN4cute5tupleIJNS5_1CILi128EEENS7_ILi96EEENS7_ILi256EEEEEELi256ENS_10bfloat16_tEfNS_4arch4Sm80ELb1ELb0ELb0ELb0ELb1ELb0ELb1ELb1EEENS1_21CollectiveEpilogueFwdINS6_IJS8_SA_S9_EEENS6_IJNS7_ILi1EEESI_SI_EEESC_SE_Li256ELb0ELb1ELb1ELb0EEENS1_30DynamicPersistentTileSchedulerILi256ELi256ELb1ELb1ELb0EEEEEEEEEvNT_6ParamsE,@function
        .size           _ZN7cutlass13device_kernelIN5flash19enable_sm80_to_sm89INS1_16FlashAttnFwdSm80INS1_25CollectiveMainloopFwdSm80ILi8ELi1ELb0EN4cute5tupleIJNS5_1CILi128EEENS7_ILi96EEENS7_ILi256EEEEEELi256ENS_10bfloat16_tEfNS_4arch4Sm80ELb1ELb0ELb0ELb0ELb1ELb0ELb1ELb1EEENS1_21CollectiveEpilogueFwdINS6_IJS8_SA_S9_EEENS6_IJNS7_ILi1EEESI_SI_EEESC_SE_Li256ELb0ELb1ELb1ELb0EEENS1_30DynamicPersistentTileSchedulerILi256ELi256ELb1ELb1ELb0EEEEEEEEEvNT_6ParamsE,(.L_x_69 - _ZN7cutlass13device_kernelIN5flash19enable_sm80_to_sm89INS1_16FlashAttnFwdSm80INS1_25CollectiveMainloopFwdSm80ILi8ELi1ELb0EN4cute5tupleIJNS5_1CILi128EEENS7_ILi96EEENS7_ILi256EEEEEELi256ENS_10bfloat16_tEfNS_4arch4Sm80ELb1ELb0ELb0ELb0ELb1ELb0ELb1ELb1EEENS1_21CollectiveEpilogueFwdINS6_IJS8_SA_S9_EEENS6_IJNS7_ILi1EEESI_SI_EEESC_SE_Li256ELb0ELb1ELb1ELb0EEENS1_30DynamicPersistentTileSchedulerILi256ELi256ELb1ELb1ELb0EEEEEEEEEvNT_6ParamsE)
        .other          _ZN7cutlass13device_kernelIN5flash19enable_sm80_to_sm89INS1_16FlashAttnFwdSm80INS1_25CollectiveMainloopFwdSm80ILi8ELi1ELb0EN4cute5tupleIJNS5_1CILi128EEENS7_ILi96EEENS7_ILi256EEEEEELi256ENS_10bfloat16_tEfNS_4arch4Sm80ELb1ELb0ELb0ELb0ELb1ELb0ELb1ELb1EEENS1_21CollectiveEpilogueFwdINS6_IJS8_SA_S9_EEENS6_IJNS7_ILi1EEESI_SI_EEESC_SE_Li256ELb0ELb1ELb1ELb0EEENS1_30DynamicPersistentTileSchedulerILi256ELi256ELb1ELb1ELb0EEEEEEEEEvNT_6ParamsE,@"STO_CUDA_ENTRY STV_DEFAULT"
_ZN7cutlass13device_kernelIN5flash19enable_sm80_to_sm89INS1_16FlashAttnFwdSm80INS1_25CollectiveMainloopFwdSm80ILi8ELi1ELb0EN4cute5tupleIJNS5_1CILi128EEENS7_ILi96EEENS7_ILi256EEEEEELi256ENS_10bfloat16_tEfNS_4arch4Sm80ELb1ELb0ELb0ELb0ELb1ELb0ELb1ELb1EEENS1_21CollectiveEpilogueFwdINS6_IJS8_SA_S9_EEENS6_IJNS7_ILi1EEESI_SI_EEESC_SE_Li256ELb0ELb1ELb1ELb0EEENS1_30DynamicPersistentTileSchedulerILi256ELi256ELb1ELb1ELb0EEEEEEEEEvNT_6ParamsE:
[----:B------:R-:W-:Y:S01]  /*0000*/  LDC R1, c[0x0][0x37c] ;  /* 0x0000df00ff017b82 */ /* 0x000fe20000000800 */
[----:B------:R-:W-:Y:S05]  /*0010*/  EXIT ;  /* 0x000000000000794d */ /* 0x000fea0003800000 */
.L_x_33:
        /* <DEDUP_REMOVED lines=14> */
.L_x_69:


//--------------------- .text._ZN7cutlass13device_kernelIN5flash19enable_sm80_to_sm89INS1_16FlashAttnFwdSm80INS1_25CollectiveMainloopFwdSm80ILi8ELi1ELb0EN4cute5tupleIJNS5_1CILi128EEENS7_ILi64EEENS7_ILi256EEEEEELi256ENS_10bfloat16_tEfNS_4arch4Sm80ELb1ELb0ELb0ELb1ELb1ELb0ELb1ELb1EEENS1_21CollectiveEpilogueFwdINS6_IJS8_SA_S9_EEENS6_IJNS7_ILi1EEESI_SI_EEESC_SE_Li256ELb1ELb1ELb1ELb0EEENS1_36VarlenDynamicPersistentTileSchedulerILi128ELi64ELi256ELi256ELb1ELb1ELb0ELb1ELb1ELb1EEEEEEEEEvNT_6ParamsE --------------------------
	.section	.text._ZN7cutlass13device_kernelIN5flash19enable_sm80_to_sm89INS1_16FlashAttnFwdSm80INS1_25CollectiveMainloopFwdSm80ILi8ELi1ELb0EN4cute5tupleIJNS5_1CILi128EEENS7_ILi64EEENS7_ILi256EEEEEELi256ENS_10bfloat16_tEfNS_4arch4Sm80ELb1ELb0ELb0ELb1ELb1ELb0ELb1ELb1EEENS1_21CollectiveEpilogueFwdINS6_IJS8_SA_S9_EEENS6_IJNS7_ILi1EEESI_SI_EEESC_SE_Li256ELb1ELb1ELb1ELb0EEENS1_36VarlenDynamicPersistentTileSchedulerILi128ELi64ELi256ELi256ELb1ELb1ELb0ELb1ELb1ELb1EEEEEEEEEvNT_6ParamsE,"ax",@progbits
	.align	128
.text._ZN7cutlass13device_kernelIN5flash19enable_sm80_to_sm89INS1_16FlashAttnFwdSm80INS1_25CollectiveMainloopFwdSm80ILi8ELi1ELb0EN4cute5tupleIJNS5_1CILi128EEENS7_ILi64EEENS7_ILi256EEEEEELi256ENS_10bfloat16_tEfNS_4arch4Sm80ELb1ELb0ELb0ELb1ELb1ELb0ELb1ELb1EEENS1_21CollectiveEpilogueFwdINS6_IJS8_SA_S9_EEENS6_IJNS7_ILi1EEESI_SI_EEESC_SE_Li256ELb1ELb1ELb1ELb0EEENS1_36VarlenDynamicPersistentTileSchedulerILi128ELi64ELi256ELi256ELb1ELb1ELb0ELb1ELb1ELb1EEEEEEEEEvNT_6ParamsE:
        .type           _ZN7cutlass13device_kernelIN5flash19enable_sm80_to_sm89INS1_16FlashAttnFwdSm80INS1_25CollectiveMainloopFwdSm80ILi8ELi1ELb0EN4cute5tupleIJNS5_1CILi128EEENS7_ILi64EEENS7_ILi256EEEEEELi256ENS_10bfloat16_tEfNS_4arch4Sm80ELb1ELb0ELb0ELb1ELb1ELb0ELb1ELb1EEENS1_21CollectiveEpilogueFwdINS6_IJS8_SA_S9_EEENS6_IJNS7_ILi1EEESI_SI_EEESC_SE_Li256ELb1ELb1ELb1ELb0EEENS1_36VarlenDynamicPersistentTileSchedulerILi128ELi64ELi256ELi256ELb1ELb1ELb0ELb1ELb1ELb1EEEEEEEEEvNT_6ParamsE,@function
        .size           _ZN7cutlass13device_kernelIN5flash19enable_sm80_to_sm89INS1_16FlashAttnFwdSm80INS1_25CollectiveMainloopFwdSm80ILi8ELi1ELb0EN4cute5tupleIJNS5_1CILi128EEENS7_ILi64EEENS7_ILi256EEEEEELi256ENS_10bfloat16_tEfNS_4arch4Sm80ELb1ELb0ELb0ELb1ELb1ELb0ELb1ELb1EEENS1_21CollectiveEpilogueFwdINS6_IJS8_SA_S9_EEENS6_IJNS7_ILi1EEESI_SI_EEESC_SE_Li256ELb1ELb1ELb1ELb0EEENS1_36VarlenDynamicPersistentTileSchedulerILi128ELi64ELi256ELi256ELb1ELb1ELb0ELb1ELb1ELb1EEEEEEEEEvNT_6ParamsE,(.L_x_70 - _ZN7cutlass13device_kernelIN5flash19enable_sm80_to_sm89INS1_16FlashAttnFwdSm80INS1_25CollectiveMainloopFwdSm80ILi8ELi1ELb0EN4cute5tupleIJNS5_1CILi128EEENS7_ILi64EEENS7_ILi256EEEEEELi256ENS_10bfloat16_tEfNS_4arch4Sm80ELb1ELb0ELb0ELb1ELb1ELb0ELb1ELb1EEENS1_21CollectiveEpilogueFwdINS6_IJS8_SA_S9_EEENS6_IJNS7_ILi1EEESI_SI_EEESC_SE_Li256ELb1ELb1ELb1ELb0EEENS1_36VarlenDynamicPersistentTileSchedulerILi128ELi64ELi256ELi256ELb1ELb1ELb0ELb1ELb1ELb1EEEEEEEEEvNT_6ParamsE)
        .other          _ZN7cutlass13device_kernelIN5flash19enable_sm80_to_sm89INS1_16FlashAttnFwdSm80INS1_25CollectiveMainloopFwdSm80ILi8ELi1ELb0EN4cute5tupleIJNS5_1CILi128EEENS7_ILi64EEENS7_ILi256EEEEEELi256ENS_10bfloat16_tEfNS_4arch4Sm80ELb1ELb0ELb0ELb1ELb1ELb0ELb1ELb1EEENS1_21CollectiveEpilogueFwdINS6_IJS8_SA_S9_EEENS6_IJNS7_ILi1EEESI_SI_EEESC_SE_Li256ELb1ELb1ELb1ELb0EEENS1_36VarlenDynamicPersistentTileSchedulerILi128ELi64ELi256ELi256ELb1ELb1ELb0ELb1ELb1ELb1EEEEEEEEEvNT_6ParamsE,@"STO_CUDA_ENTRY STV_DEFAULT"
_ZN7cutlass13device_kernelIN5flash19enable_sm80_to_sm89INS1_16FlashAttnFwdSm80INS1_25CollectiveMainloopFwdSm80ILi8ELi1ELb0EN4cute5tupleIJNS5_1CILi128EEENS7_ILi64EEENS7_ILi256EEEEEELi256ENS_10bfloat16_tEfNS_4arch4Sm80ELb1ELb0ELb0ELb1ELb1ELb0ELb1ELb1EEENS1_21CollectiveEpilogueFwdINS6_IJS8_SA_S9_EEENS6_IJNS7_ILi1EEESI_SI_EEESC_SE_Li256ELb1ELb1ELb1ELb0EEENS1_36VarlenDynamicPersistentTileSchedulerILi128ELi64ELi256ELi256ELb1ELb1ELb0ELb1ELb1ELb1EEEEEEEEEvNT_6ParamsE:
[----:B------:R-:W-:Y:S01]  /*0000*/  LDC R1, c[0x0][0x37c] ;  /* 0x0000df00ff017b82 */ /* 0x000fe20000000800 */
[----:B------:R-:W-:Y:S05]  /*0010*/  EXIT ;  /* 0x000000000000794d */ /* 0x000fea0003800000 */
.L_x_34:
        /* <DEDUP_REMOVED lines=14> */
.L_x_70:


//--------------------- .text._ZN7cutlass13device_kernelIN5flash19enable_sm80_to_sm89INS1_16FlashAttnFwdSm80INS1_25CollectiveMainloopFwdSm80ILi8ELi1ELb0EN4cute5tupleIJNS5_1CILi128EEENS7_ILi48EEENS7_ILi256EEEEEELi256ENS_10bfloat16_tEfNS_4arch4Sm80ELb1ELb0ELb0ELb1ELb1ELb1ELb1ELb1EEENS1_21CollectiveEpilogueFwdINS6_IJS8_SA_S9_EEENS6_IJNS7_ILi1EEESI_SI_EEESC_SE_Li256ELb1ELb1ELb1ELb0EEENS1_36VarlenDynamicPersistentTileSchedulerILi128ELi48ELi256ELi256ELb1ELb1ELb0ELb1ELb1ELb1EEEEEEEEEvNT_6ParamsE --------------------------
	.section	.text._ZN7cutlass13device_kernelIN5flash19enable_sm80_to_sm89INS1_16FlashAttnFwdSm80INS1_25CollectiveMainloopFwdSm80ILi8ELi1ELb0EN4cute5tupleIJNS5_1CILi128EEENS7_ILi48EEENS7_ILi256EEEEEELi256ENS_10bfloat16_tEfNS_4arch4Sm80ELb1ELb0ELb0ELb1ELb1ELb1ELb1ELb1EEENS1_21CollectiveEpilogueFwdINS6_IJS8_SA_S9_EEENS6_IJNS7_ILi1EEESI_SI_EEESC_SE_Li256ELb1ELb1ELb1ELb0EEENS1_36VarlenDynamicPersistentTileSchedulerILi128ELi48ELi256ELi256ELb1ELb1ELb0ELb1ELb1ELb1EEEEEEEEEvNT_6ParamsE,"ax",@progbits
	.align	128
.text._ZN7cutlass13device_kernelIN5flash19enable_sm80_to_sm89INS1_16FlashAttnFwdSm80INS1_25CollectiveMainloopFwdSm80ILi8ELi1ELb0EN4cute5tupleIJNS5_1CILi128EEENS7_ILi48EEENS7_ILi256EEEEEELi256ENS_10bfloat16_tEfNS_4arch4Sm80ELb1ELb0ELb0ELb1ELb1ELb1ELb1ELb1EEENS1_21CollectiveEpilogueFwdINS6_IJS8_SA_S9_EEENS6_IJNS7_ILi1EEESI_SI_EEESC_SE_Li256ELb1ELb1ELb1ELb0EEENS1_36VarlenDynamicPersistentTileSchedulerILi128ELi48ELi256ELi256ELb1ELb1ELb0ELb1ELb1ELb1EEEEEEEEEvNT_6ParamsE:
        .type           _ZN7cutlass13device_kernelIN5flash19enable_sm80_to_sm89INS1_16FlashAttnFwdSm80INS1_25CollectiveMainloopFwdSm80ILi8ELi1ELb0EN4cute5tupleIJNS5_1CILi128EEENS7_ILi48EEENS7_ILi256EEEEEELi256ENS_10bfloat16_tEfNS_4arch4Sm80ELb1ELb0ELb0ELb1ELb1ELb1ELb1ELb1EEENS1_21CollectiveEpilogueFwdINS6_IJS8_SA_S9_EEENS6_IJNS7_ILi1EEESI_SI_EEESC_SE_Li256ELb1ELb1ELb1ELb0EEENS1_36VarlenDynamicPersistentTileSchedulerILi128ELi48ELi256ELi256ELb1ELb1ELb0ELb1ELb1ELb1EEEEEEEEEvNT_6ParamsE,@function
        .size           _ZN7cutlass13device_kernelIN5flash19enable_sm80_to_sm89INS1_16FlashAttnFwdSm80INS1_25CollectiveMainloopFwdSm80ILi8ELi1ELb0EN4cute5tupleIJNS5_1CILi128EEENS7_ILi48EEENS7_ILi256EEEEEELi256ENS_10bfloat16_tEfNS_4arch4Sm80ELb1ELb0ELb0ELb1ELb1ELb1ELb1ELb1EEENS1_21CollectiveEpilogueFwdINS6_IJS8_SA_S9_EEENS6_IJNS7_ILi1EEESI_SI_EEESC_SE_Li256ELb1ELb1ELb1ELb0EEENS1_36VarlenDynamicPersistentTileSchedulerILi128ELi48ELi256ELi256ELb1ELb1ELb0ELb1ELb1ELb1EEEEEEEEEvNT_6ParamsE,(.L_x_71 - _ZN7cutlass13device_kernelIN5flash19enable_sm80_to_sm89INS1_16FlashAttnFwdSm80INS1_25CollectiveMainloopFwdSm80ILi8ELi1ELb0EN4cute5tupleIJNS5_1CILi128EEENS7_ILi48EEENS7_ILi256EEEEEELi256ENS_10bfloat16_tEfNS_4arch4Sm80ELb1ELb0ELb0ELb1ELb1ELb1ELb1ELb1EEENS1_21CollectiveEpilogueFwdINS6_IJS8_SA_S9_EEENS6_IJNS7_ILi1EEESI_SI_EEESC_SE_Li256ELb1ELb1ELb1ELb0EEENS1_36VarlenDynamicPersistentTileSchedulerILi128ELi48ELi256ELi256ELb1ELb1ELb0ELb1ELb1ELb1EEEEEEEEEvNT_6ParamsE)
        .other          _ZN7cutlass13device_kernelIN5flash19enable_sm80_to_sm89INS1_16FlashAttnFwdSm80INS1_25CollectiveMainloopFwdSm80ILi8ELi1ELb0EN4cute5tupleIJNS5_1CILi128EEENS7_ILi48EEENS7_ILi256EEEEEELi256ENS_10bfloat16_tEfNS_4arch4Sm80ELb1ELb0ELb0ELb1ELb1ELb1ELb1ELb1EEENS1_21CollectiveEpilogueFwdINS6_IJS8_SA_S9_EEENS6_IJNS7_ILi1EEESI_SI_EEESC_SE_Li256ELb1ELb1ELb1ELb0EEENS1_36VarlenDynamicPersistentTileSchedulerILi128ELi48ELi256ELi256ELb1ELb1ELb0ELb1ELb1ELb1EEEEEEEEEvNT_6ParamsE,@"STO_CUDA_ENTRY STV_DEFAULT"
_ZN7cutlass13device_kernelIN5flash19enable_sm80_to_sm89INS1_16FlashAttnFwdSm80INS1_25CollectiveMainloopFwdSm80ILi8ELi1ELb0EN4cute5tupleIJNS5_1CILi128EEENS7_ILi48EEENS7_ILi256EEEEEELi256ENS_10bfloat16_tEfNS_4arch4Sm80ELb1ELb0ELb0ELb1ELb1ELb1ELb1ELb1EEENS1_21CollectiveEpilogueFwdINS6_IJS8_SA_S9_EEENS6_IJNS7_ILi1EEESI_SI_EEESC_SE_Li256ELb1ELb1ELb1ELb0EEENS1_36VarlenDynamicPersistentTileSchedulerILi128ELi48ELi256ELi256ELb1ELb1ELb0ELb1ELb1ELb1EEEEEEEEEvNT_6ParamsE:
[----:B------:R-:W-:Y:S01]  /*0000*/  LDC R1, c[0x0][0x37c] ;  /* 0x0000df00ff017b82 */ /* 0x000fe20000000800 */
[----:B------:R-:W-:Y:S05]  /*0010*/  EXIT ;  /* 0x000000000000794d */ /* 0x000fea0003800000 */
.L_x_35:
        /* <DEDUP_REMOVED lines=14> */
.L_x_71:


//--------------------- .nv.shared.reserved.0     --------------------------
	.section	.nv.shared.reserved.0,"aw",@nobits
	.weak		__nv_reservedSMEM_offset_0_alias
	.size		__nv_reservedSMEM_offset_0_alias, 0, 64
	.other		__nv_reservedSMEM_offset_0_alias,@"STO_CUDA_RESERVED_SHARED STV_DEFAULT"
__nv_reservedSMEM_offset_0_alias:
	.zero		0
	.zero		64


//--------------------- .nv.global                --------------------------
	.section	.nv.global,"aw",@nobits
.nv.global:
	.type		_ZN89_INTERNAL_0b48053f_53_flash_fwd_hdim256_bf16_paged_split_softcapall_sm80_cu_f3e6f9ee_33324cute1_E,@object
	.size		_ZN89_INTERNAL_0b48053f_53_flash_fwd_hdim256_bf16_paged_split_softcapall_sm80_cu_f3e6f9ee_33324cute1_E,(_ZN89_INTERNAL_0b48053f_53_flash_fwd_hdim256_bf16_paged_split_softcapall_sm80_cu_f3e6f9ee_33324cuda3std3__45__cpo6cbeginE - _ZN89_INTERNAL_0b48053f_53_flash_fwd_hdim256_bf16_paged_split_softcapall_sm80_cu_f3e6f9ee_33324cute1_E)
_ZN89_INTERNAL_0b48053f_53_flash_fwd_hdim256_bf16_paged_split_softcapall_sm80_cu_f3e6f9ee_33324cute1_E:
	.zero		1
	.type		_ZN89_INTERNAL_0b48053f_53_flash_fwd_hdim256_bf16_paged_split_softcapall_sm80_cu_f3e6f9ee_33324cuda3std3__45__cpo6cbeginE,@object
	.size		_ZN89_INTERNAL_0b48053f_53_flash_fwd_hdim256_bf16_paged_split_softcapall_sm80_cu_f3e6f9ee_33324cuda3std3__45__cpo6cbeginE,(_ZN89_INTERNAL_0b48053f_53_flash_fwd_hdim256_bf16_paged_split_softcapall_sm80_cu_f3e6f9ee_33324cuda3std3__48in_placeE - _ZN89_INTERNAL_0b48053f_53_flash_fwd_hdim256_bf16_paged_split_softcapall_sm80_cu_f3e6f9ee_33324cuda3std3__45__cpo6cbeginE)
_ZN89_INTERNAL_0b48053f_53_flash_fwd_hdim256_bf16_paged_split_softcapall_sm80_cu_f3e6f9ee_33324cuda3std3__45__cpo6cbeginE:
	.zero		1
	.type		_ZN89_INTERNAL_0b48053f_53_flash_fwd_hdim256_bf16_paged_split_softcapall_sm80_cu_f3e6f9ee_33324cuda3std3__48in_placeE,@object
	.size		_ZN89_INTERNAL_0b48053f_53_flash_fwd_hdim256_bf16_paged_split_softcapall_sm80_cu_f3e6f9ee_33324cuda3std3__48in_placeE,(_ZN89_INTERNAL_0b48053f_53_flash_fwd_hdim256_bf16_paged_split_softcapall_sm80_cu_f3e6f9ee_33324cuda3std6ranges3__45__cpo9iter_moveE - _ZN89_INTERNAL_0b48053f_53_flash_fwd_hdim256_bf16_paged_split_softcapall_sm80_cu_f3e6f9ee_33324cuda3std3__48in_placeE)
_ZN89_INTERNAL_0b48053f_53_flash_fwd_hdim256_bf16_paged_split_softcapall_sm80_cu_f3e6f9ee_33324cuda3std3__48in_placeE:
	.zero		1
	.type		_ZN89_INTERNAL_0b48053f_53_flash_fwd_hdim256_bf16_paged_split_softcapall_sm80_cu_f3e6f9ee_33324cuda3std6ranges3__45__cpo9iter_moveE,@object
	.size		_ZN89_INTERNAL_0b48053f_53_flash_fwd_hdim256_bf16_paged_split_softcapall_sm80_cu_f3e6f9ee_33324cuda3std6ranges3__45__cpo9iter_moveE,(_ZN89_INTERNAL_0b48053f_53_flash_fwd_hdim256_bf16_paged_split_softcapall_sm80_cu_f3e6f9ee_33324cuda3std3__45__cpo5beginE - _ZN89_INTERNAL_0b48053f_53_flash_fwd_hdim256_bf16_paged_split_softcapall_sm80_cu_f3e6f9ee_33324cuda3std6ranges3__45__cpo9iter_moveE)
_ZN89_INTERNAL_0b48053f_53_flash_fwd_hdim256_bf16_paged_split_softcapall_sm80_cu_f3e6f9ee_33324cuda3std6ranges3__45__cpo9iter_moveE:
	.zero		1
	.type		_ZN89_INTERNAL_0b48053f_53_flash_fwd_hdim256_bf16_paged_split_softcapall_sm80_cu_f3e6f9ee_33324cuda3std3__45__cpo5beginE,@object
	.size		_ZN89_INTERNAL_0b48053f_53_flash_fwd_hdim256_bf16_paged_split_softcapall_sm80_cu_f3e6f9ee_33324cuda3std3__45__cpo5beginE,(_ZN89_INTERNAL_0b48053f_53_flash_fwd_hdim256_bf16_paged_split_softcapall_sm80_cu_f3e6f9ee_33324cuda3std3__491_GLOBAL__N__0b48053f_53_flash_fwd_hdim256_bf16_paged_split_softcapall_sm80_cu_f3e6f9ee_33326ignoreE - _ZN89_INTERNAL_0b48053f_53_flash_fwd_hdim256_bf16_paged_split_softcapall_sm80_cu_f3e6f9ee_33324cuda3std3__45__cpo5beginE)
_ZN89_INTERNAL_0b48053f_53_flash_fwd_hdim256_bf16_paged_split_softcapall_sm80_cu_f3e6f9ee_33324cuda3std3__45__cpo5beginE:
	.zero		1
	.type		_ZN89_INTERNAL_0b48053f_53_flash_fwd_hdim256_bf16_paged_split_softcapall_sm80_cu_f3e6f9ee_33324cuda3std3__491_GLOBAL__N__0b48053f_53_flash_fwd_hdim256_bf16_paged_split_softcapall_sm80_cu_f3e6f9ee_33326ignoreE,@object
	.size		_ZN89_INTERNAL_0b48053f_53_flash_fwd_hdim256_bf16_paged_split_softcapall_sm80_cu_f3e6f9ee_33324cuda3std3__491_GLOBAL__N__0b48053f_53_flash_fwd_hdim256_bf16_paged_split_softcapall_sm80_cu_f3e6f9ee_33326ignoreE,(_ZN89_INTERNAL_0b48053f_53_flash_fwd_hdim256_bf16_paged_split_softcapall_sm80_cu_f3e6f9ee_33324cute7productE - _ZN89_INTERNAL_0b48053f_53_flash_fwd_hdim256_bf16_paged_split_softcapall_sm80_cu_f3e6f9ee_33324cuda3std3__491_GLOBAL__N__0b48053f_53_flash_fwd_hdim256_bf16_paged_split_softcapall_sm80_cu_f3e6f9ee_33326ignoreE)
_ZN89_INTERNAL_0b48053f_53_flash_fwd_hdim256_bf16_paged_split_softcapall_sm80_cu_f3e6f9ee_33324cuda3std3__491_GLOBAL__N__0b48053f_53_flash_fwd_hdim256_bf16_paged_split_softcapall_sm80_cu_f3e6f9ee_33326ignoreE:
	.zero		1
	.type		_ZN89_INTERNAL_0b48053f_53_flash_fwd_hdim256_bf16_paged_split_softcapall_sm80_cu_f3e6f9ee_33324cute7productE,@object
	.size		_ZN89_INTERNAL_0b48053f_53_flash_fwd_hdim256_bf16_paged_split_softcapall_sm80_cu_f3e6f9ee_33324cute7productE,(_ZN89_INTERNAL_0b48053f_53_flash_fwd_hdim256_bf16_paged_split_softcapall_sm80_cu_f3e6f9ee_33324cuda3std3__45__cpo3endE - _ZN89_INTERNAL_0b48053f_53_flash_fwd_hdim256_bf16_paged_split_softcapall_sm80_cu_f3e6f9ee_33324cute7productE)
_ZN89_INTERNAL_0b48053f_53_flash_fwd_hdim256_bf16_paged_split_softcapall_sm80_cu_f3e6f9ee_33324cute7productE:
	.zero		1
	.type		_ZN89_INTERNAL_0b48053f_53_flash_fwd_hdim256_bf16_paged_split_softcapall_sm80_cu_f3e6f9ee_33324cuda3std3__45__cpo3endE,@object
	.size		_ZN89_INTERNAL_0b48053f_53_flash_fwd_hdim256_bf16_paged_split_softcapall_sm80_cu_f3e6f9ee_33324cuda3std3__45__cpo3endE,(_ZN89_INTERNAL_0b48053f_53_flash_fwd_hdim256_bf16_paged_split_softcapall_sm80_cu_f3e6f9ee_33324cuda3std3__419piecewise_constructE - _ZN89_INTERNAL_0b48053f_53_flash_fwd_hdim256_bf16_paged_split_softcapall_sm80_cu_f3e6f9ee_33324cuda3std3__45__cpo3endE)
_ZN89_INTERNAL_0b48053f_53_flash_fwd_hdim256_bf16_paged_split_softcapall_sm80_cu_f3e6f9ee_33324cuda3std3__45__cpo3endE:
	.zero		1
	.type		_ZN89_INTERNAL_0b48053f_53_flash_fwd_hdim256_bf16_paged_split_softcapall_sm80_cu_f3e6f9ee_33324cuda3std3__419piecewise_constructE,@object
	.size		_ZN89_INTERNAL_0b48053f_53_flash_fwd_hdim256_bf16_paged_split_softcapall_sm80_cu_f3e6f9ee_33324cuda3std3__419piecewise_constructE,(_ZN89_INTERNAL_0b48053f_53_flash_fwd_hdim256_bf16_paged_split_softcapall_sm80_cu_f3e6f9ee_33324cuda3std3__45__cpo4cendE - _ZN89_INTERNAL_0b48053f_53_flash_fwd_hdim256_bf16_paged_split_softcapall_sm80_cu_f3e6f9ee_33324cuda3std3__419piecewise_constructE)
_ZN89_INTERNAL_0b48053f_53_flash_fwd_hdim256_bf16_paged_split_softcapall_sm80_cu_f3e6f9ee_33324cuda3std3__419piecewise_constructE:
	.zero		1
	.type		_ZN89_INTERNAL_0b48053f_53_flash_fwd_hdim256_bf16_paged_split_softcapall_sm80_cu_f3e6f9ee_33324cuda3std3__45__cpo4cendE,@object
	.size		_ZN89_INTERNAL_0b48053f_53_flash_fwd_hdim256_bf16_paged_split_softcapall_sm80_cu_f3e6f9ee_33324cuda3std3__45__cpo4cendE,(_ZN89_INTERNAL_0b48053f_53_flash_fwd_hdim256_bf16_paged_split_softcapall_sm80_cu_f3e6f9ee_33324cuda3std6ranges3__45__cpo4swapE - _ZN89_INTERNAL_0b48053f_53_flash_fwd_hdim256_bf16_paged_split_softcapall_sm80_cu_f3e6f9ee_33324cuda3std3__45__cpo4cendE)
_ZN89_INTERNAL_0b48053f_53_flash_fwd_hdim256_bf16_paged_split_softcapall_sm80_cu_f3e6f9ee_33324cuda3std3__45__cpo4cendE:
	.zero		1
	.type		_ZN89_INTERNAL_0b48053f_53_flash_fwd_hdim256_bf16_paged_split_softcapall_sm80_cu_f3e6f9ee_33324cuda3std6ranges3__45__cpo4swapE,@object
	.size		_ZN89_INTERNAL_0b48053f_53_flash_fwd_hdim256_bf16_paged_split_softcapall_sm80_cu_f3e6f9ee_33324cuda3std6ranges3__45__cpo4swapE,(.L_7 - _ZN89_INTERNAL_0b48053f_53_flash_fwd_hdim256_bf16_paged_split_softcapall_sm80_cu_f3e6f9ee_33324cuda3std6ranges3__45__cpo4swapE)
_ZN89_INTERNAL_0b48053f_53_flash_fwd_hdim256_bf16_paged_split_softcapall_sm80_cu_f3e6f9ee_33324cuda3std6ranges3__45__cpo4swapE:
	.zero		1
.L_7:


//--------------------- .nv.constant0._ZN7cutlass13device_kernelIN5flash19enable_sm80_to_sm89INS1_16FlashAttnFwdSm80INS1_25CollectiveMainloopFwdSm80ILi8ELi1ELb1EN4cute5tupleIJNS5_1CILi128EEENS7_ILi64EEENS7_ILi256EEEEEELi256ENS_10bfloat16_tEfNS_4arch4Sm80ELb0ELb0ELb1ELb0ELb1ELb0ELb1ELb1EEENS1_21CollectiveEpilogueFwdINS6_IJS8_SA_S9_EEENS6_IJNS7_ILi1EEESI_SI_EEESC_SE_Li256ELb0ELb1ELb1ELb0EEENS1_19SingleTileSchedulerILb0ELb1ELb1ELi128EEEEEEEEEvNT_6ParamsE --------------------------
	.section	.nv.constant0._ZN7cutlass13device_kernelIN5flash19enable_sm80_to_sm89INS1_16FlashAttnFwdSm80INS1_25CollectiveMainloopFwdSm80ILi8ELi1ELb1EN4cute5tupleIJNS5_1CILi128EEENS7_ILi64EEENS7_ILi256EEEEEELi256ENS_10bfloat16_tEfNS_4arch4Sm80ELb0ELb0ELb1ELb0ELb1ELb0ELb1ELb1EEENS1_21CollectiveEpilogueFwdINS6_IJS8_SA_S9_EEENS6_IJNS7_ILi1EEESI_SI_EEESC_SE_Li256ELb0ELb1ELb1ELb0EEENS1_19SingleTileSchedulerILb0ELb1ELb1ELi128EEEEEEEEEvNT_6ParamsE,"a",@progbits
	.sectionflags	@""
	.align	4
.nv.constant0._ZN7cutlass13device_kernelIN5flash19enable_sm80_to_sm89INS1_16FlashAttnFwdSm80INS1_25CollectiveMainloopFwdSm80ILi8ELi1ELb1EN4cute5tupleIJNS5_1CILi128EEENS7_ILi64EEENS7_ILi256EEEEEELi256ENS_10bfloat16_tEfNS_4arch4Sm80ELb0ELb0ELb1ELb0ELb1ELb0ELb1ELb1EEENS1_21CollectiveEpilogueFwdINS6_IJS8_SA_S9_EEENS6_IJNS7_ILi1EEESI_SI_EEESC_SE_Li256ELb0ELb1ELb1ELb0EEENS1_19SingleTileSchedulerILb0ELb1ELb1ELi128EEEEEEEEEvNT_6ParamsE:
	.zero		1944


//--------------------- .nv.constant0._ZN7cutlass13device_kernelIN5flash19enable_sm80_to_sm89INS1_16FlashAttnFwdSm80INS1_25CollectiveMainloopFwdSm80ILi8ELi1ELb1EN4cute5tupleIJNS5_1CILi128EEENS7_ILi48EEENS7_ILi256EEEEEELi256ENS_10bfloat16_tEfNS_4arch4Sm80ELb0ELb0ELb1ELb1ELb1ELb0ELb1ELb1EEENS1_21CollectiveEpilogueFwdINS6_IJS8_SA_S9_EEENS6_IJNS7_ILi1EEESI_SI_EEESC_SE_Li256ELb1ELb1ELb1ELb0EEENS1_36VarlenDynamicPersistentTileSchedulerILi128ELi48ELi256ELi256ELb1ELb1ELb0ELb0ELb1ELb1EEEEEEEEEvNT_6ParamsE --------------------------
	.section	.nv.constant0._ZN7cutlass13device_kernelIN5flash19enable_sm80_to_sm89INS1_16FlashAttnFwdSm80INS1_25CollectiveMainloopFwdSm80ILi8ELi1ELb1EN4cute5tupleIJNS5_1CILi128EEENS7_ILi48EEENS7_ILi256EEEEEELi256ENS_10bfloat16_tEfNS_4arch4Sm80ELb0ELb0ELb1ELb1ELb1ELb0ELb1ELb1EEENS1_21CollectiveEpilogueFwdINS6_IJS8_SA_S9_EEENS6_IJNS7_ILi1EEESI_SI_EEESC_SE_Li256ELb1ELb1ELb1ELb0EEENS1_36VarlenDynamicPersistentTileSchedulerILi128ELi48ELi256ELi256ELb1ELb1ELb0ELb0ELb1ELb1EEEEEEEEEvNT_6ParamsE,"a",@progbits
	.sectionflags	@""
	.align	4
.nv.constant0._ZN7cutlass13device_kernelIN5flash19enable_sm80_to_sm89INS1_16FlashAttnFwdSm80INS1_25CollectiveMainloopFwdSm80ILi8ELi1ELb1EN4cute5tupleIJNS5_1CILi128EEENS7_ILi48EEENS7_ILi256EEEEEELi256ENS_10bfloat16_tEfNS_4arch4Sm80ELb0ELb0ELb1ELb1ELb1ELb0ELb1ELb1EEENS1_21CollectiveEpilogueFwdINS6_IJS8_SA_S9_EEENS6_IJNS7_ILi1EEESI_SI_EEESC_SE_Li256ELb1ELb1ELb1ELb0EEENS1_36VarlenDynamicPersistentTileSchedulerILi128ELi48ELi256ELi256ELb1ELb1ELb0ELb0ELb1ELb1EEEEEEEEEvNT_6ParamsE:
	.zero		1976


//--------------------- .nv.constant0._ZN7cutlass13device_kernelIN5flash19enable_sm80_to_sm89INS1_16FlashAttnFwdSm80INS1_25CollectiveMainloopFwdSm80ILi8ELi1ELb0EN4cute5tupleIJNS5_1CILi128EEENS7_ILi32EEENS7_ILi256EEEEEELi256ENS_10bfloat16_tEfNS_4arch4Sm80ELb0ELb0ELb1ELb1ELb1ELb1ELb1ELb1EEENS1_21CollectiveEpilogueFwdINS6_IJS8_SA_S9_EEENS6_IJNS7_ILi1EEESI_SI_EEESC_SE_Li256ELb1ELb1ELb1ELb0EEENS1_36VarlenDynamicPersistentTileSchedulerILi128ELi32ELi256ELi256ELb1ELb1ELb0ELb0ELb1ELb1EEEEEEEEEvNT_6ParamsE --------------------------
	.section	.nv.constant0._ZN7cutlass13device_kernelIN5flash19enable_sm80_to_sm89INS1_16FlashAttnFwdSm80INS1_25CollectiveMainloopFwdSm80ILi8ELi1ELb0EN4cute5tupleIJNS5_1CILi128EEENS7_ILi32EEENS7_ILi256EEEEEELi256ENS_10bfloat16_tEfNS_4arch4Sm80ELb0ELb0ELb1ELb1ELb1ELb1ELb1ELb1EEENS1_21CollectiveEpilogueFwdINS6_IJS8_SA_S9_EEENS6_IJNS7_ILi1EEESI_SI_EEESC_SE_Li256ELb1ELb1ELb1ELb0EEENS1_36VarlenDynamicPersistentTileSchedulerILi128ELi32ELi256ELi256ELb1ELb1ELb0ELb0ELb1ELb1EEEEEEEEEvNT_6ParamsE,"a",@progbits
	.sectionflags	@""
	.align	4
.nv.constant0._ZN7cutlass13device_kernelIN5flash19enable_sm80_to_sm89INS1_16FlashAttnFwdSm80INS1_25CollectiveMainloopFwdSm80ILi8ELi1ELb0EN4cute5tupleIJNS5_1CILi128EEENS7_ILi32EEENS7_ILi256EEEEEELi256ENS_10bfloat16_tEfNS_4arch4Sm80ELb0ELb0ELb1ELb1ELb1ELb1ELb1ELb1EEENS1_21CollectiveEpilogueFwdINS6_IJS8_SA_S9_EEENS6_IJNS7_ILi1EEESI_SI_EEESC_SE_Li256ELb1ELb1ELb1ELb0EEENS1_36VarlenDynamicPersistentTileSchedulerILi128ELi32ELi256ELi256ELb1ELb1ELb0ELb0ELb1ELb1EEEEEEEEEvNT_6ParamsE:
	.zero		1976


//--------------------- .nv.constant0._ZN7cutlass13device_kernelIN5flash19enable_sm80_to_sm89INS1_16FlashAttnFwdSm80INS1_25CollectiveMainloopFwdSm80ILi8ELi1ELb1EN4cute5tupleIJNS5_1CILi128EEENS7_ILi48EEENS7_ILi256EEEEEELi256ENS_10bfloat16_tEfNS_4arch4Sm80ELb0ELb1ELb1ELb0ELb1ELb0ELb1ELb1EEENS1_21CollectiveEpilogueFwdINS6_IJS8_SA_S9_EEENS6_IJNS7_ILi1EEESI_SI_EEESC_SE_Li256ELb0ELb1ELb1ELb0EEENS1_19SingleTileSchedulerILb0ELb1ELb1ELi128EEEEEEEEEvNT_6ParamsE --------------------------
	.section	.nv.constant0._ZN7cutlass13device_kernelIN5flash19enable_sm80_to_sm89INS1_16FlashAttnFwdSm80INS1_25CollectiveMainloopFwdSm80ILi8ELi1ELb1EN4cute5tupleIJNS5_1CILi128EEENS7_ILi48EEENS7_ILi256EEEEEELi256ENS_10bfloat16_tEfNS_4arch4Sm80ELb0ELb1ELb1ELb0ELb1ELb0ELb1ELb1EEENS1_21CollectiveEpilogueFwdINS6_IJS8_SA_S9_EEENS6_IJNS7_ILi1EEESI_SI_EEESC_SE_Li256ELb0ELb1ELb1ELb0EEENS1_19SingleTileSchedulerILb0ELb1ELb1ELi128EEEEEEEEEvNT_6ParamsE,"a",@progbits
	.sectionflags	@""
	.align	4
.nv.constant0._ZN7cutlass13device_kernelIN5flash19enable_sm80_to_sm89INS1_16FlashAttnFwdSm80INS1_25CollectiveMainloopFwdSm80ILi8ELi1ELb1EN4cute5tupleIJNS5_1CILi128EEENS7_ILi48EEENS7_ILi256EEEEEELi256ENS_10bfloat16_tEfNS_4arch4Sm80ELb0ELb1ELb1ELb0ELb1ELb0ELb1ELb1EEENS1_21CollectiveEpilogueFwdINS6_IJS8_SA_S9_EEENS6_IJNS7_ILi1EEESI_SI_EEESC_SE_Li256ELb0ELb1ELb1ELb0EEENS1_19SingleTileSchedulerILb0ELb1ELb1ELi128EEEEEEEEEvNT_6ParamsE:
	.zero		1944


//--------------------- .nv.constant0._ZN7cutlass13device_kernelIN5flash19enable_sm80_to_sm89INS1_16FlashAttnFwdSm80INS1_25CollectiveMainloopFwdSm80ILi8ELi1ELb1EN4cute5tupleIJNS5_1CILi128EEENS7_ILi48EEENS7_ILi256EEEEEELi256ENS_10bfloat16_tEfNS_4arch4Sm80ELb0ELb1ELb1ELb1ELb1ELb0ELb1ELb1EEENS1_21CollectiveEpilogueFwdINS6_IJS8_SA_S9_EEENS6_IJNS7_ILi1EEESI_SI_EEESC_SE_Li256ELb1ELb1ELb1ELb0EEENS1_36VarlenDynamicPersistentTileSchedulerILi128ELi48ELi256ELi256ELb1ELb1ELb0ELb1ELb0ELb1EEEEEEEEEvNT_6ParamsE --------------------------
	.section	.nv.constant0._ZN7cutlass13device_kernelIN5flash19enable_sm80_to_sm89INS1_16FlashAttnFwdSm80INS1_25CollectiveMainloopFwdSm80ILi8ELi1ELb1EN4cute5tupleIJNS5_1CILi128EEENS7_ILi48EEENS7_ILi256EEEEEELi256ENS_10bfloat16_tEfNS_4arch4Sm80ELb0ELb1ELb1ELb1ELb1ELb0ELb1ELb1EEENS1_21CollectiveEpilogueFwdINS6_IJS8_SA_S9_EEENS6_IJNS7_ILi1EEESI_SI_EEESC_SE_Li256ELb1ELb1ELb1ELb0EEENS1_36VarlenDynamicPersistentTileSchedulerILi128ELi48ELi256ELi256ELb1ELb1ELb0ELb1ELb0ELb1EEEEEEEEEvNT_6ParamsE,"a",@progbits
	.sectionflags	@""
	.align	4
.nv.constant0._ZN7cutlass13device_kernelIN5flash19enable_sm80_to_sm89INS1_16FlashAttnFwdSm80INS1_25CollectiveMainloopFwdSm80ILi8ELi1ELb1EN4cute5tupleIJNS5_1CILi128EEENS7_ILi48EEENS7_ILi256EEEEEELi256ENS_10bfloat16_tEfNS_4arch4Sm80ELb0ELb1ELb1ELb1ELb1ELb0ELb1ELb1EEENS1_21CollectiveEpilogueFwdINS6_IJS8_SA_S9_EEENS6_IJNS7_ILi1EEESI_SI_EEESC_SE_Li256ELb1ELb1ELb1ELb0EEENS1_36VarlenDynamicPersistentTileSchedulerILi128ELi48ELi256ELi256ELb1ELb1ELb0ELb1ELb0ELb1EEEEEEEEEvNT_6ParamsE:
	.zero		1976


//--------------------- .nv.constant0._ZN7cutlass13device_kernelIN5flash19enable_sm80_to_sm89INS1_16FlashAttnFwdSm80INS1_25CollectiveMainloopFwdSm80ILi8ELi1ELb0EN4cute5tupleIJNS5_1CILi128EEENS7_ILi32EEENS7_ILi256EEEEEELi256ENS_10bfloat16_tEfNS_4arch4Sm80ELb0ELb1ELb1ELb1ELb1ELb1ELb1ELb1EEENS1_21CollectiveEpilogueFwdINS6_IJS8_SA_S9_EEENS6_IJNS7_ILi1EEESI_SI_EEESC_SE_Li256ELb1ELb1ELb1ELb0EEENS1_36VarlenDynamicPersistentTileSchedulerILi128ELi32ELi256ELi256ELb1ELb1ELb0ELb1ELb0ELb1EEEEEEEEEvNT_6ParamsE --------------------------
	.section	.nv.constant0._ZN7cutlass13device_kernelIN5flash19enable_sm80_to_sm89INS1_16FlashAttnFwdSm80INS1_25CollectiveMainloopFwdSm80ILi8ELi1ELb0EN4cute5tupleIJNS5_1CILi128EEENS7_ILi32EEENS7_ILi256EEEEEELi256ENS_10bfloat16_tEfNS_4arch4Sm80ELb0ELb1ELb1ELb1ELb1ELb1ELb1ELb1EEENS1_21CollectiveEpilogueFwdINS6_IJS8_SA_S9_EEENS6_IJNS7_ILi1EEESI_SI_EEESC_SE_Li256ELb1ELb1ELb1ELb0EEENS1_36VarlenDynamicPersistentTileSchedulerILi128ELi32ELi256ELi256ELb1ELb1ELb0ELb1ELb0ELb1EEEEEEEEEvNT_6ParamsE,"a",@progbits
	.sectionflags	@""
	.align	4
.nv.constant0._ZN7cutlass13device_kernelIN5flash19enable_sm80_to_sm89INS1_16FlashAttnFwdSm80INS1_25CollectiveMainloopFwdSm80ILi8ELi1ELb0EN4cute5tupleIJNS5_1CILi128EEENS7_ILi32EEENS7_ILi256EEEEEELi256ENS_10bfloat16_tEfNS_4arch4Sm80ELb0ELb1ELb1ELb1ELb1ELb1ELb1ELb1EEENS1_21CollectiveEpilogueFwdINS6_IJS8_SA_S9_EEENS6_IJNS7_ILi1EEESI_SI_EEESC_SE_Li256ELb1ELb1ELb1ELb0EEENS1_36VarlenDynamicPersistentTileSchedulerILi128ELi32ELi256ELi256ELb1ELb1ELb0ELb1ELb0ELb1EEEEEEEEEvNT_6ParamsE:
	.zero		1976


//--------------------- .nv.constant0._ZN7cutlass13device_kernelIN5flash19enable_sm80_to_sm89INS1_16FlashAttnFwdSm80INS1_25CollectiveMainloopFwdSm80ILi8ELi1ELb1EN4cute5tupleIJNS5_1CILi128EEENS7_ILi64EEENS7_ILi256EEEEEELi256ENS_10bfloat16_tEfNS_4arch4Sm80ELb1ELb0ELb1ELb0ELb1ELb0ELb1ELb1EEENS1_21CollectiveEpilogueFwdINS6_IJS8_SA_S9_EEENS6_IJNS7_ILi1EEESI_SI_EEESC_SE_Li256ELb0ELb1ELb1ELb0EEENS1_30DynamicPersistentTileSchedulerILi256ELi256ELb1ELb1ELb0EEEEEEEEEvNT_6ParamsE --------------------------
	.section	.nv.constant0._ZN7cutlass13device_kernelIN5flash19enable_sm80_to_sm89INS1_16FlashAttnFwdSm80INS1_25CollectiveMainloopFwdSm80ILi8ELi1ELb1EN4cute5tupleIJNS5_1CILi128EEENS7_ILi64EEENS7_ILi256EEEEEELi256ENS_10bfloat16_tEfNS_4arch4Sm80ELb1ELb0ELb1ELb0ELb1ELb0ELb1ELb1EEENS1_21CollectiveEpilogueFwdINS6_IJS8_SA_S9_EEENS6_IJNS7_ILi1EEESI_SI_EEESC_SE_Li256ELb0ELb1ELb1ELb0EEENS1_30DynamicPersistentTileSchedulerILi256ELi256ELb1ELb1ELb0EEEEEEEEEvNT_6ParamsE,"a",@progbits
	.sectionflags	@""
	.align	4
.nv.constant0._ZN7cutlass13device_kernelIN5flash19enable_sm80_to_sm89INS1_16FlashAttnFwdSm80INS1_25CollectiveMainloopFwdSm80ILi8ELi1ELb1EN4cute5tupleIJNS5_1CILi128EEENS7_ILi64EEENS7_ILi256EEEEEELi256ENS_10bfloat16_tEfNS_4arch4Sm80ELb1ELb0ELb1ELb0ELb1ELb0ELb1ELb1EEENS1_21CollectiveEpilogueFwdINS6_IJS8_SA_S9_EEENS6_IJNS7_ILi1EEESI_SI_EEESC_SE_Li256ELb0ELb1ELb1ELb0EEENS1_30DynamicPersistentTileSchedulerILi256ELi256ELb1ELb1ELb0EEEEEEEEEvNT_6ParamsE:
	.zero		1960


//--------------------- .nv.constant0._ZN7cutlass13device_kernelIN5flash19enable_sm80_to_sm89INS1_16FlashAttnFwdSm80INS1_25CollectiveMainloopFwdSm80ILi8ELi1ELb1EN4cute5tupleIJNS5_1CILi128EEENS7_ILi48EEENS7_ILi256EEEEEELi256ENS_10bfloat16_tEfNS_4arch4Sm80ELb1ELb0ELb1ELb1ELb1ELb0ELb1ELb1EEENS1_21CollectiveEpilogueFwdINS6_IJS8_SA_S9_EEENS6_IJNS7_ILi1EEESI_SI_EEESC_SE_Li256ELb1ELb1ELb1ELb0EEENS1_36VarlenDynamicPersistentTileSchedulerILi128ELi48ELi256ELi256ELb1ELb1ELb0ELb1ELb1ELb1EEEEEEEEEvNT_6ParamsE --------------------------
	.section	.nv.constant0._ZN7cutlass13device_kernelIN5flash19enable_sm80_to_sm89INS1_16FlashAttnFwdSm80INS1_25CollectiveMainloopFwdSm80ILi8ELi1ELb1EN4cute5tupleIJNS5_1CILi128EEENS7_ILi48EEENS7_ILi256EEEEEELi256ENS_10bfloat16_tEfNS_4arch4Sm80ELb1ELb0ELb1ELb1ELb1ELb0ELb1ELb1EEENS1_21CollectiveEpilogueFwdINS6_IJS8_SA_S9_EEENS6_IJNS7_ILi1EEESI_SI_EEESC_SE_Li256ELb1ELb1ELb1ELb0EEENS1_36VarlenDynamicPersistentTileSchedulerILi128ELi48ELi256ELi256ELb1ELb1ELb0ELb1ELb1ELb1EEEEEEEEEvNT_6ParamsE,"a",@progbits
	.sectionflags	@""
	.align	4
.nv.constant0._ZN7cutlass13device_kernelIN5flash19enable_sm80_to_sm89INS1_16FlashAttnFwdSm80INS1_25CollectiveMainloopFwdSm80ILi8ELi1ELb1EN4cute5tupleIJNS5_1CILi128EEENS7_ILi48EEENS7_ILi256EEEEEELi256ENS_10bfloat16_tEfNS_4arch4Sm80ELb1ELb0ELb1ELb1ELb1ELb0ELb1ELb1EEENS1_21CollectiveEpilogueFwdINS6_IJS8_SA_S9_EEENS6_IJNS7_ILi1EEESI_SI_EEESC_SE_Li256ELb1ELb1ELb1ELb0EEENS1_36VarlenDynamicPersistentTileSchedulerILi128ELi48ELi256ELi256ELb1ELb1ELb0ELb1ELb1ELb1EEEEEEEEEvNT_6ParamsE:
	.zero		1976


//--------------------- .nv.constant0._ZN7cutlass13device_kernelIN5flash19enable_sm80_to_sm89INS1_16FlashAttnFwdSm80INS1_25CollectiveMainloopFwdSm80ILi8ELi1ELb0EN4cute5tupleIJNS5_1CILi128EEENS7_ILi32EEENS7_ILi256EEEEEELi256ENS_10bfloat16_tEfNS_4arch4Sm80ELb1ELb0ELb1ELb1ELb1ELb1ELb1ELb1EEENS1_21CollectiveEpilogueFwdINS6_IJS8_SA_S9_EEENS6_IJNS7_ILi1EEESI_SI_EEESC_SE_Li256ELb1ELb1ELb1ELb0EEENS1_36VarlenDynamicPersistentTileSchedulerILi128ELi32ELi256ELi256ELb1ELb1ELb0ELb1ELb1ELb1EEEEEEEEEvNT_6ParamsE --------------------------
	.section	.nv.constant0._ZN7cutlass13device_kernelIN5flash19enable_sm80_to_sm89INS1_16FlashAttnFwdSm80INS1_25CollectiveMainloopFwdSm80ILi8ELi1ELb0EN4cute5tupleIJNS5_1CILi128EEENS7_ILi32EEENS7_ILi256EEEEEELi256ENS_10bfloat16_tEfNS_4arch4Sm80ELb1ELb0ELb1ELb1ELb1ELb1ELb1ELb1EEENS1_21CollectiveEpilogueFwdINS6_IJS8_SA_S9_EEENS6_IJNS7_ILi1EEESI_SI_EEESC_SE_Li256ELb1ELb1ELb1ELb0EEENS1_36VarlenDynamicPersistentTileSchedulerILi128ELi32ELi256ELi256ELb1ELb1ELb0ELb1ELb1ELb1EEEEEEEEEvNT_6ParamsE,"a",@progbits
	.sectionflags	@""
	.align	4
.nv.constant0._ZN7cutlass13device_kernelIN5flash19enable_sm80_to_sm89INS1_16FlashAttnFwdSm80INS1_25CollectiveMainloopFwdSm80ILi8ELi1ELb0EN4cute5tupleIJNS5_1CILi128EEENS7_ILi32EEENS7_ILi256EEEEEELi256ENS_10bfloat16_tEfNS_4arch4Sm80ELb1ELb0ELb1ELb1ELb1ELb1ELb1ELb1EEENS1_21CollectiveEpilogueFwdINS6_IJS8_SA_S9_EEENS6_IJNS7_ILi1EEESI_SI_EEESC_SE_Li256ELb1ELb1ELb1ELb0EEENS1_36VarlenDynamicPersistentTileSchedulerILi128ELi32ELi256ELi256ELb1ELb1ELb0ELb1ELb1ELb1EEEEEEEEEvNT_6ParamsE:
	.zero		1976


//--------------------- .nv.constant0._ZN7cutlass13device_kernelIN5flash19enable_sm80_to_sm89INS1_16FlashAttnFwdSm80INS1_25CollectiveMainloopFwdSm80ILi8ELi1ELb0EN4cute5tupleIJNS5_1CILi128EEENS7_ILi96EEENS7_ILi256EEEEEELi256ENS_10bfloat16_tEfNS_4arch4Sm80ELb0ELb0ELb1ELb0ELb1ELb0ELb1ELb1EEENS1_21CollectiveEpilogueFwdINS6_IJS8_SA_S9_EEENS6_IJNS7_ILi1EEESI_SI_EEESC_SE_Li256ELb0ELb1ELb1ELb0EEENS1_19SingleTileSchedulerILb0ELb1ELb1ELi128EEEEEEEEEvNT_6ParamsE --------------------------
	.section	.nv.constant0._ZN7cutlass13device_kernelIN5flash19enable_sm80_to_sm89INS1_16FlashAttnFwdSm80INS1_25CollectiveMainloopFwdSm80ILi8ELi1ELb0EN4cute5tupleIJNS5_1CILi128EEENS7_ILi96EEENS7_ILi256EEEEEELi256ENS_10bfloat16_tEfNS_4arch4Sm80ELb0ELb0ELb1ELb0ELb1ELb0ELb1ELb1EEENS1_21CollectiveEpilogueFwdINS6_IJS8_SA_S9_EEENS6_IJNS7_ILi1EEESI_SI_EEESC_SE_Li256ELb0ELb1ELb1ELb0EEENS1_19SingleTileSchedulerILb0ELb1ELb1ELi128EEEEEEEEEvNT_6ParamsE,"a",@progbits
	.sectionflags	@""
	.align	4
.nv.constant0._ZN7cutlass13device_kernelIN5flash19enable_sm80_to_sm89INS1_16FlashAttnFwdSm80INS1_25CollectiveMainloopFwdSm80ILi8ELi1ELb0EN4cute5tupleIJNS5_1CILi128EEENS7_ILi96EEENS7_ILi256EEEEEELi256ENS_10bfloat16_tEfNS_4arch4Sm80ELb0ELb0ELb1ELb0ELb1ELb0ELb1ELb1EEENS1_21CollectiveEpilogueFwdINS6_IJS8_SA_S9_EEENS6_IJNS7_ILi1EEESI_SI_EEESC_SE_Li256ELb0ELb1ELb1ELb0EEENS1_19SingleTileSchedulerILb0ELb1ELb1ELi128EEEEEEEEEvNT_6ParamsE:
	.zero		1944


//--------------------- .nv.constant0._ZN7cutlass13device_kernelIN5flash19enable_sm80_to_sm89INS1_16FlashAttnFwdSm80INS1_25CollectiveMainloopFwdSm80ILi8ELi1ELb0EN4cute5tupleIJNS5_1CILi128EEENS7_ILi64EEENS7_ILi256EEEEEELi256ENS_10bfloat16_tEfNS_4arch4Sm80ELb0ELb0ELb1ELb1ELb1ELb0ELb1ELb1EEENS1_21CollectiveEpilogueFwdINS6_IJS8_SA_S9_EEENS6_IJNS7_ILi1EEESI_SI_EEESC_SE_Li256ELb1ELb1ELb1ELb0EEENS1_36VarlenDynamicPersistentTileSchedulerILi128ELi64ELi256ELi256ELb1ELb1ELb0ELb0ELb1ELb1EEEEEEEEEvNT_6ParamsE --------------------------
	.section	.nv.constant0._ZN7cutlass13device_kernelIN5flash19enable_sm80_to_sm89INS1_16FlashAttnFwdSm80INS1_25CollectiveMainloopFwdSm80ILi8ELi1ELb0EN4cute5tupleIJNS5_1CILi128EEENS7_ILi64EEENS7_ILi256EEEEEELi256ENS_10bfloat16_tEfNS_4arch4Sm80ELb0ELb0ELb1ELb1ELb1ELb0ELb1ELb1EEENS1_21CollectiveEpilogueFwdINS6_IJS8_SA_S9_EEENS6_IJNS7_ILi1EEESI_SI_EEESC_SE_Li256ELb1ELb1ELb1ELb0EEENS1_36VarlenDynamicPersistentTileSchedulerILi128ELi64ELi256ELi256ELb1ELb1ELb0ELb0ELb1ELb1EEEEEEEEEvNT_6ParamsE,"a",@progbits
	.sectionflags	@""
	.align	4
.nv.constant0._ZN7cutlass13device_kernelIN5flash19enable_sm80_to_sm89INS1_16FlashAttnFwdSm80INS1_25CollectiveMainloopFwdSm80ILi8ELi1ELb0EN4cute5tupleIJNS5_1CILi128EEENS7_ILi64EEENS7_ILi256EEEEEELi256ENS_10bfloat16_tEfNS_4arch4Sm80ELb0ELb0ELb1ELb1ELb1ELb0ELb1ELb1EEENS1_21CollectiveEpilogueFwdINS6_IJS8_SA_S9_EEENS6_IJNS7_ILi1EEESI_SI_EEESC_SE_Li256ELb1ELb1ELb1ELb0EEENS1_36VarlenDynamicPersistentTileSchedulerILi128ELi64ELi256ELi256ELb1ELb1ELb0ELb0ELb1ELb1EEEEEEEEEvNT_6ParamsE:
	.zero		1976


//--------------------- .nv.constant0._ZN7cutlass13device_kernelIN5flash19enable_sm80_to_sm89INS1_16FlashAttnFwdSm80INS1_25CollectiveMainloopFwdSm80ILi8ELi1ELb0EN4cute5tupleIJNS5_1CILi128EEENS7_ILi48EEENS7_ILi256EEEEEELi256ENS_10bfloat16_tEfNS_4arch4Sm80ELb0ELb0ELb1ELb1ELb1ELb1ELb1ELb1EEENS1_21CollectiveEpilogueFwdINS6_IJS8_SA_S9_EEENS6_IJNS7_ILi1EEESI_SI_EEESC_SE_Li256ELb1ELb1ELb1ELb0EEENS1_36VarlenDynamicPersistentTileSchedulerILi128ELi48ELi256ELi256ELb1ELb1ELb0ELb0ELb1ELb1EEEEEEEEEvNT_6ParamsE --------------------------
	.section	.nv.constant0._ZN7cutlass13device_kernelIN5flash19enable_sm80_to_sm89INS1_16FlashAttnFwdSm80INS1_25CollectiveMainloopFwdSm80ILi8ELi1ELb0EN4cute5tupleIJNS5_1CILi128EEENS7_ILi48EEENS7_ILi256EEEEEELi256ENS_10bfloat16_tEfNS_4arch4Sm80ELb0ELb0ELb1ELb1ELb1ELb1ELb1ELb1EEENS1_21CollectiveEpilogueFwdINS6_IJS8_SA_S9_EEENS6_IJNS7_ILi1EEESI_SI_EEESC_SE_Li256ELb1ELb1ELb1ELb0EEENS1_36VarlenDynamicPersistentTileSchedulerILi128ELi48ELi256ELi256ELb1ELb1ELb0ELb0ELb1ELb1EEEEEEEEEvNT_6ParamsE,"a",@progbits
	.sectionflags	@""
	.align	4
.nv.constant0._ZN7cutlass13device_kernelIN5flash19enable_sm80_to_sm89INS1_16FlashAttnFwdSm80INS1_25CollectiveMainloopFwdSm80ILi8ELi1ELb0EN4cute5tupleIJNS5_1CILi128EEENS7_ILi48EEENS7_ILi256EEEEEELi256ENS_10bfloat16_tEfNS_4arch4Sm80ELb0ELb0ELb1ELb1ELb1ELb1ELb1ELb1EEENS1_21CollectiveEpilogueFwdINS6_IJS8_SA_S9_EEENS6_IJNS7_ILi1EEESI_SI_EEESC_SE_Li256ELb1ELb1ELb1ELb0EEENS1_36VarlenDynamicPersistentTileSchedulerILi128ELi48ELi256ELi256ELb1ELb1ELb0ELb0ELb1ELb1EEEEEEEEEvNT_6ParamsE:
	.zero		1976


//--------------------- .nv.constant0._ZN7cutlass13device_kernelIN5flash19enable_sm80_to_sm89INS1_16FlashAttnFwdSm80INS1_25CollectiveMainloopFwdSm80ILi8ELi1ELb0EN4cute5tupleIJNS5_1CILi128EEENS7_ILi64EEENS7_ILi256EEEEEELi256ENS_10bfloat16_tEfNS_4arch4Sm80ELb0ELb1ELb1ELb0ELb1ELb0ELb1ELb1EEENS1_21CollectiveEpilogueFwdINS6_IJS8_SA_S9_EEENS6_IJNS7_ILi1EEESI_SI_EEESC_SE_Li256ELb0ELb1ELb1ELb0EEENS1_19SingleTileSchedulerILb0ELb1ELb1ELi128EEEEEEEEEvNT_6ParamsE --------------------------
	.section	.nv.constant0._ZN7cutlass13device_kernelIN5flash19enable_sm80_to_sm89INS1_16FlashAttnFwdSm80INS1_25CollectiveMainloopFwdSm80ILi8ELi1ELb0EN4cute5tupleIJNS5_1CILi128EEENS7_ILi64EEENS7_ILi256EEEEEELi256ENS_10bfloat16_tEfNS_4arch4Sm80ELb0ELb1ELb1ELb0ELb1ELb0ELb1ELb1EEENS1_21CollectiveEpilogueFwdINS6_IJS8_SA_S9_EEENS6_IJNS7_ILi1EEESI_SI_EEESC_SE_Li256ELb0ELb1ELb1ELb0EEENS1_19SingleTileSchedulerILb0ELb1ELb1ELi128EEEEEEEEEvNT_6ParamsE,"a",@progbits
	.sectionflags	@""
	.align	4
.nv.constant0._ZN7cutlass13device_kernelIN5flash19enable_sm80_to_sm89INS1_16FlashAttnFwdSm80INS1_25CollectiveMainloopFwdSm80ILi8ELi1ELb0EN4cute5tupleIJNS5_1CILi128EEENS7_ILi64EEENS7_ILi256EEEEEELi256ENS_10bfloat16_tEfNS_4arch4Sm80ELb0ELb1ELb1ELb0ELb1ELb0ELb1ELb1EEENS1_21CollectiveEpilogueFwdINS6_IJS8_SA_S9_EEENS6_IJNS7_ILi1EEESI_SI_EEESC_SE_Li256ELb0ELb1ELb1ELb0EEENS1_19SingleTileSchedulerILb0ELb1ELb1ELi128EEEEEEEEEvNT_6ParamsE:
	.zero		1944


//--------------------- .nv.constant0._ZN7cutlass13device_kernelIN5flash19enable_sm80_to_sm89INS1_16FlashAttnFwdSm80INS1_25CollectiveMainloopFwdSm80ILi8ELi1ELb0EN4cute5tupleIJNS5_1CILi128EEENS7_ILi64EEENS7_ILi256EEEEEELi256ENS_10bfloat16_tEfNS_4arch4Sm80ELb0ELb1ELb1ELb1ELb1ELb0ELb1ELb1EEENS1_21CollectiveEpilogueFwdINS6_IJS8_SA_S9_EEENS6_IJNS7_ILi1EEESI_SI_EEESC_SE_Li256ELb1ELb1ELb1ELb0EEENS1_36VarlenDynamicPersistentTileSchedulerILi128ELi64ELi256ELi256ELb1ELb1ELb0ELb1ELb0ELb1EEEEEEEEEvNT_6ParamsE --------------------------
	.section	.nv.constant0._ZN7cutlass13device_kernelIN5flash19enable_sm80_to_sm89INS1_16FlashAttnFwdSm80INS1_25CollectiveMainloopFwdSm80ILi8ELi1ELb0EN4cute5tupleIJNS5_1CILi128EEENS7_ILi64EEENS7_ILi256EEEEEELi256ENS_10bfloat16_tEfNS_4arch4Sm80ELb0ELb1ELb1ELb1ELb1ELb0ELb1ELb1EEENS1_21CollectiveEpilogueFwdINS6_IJS8_SA_S9_EEENS6_IJNS7_ILi1EEESI_SI_EEESC_SE_Li256ELb1ELb1ELb1ELb0EEENS1_36VarlenDynamicPersistentTileSchedulerILi128ELi64ELi256ELi256ELb1ELb1ELb0ELb1ELb0ELb1EEEEEEEEEvNT_6ParamsE,"a",@progbits
	.sectionflags	@""
	.align	4
.nv.constant0._ZN7cutlass13device_kernelIN5flash19enable_sm80_to_sm89INS1_16FlashAttnFwdSm80INS1_25CollectiveMainloopFwdSm80ILi8ELi1ELb0EN4cute5tupleIJNS5_1CILi128EEENS7_ILi64EEENS7_ILi256EEEEEELi256ENS_10bfloat16_tEfNS_4arch4Sm80ELb0ELb1ELb1ELb1ELb1ELb0ELb1ELb1EEENS1_21CollectiveEpilogueFwdINS6_IJS8_SA_S9_EEENS6_IJNS7_ILi1EEESI_SI_EEESC_SE_Li256ELb1ELb1ELb1ELb0EEENS1_36VarlenDynamicPersistentTileSchedulerILi128ELi64ELi256ELi256ELb1ELb1ELb0ELb1ELb0ELb1EEEEEEEEEvNT_6ParamsE:
	.zero		1976


//--------------------- .nv.constant0._ZN7cutlass13device_kernelIN5flash19enable_sm80_to_sm89INS1_16FlashAttnFwdSm80INS1_25CollectiveMainloopFwdSm80ILi8ELi1ELb0EN4cute5tupleIJNS5_1CILi128EEENS7_ILi48EEENS7_ILi256EEEEEELi256ENS_10bfloat16_tEfNS_4arch4Sm80ELb0ELb1ELb1ELb1ELb1ELb1ELb1ELb1EEENS1_21CollectiveEpilogueFwdINS6_IJS8_SA_S9_EEENS6_IJNS7_ILi1EEESI_SI_EEESC_SE_Li256ELb1ELb1ELb1ELb0EEENS1_36VarlenDynamicPersistentTileSchedulerILi128ELi48ELi256ELi256ELb1ELb1ELb0ELb1ELb0ELb1EEEEEEEEEvNT_6ParamsE --------------------------
	.section	.nv.constant0._ZN7cutlass13device_kernelIN5flash19enable_sm80_to_sm89INS1_16FlashAttnFwdSm80INS1_25CollectiveMainloopFwdSm80ILi8ELi1ELb0EN4cute5tupleIJNS5_1CILi128EEENS7_ILi48EEENS7_ILi256EEEEEELi256ENS_10bfloat16_tEfNS_4arch4Sm80ELb0ELb1ELb1ELb1ELb1ELb1ELb1ELb1EEENS1_21CollectiveEpilogueFwdINS6_IJS8_SA_S9_EEENS6_IJNS7_ILi1EEESI_SI_EEESC_SE_Li256ELb1ELb1ELb1ELb0EEENS1_36VarlenDynamicPersistentTileSchedulerILi128ELi48ELi256ELi256ELb1ELb1ELb0ELb1ELb0ELb1EEEEEEEEEvNT_6ParamsE,"a",@progbits
	.sectionflags	@""
	.align	4
.nv.constant0._ZN7cutlass13device_kernelIN5flash19enable_sm80_to_sm89INS1_16FlashAttnFwdSm80INS1_25CollectiveMainloopFwdSm80ILi8ELi1ELb0EN4cute5tupleIJNS5_1CILi128EEENS7_ILi48EEENS7_ILi256EEEEEELi256ENS_10bfloat16_tEfNS_4arch4Sm80ELb0ELb1ELb1ELb1ELb1ELb1ELb1ELb1EEENS1_21CollectiveEpilogueFwdINS6_IJS8_SA_S9_EEENS6_IJNS7_ILi1EEESI_SI_EEESC_SE_Li256ELb1ELb1ELb1ELb0EEENS1_36VarlenDynamicPersistentTileSchedulerILi128ELi48ELi256ELi256ELb1ELb1ELb0ELb1ELb0ELb1EEEEEEEEEvNT_6ParamsE:
	.zero		1976


//--------------------- .nv.constant0._ZN7cutlass13device_kernelIN5flash19enable_sm80_to_sm89INS1_16FlashAttnFwdSm80INS1_25CollectiveMainloopFwdSm80ILi8ELi1ELb0EN4cute5tupleIJNS5_1CILi128EEENS7_ILi96EEENS7_ILi256EEEEEELi256ENS_10bfloat16_tEfNS_4arch4Sm80ELb1ELb0ELb1ELb0ELb1ELb0ELb1ELb1EEENS1_21CollectiveEpilogueFwdINS6_IJS8_SA_S9_EEENS6_IJNS7_ILi1EEESI_SI_EEESC_SE_Li256ELb0ELb1ELb1ELb0EEENS1_30DynamicPersistentTileSchedulerILi256ELi256ELb1ELb1ELb0EEEEEEEEEvNT_6ParamsE --------------------------
	.section	.nv.constant0._ZN7cutlass13device_kernelIN5flash19enable_sm80_to_sm89INS1_16FlashAttnFwdSm80INS1_25CollectiveMainloopFwdSm80ILi8ELi1ELb0EN4cute5tupleIJNS5_1CILi128EEENS7_ILi96EEENS7_ILi256EEEEEELi256ENS_10bfloat16_tEfNS_4arch4Sm80ELb1ELb0ELb1ELb0ELb1ELb0ELb1ELb1EEENS1_21CollectiveEpilogueFwdINS6_IJS8_SA_S9_EEENS6_IJNS7_ILi1EEESI_SI_EEESC_SE_Li256ELb0ELb1ELb1ELb0EEENS1_30DynamicPersistentTileSchedulerILi256ELi256ELb1ELb1ELb0EEEEEEEEEvNT_6ParamsE,"a",@progbits
	.sectionflags	@""
	.align	4
.nv.constant0._ZN7cutlass13device_kernelIN5flash19enable_sm80_to_sm89INS1_16FlashAttnFwdSm80INS1_25CollectiveMainloopFwdSm80ILi8ELi1ELb0EN4cute5tupleIJNS5_1CILi128EEENS7_ILi96EEENS7_ILi256EEEEEELi256ENS_10bfloat16_tEfNS_4arch4Sm80ELb1ELb0ELb1ELb0ELb1ELb0ELb1ELb1EEENS1_21CollectiveEpilogueFwdINS6_IJS8_SA_S9_EEENS6_IJNS7_ILi1EEESI_SI_EEESC_SE_Li256ELb0ELb1ELb1ELb0EEENS1_30DynamicPersistentTileSchedulerILi256ELi256ELb1ELb1ELb0EEEEEEEEEvNT_6ParamsE:
	.zero		1960


//--------------------- .nv.constant0._ZN7cutlass13device_kernelIN5flash19enable_sm80_to_sm89INS1_16FlashAttnFwdSm80INS1_25CollectiveMainloopFwdSm80ILi8ELi1ELb0EN4cute5tupleIJNS5_1CILi128EEENS7_ILi64EEENS7_ILi256EEEEEELi256ENS_10bfloat16_tEfNS_4arch4Sm80ELb1ELb0ELb1ELb1ELb1ELb0ELb1ELb1EEENS1_21CollectiveEpilogueFwdINS6_IJS8_SA_S9_EEENS6_IJNS7_ILi1EEESI_SI_EEESC_SE_Li256ELb1ELb1ELb1ELb0EEENS1_36VarlenDynamicPersistentTileSchedulerILi128ELi64ELi256ELi256ELb1ELb1ELb0ELb1ELb1ELb1EEEEEEEEEvNT_6ParamsE --------------------------
	.section	.nv.constant0._ZN7cutlass13device_kernelIN5flash19enable_sm80_to_sm89INS1_16FlashAttnFwdSm80INS1_25CollectiveMainloopFwdSm80ILi8ELi1ELb0EN4cute5tupleIJNS5_1CILi128EEENS7_ILi64EEENS7_ILi256EEEEEELi256ENS_10bfloat16_tEfNS_4arch4Sm80ELb1ELb0ELb1ELb1ELb1ELb0ELb1ELb1EEENS1_21CollectiveEpilogueFwdINS6_IJS8_SA_S9_EEENS6_IJNS7_ILi1EEESI_SI_EEESC_SE_Li256ELb1ELb1ELb1ELb0EEENS1_36VarlenDynamicPersistentTileSchedulerILi128ELi64ELi256ELi256ELb1ELb1ELb0ELb1ELb1ELb1EEEEEEEEEvNT_6ParamsE,"a",@progbits
	.sectionflags	@""
	.align	4
.nv.constant0._ZN7cutlass13device_kernelIN5flash19enable_sm80_to_sm89INS1_16FlashAttnFwdSm80INS1_25CollectiveMainloopFwdSm80ILi8ELi1ELb0EN4cute5tupleIJNS5_1CILi128EEENS7_ILi64EEENS7_ILi256EEEEEELi256ENS_10bfloat16_tEfNS_4arch4Sm80ELb1ELb0ELb1ELb1ELb1ELb0ELb1ELb1EEENS1_21CollectiveEpilogueFwdINS6_IJS8_SA_S9_EEENS6_IJNS7_ILi1EEESI_SI_EEESC_SE_Li256ELb1ELb1ELb1ELb0EEENS1_36VarlenDynamicPersistentTileSchedulerILi128ELi64ELi256ELi256ELb1ELb1ELb0ELb1ELb1ELb1EEEEEEEEEvNT_6ParamsE:
	.zero		1976


//--------------------- .nv.constant0._ZN7cutlass13device_kernelIN5flash19enable_sm80_to_sm89INS1_16FlashAttnFwdSm80INS1_25CollectiveMainloopFwdSm80ILi8ELi1ELb0EN4cute5tupleIJNS5_1CILi128EEENS7_ILi48EEENS7_ILi256EEEEEELi256ENS_10bfloat16_tEfNS_4arch4Sm80ELb1ELb0ELb1ELb1ELb1ELb1ELb1ELb1EEENS1_21CollectiveEpilogueFwdINS6_IJS8_SA_S9_EEENS6_IJNS7_ILi1EEESI_SI_EEESC_SE_Li256ELb1ELb1ELb1ELb0EEENS1_36VarlenDynamicPersistentTileSchedulerILi128ELi48ELi256ELi256ELb1ELb1ELb0ELb1ELb1ELb1EEEEEEEEEvNT_6ParamsE --------------------------
	.section	.nv.constant0._ZN7cutlass13device_kernelIN5flash19enable_sm80_to_sm89INS1_16FlashAttnFwdSm80INS1_25CollectiveMainloopFwdSm80ILi8ELi1ELb0EN4cute5tupleIJNS5_1CILi128EEENS7_ILi48EEENS7_ILi256EEEEEELi256ENS_10bfloat16_tEfNS_4arch4Sm80ELb1ELb0ELb1ELb1ELb1ELb1ELb1ELb1EEENS1_21CollectiveEpilogueFwdINS6_IJS8_SA_S9_EEENS6_IJNS7_ILi1EEESI_SI_EEESC_SE_Li256ELb1ELb1ELb1ELb0EEENS1_36VarlenDynamicPersistentTileSchedulerILi128ELi48ELi256ELi256ELb1ELb1ELb0ELb1ELb1ELb1EEEEEEEEEvNT_6ParamsE,"a",@progbits
	.sectionflags	@""
	.align	4
.nv.constant0._ZN7cutlass13device_kernelIN5flash19enable_sm80_to_sm89INS1_16FlashAttnFwdSm80INS1_25CollectiveMainloopFwdSm80ILi8ELi1ELb0EN4cute5tupleIJNS5_1CILi128EEENS7_ILi48EEENS7_ILi256EEEEEELi256ENS_10bfloat16_tEfNS_4arch4Sm80ELb1ELb0ELb1ELb1ELb1ELb1ELb1ELb1EEENS1_21CollectiveEpilogueFwdINS6_IJS8_SA_S9_EEENS6_IJNS7_ILi1EEESI_SI_EEESC_SE_Li256ELb1ELb1ELb1ELb0EEENS1_36VarlenDynamicPersistentTileSchedulerILi128ELi48ELi256ELi256ELb1ELb1ELb0ELb1ELb1ELb1EEEEEEEEEvNT_6ParamsE:
	.zero		1976


//--------------------- .nv.constant0._ZN7cutlass13device_kernelIN5flash19enable_sm80_to_sm89INS1_16FlashAttnFwdSm80INS1_25CollectiveMainloopFwdSm80ILi8ELi1ELb1EN4cute5tupleIJNS5_1CILi128EEENS7_ILi64EEENS7_ILi256EEEEEELi256ENS_10bfloat16_tEfNS_4arch4Sm80ELb0ELb0ELb0ELb0ELb1ELb0ELb1ELb1EEENS1_21CollectiveEpilogueFwdINS6_IJS8_SA_S9_EEENS6_IJNS7_ILi1EEESI_SI_EEESC_SE_Li256ELb0ELb1ELb1ELb0EEENS1_19SingleTileSchedulerILb0ELb1ELb1ELi128EEEEEEEEEvNT_6ParamsE --------------------------
	.section	.nv.constant0._ZN7cutlass13device_kernelIN5flash19enable_sm80_to_sm89INS1_16FlashAttnFwdSm80INS1_25CollectiveMainloopFwdSm80ILi8ELi1ELb1EN4cute5tupleIJNS5_1CILi128EEENS7_ILi64EEENS7_ILi256EEEEEELi256ENS_10bfloat16_tEfNS_4arch4Sm80ELb0ELb0ELb0ELb0ELb1ELb0ELb1ELb1EEENS1_21CollectiveEpilogueFwdINS6_IJS8_SA_S9_EEENS6_IJNS7_ILi1EEESI_SI_EEESC_SE_Li256ELb0ELb1ELb1ELb0EEENS1_19SingleTileSchedulerILb0ELb1ELb1ELi128EEEEEEEEEvNT_6ParamsE,"a",@progbits
	.sectionflags	@""
	.align	4
.nv.constant0._ZN7cutlass13device_kernelIN5flash19enable_sm80_to_sm89INS1_16FlashAttnFwdSm80INS1_25CollectiveMainloopFwdSm80ILi8ELi1ELb1EN4cute5tupleIJNS5_1CILi128EEENS7_ILi64EEENS7_ILi256EEEEEELi256ENS_10bfloat16_tEfNS_4arch4Sm80ELb0ELb0ELb0ELb0ELb1ELb0ELb1ELb1EEENS1_21CollectiveEpilogueFwdINS6_IJS8_SA_S9_EEENS6_IJNS7_ILi1EEESI_SI_EEESC_SE_Li256ELb0ELb1ELb1ELb0EEENS1_19SingleTileSchedulerILb0ELb1ELb1ELi128EEEEEEEEEvNT_6ParamsE:
	.zero		1944


//--------------------- .nv.constant0._ZN7cutlass13device_kernelIN5flash19enable_sm80_to_sm89INS1_16FlashAttnFwdSm80INS1_25CollectiveMainloopFwdSm80ILi8ELi1ELb1EN4cute5tupleIJNS5_1CILi128EEENS7_ILi48EEENS7_ILi256EEEEEELi256ENS_10bfloat16_tEfNS_4arch4Sm80ELb0ELb0ELb0ELb1ELb1ELb0ELb1ELb1EEENS1_21CollectiveEpilogueFwdINS6_IJS8_SA_S9_EEENS6_IJNS7_ILi1EEESI_SI_EEESC_SE_Li256ELb1ELb1ELb1ELb0EEENS1_36VarlenDynamicPersistentTileSchedulerILi128ELi48ELi256ELi256ELb1ELb1ELb0ELb0ELb1ELb1EEEEEEEEEvNT_6ParamsE --------------------------
	.section	.nv.constant0._ZN7cutlass13device_kernelIN5flash19enable_sm80_to_sm89INS1_16FlashAttnFwdSm80INS1_25CollectiveMainloopFwdSm80ILi8ELi1ELb1EN4cute5tupleIJNS5_1CILi128EEENS7_ILi48EEENS7_ILi256EEEEEELi256ENS_10bfloat16_tEfNS_4arch4Sm80ELb0ELb0ELb0ELb1ELb1ELb0ELb1ELb1EEENS1_21CollectiveEpilogueFwdINS6_IJS8_SA_S9_EEENS6_IJNS7_ILi1EEESI_SI_EEESC_SE_Li256ELb1ELb1ELb1ELb0EEENS1_36VarlenDynamicPersistentTileSchedulerILi128ELi48ELi256ELi256ELb1ELb1ELb0ELb0ELb1ELb1EEEEEEEEEvNT_6ParamsE,"a",@progbits
	.sectionflags	@""
	.align	4
.nv.constant0._ZN7cutlass13device_kernelIN5flash19enable_sm80_to_sm89INS1_16FlashAttnFwdSm80INS1_25CollectiveMainloopFwdSm80ILi8ELi1ELb1EN4cute5tupleIJNS5_1CILi128EEENS7_ILi48EEENS7_ILi256EEEEEELi256ENS_10bfloat16_tEfNS_4arch4Sm80ELb0ELb0ELb0ELb1ELb1ELb0ELb1ELb1EEENS1_21CollectiveEpilogueFwdINS6_IJS8_SA_S9_EEENS6_IJNS7_ILi1EEESI_SI_EEESC_SE_Li256ELb1ELb1ELb1ELb0EEENS1_36VarlenDynamicPersistentTileSchedulerILi128ELi48ELi256ELi256ELb1ELb1ELb0ELb0ELb1ELb1EEEEEEEEEvNT_6ParamsE:
	.zero		1976


//--------------------- .nv.constant0._ZN7cutlass13device_kernelIN5flash19enable_sm80_to_sm89INS1_16FlashAttnFwdSm80INS1_25CollectiveMainloopFwdSm80ILi8ELi1ELb0EN4cute5tupleIJNS5_1CILi128EEENS7_ILi32EEENS7_ILi256EEEEEELi256ENS_10bfloat16_tEfNS_4arch4Sm80ELb0ELb0ELb0ELb1ELb1ELb1ELb1ELb1EEENS1_21CollectiveEpilogueFwdINS6_IJS8_SA_S9_EEENS6_IJNS7_ILi1EEESI_SI_EEESC_SE_Li256ELb1ELb1ELb1ELb0EEENS1_36VarlenDynamicPersistentTileSchedulerILi128ELi32ELi256ELi256ELb1ELb1ELb0ELb0ELb1ELb1EEEEEEEEEvNT_6ParamsE --------------------------
	.section	.nv.constant0._ZN7cutlass13device_kernelIN5flash19enable_sm80_to_sm89INS1_16FlashAttnFwdSm80INS1_25CollectiveMainloopFwdSm80ILi8ELi1ELb0EN4cute5tupleIJNS5_1CILi128EEENS7_ILi32EEENS7_ILi256EEEEEELi256ENS_10bfloat16_tEfNS_4arch4Sm80ELb0ELb0ELb0ELb1ELb1ELb1ELb1ELb1EEENS1_21CollectiveEpilogueFwdINS6_IJS8_SA_S9_EEENS6_IJNS7_ILi1EEESI_SI_EEESC_SE_Li256ELb1ELb1ELb1ELb0EEENS1_36VarlenDynamicPersistentTileSchedulerILi128ELi32ELi256ELi256ELb1ELb1ELb0ELb0ELb1ELb1EEEEEEEEEvNT_6ParamsE,"a",@progbits
	.sectionflags	@""
	.align	4
.nv.constant0._ZN7cutlass13device_kernelIN5flash19enable_sm80_to_sm89INS1_16FlashAttnFwdSm80INS1_25CollectiveMainloopFwdSm80ILi8ELi1ELb0EN4cute5tupleIJNS5_1CILi128EEENS7_ILi32EEENS7_ILi256EEEEEELi256ENS_10bfloat16_tEfNS_4arch4Sm80ELb0ELb0ELb0ELb1ELb1ELb1ELb1ELb1EEENS1_21CollectiveEpilogueFwdINS6_IJS8_SA_S9_EEENS6_IJNS7_ILi1EEESI_SI_EEESC_SE_Li256ELb1ELb1ELb1ELb0EEENS1_36VarlenDynamicPersistentTileSchedulerILi128ELi32ELi256ELi256ELb1ELb1ELb0ELb0ELb1ELb1EEEEEEEEEvNT_6ParamsE:
	.zero		1976


//--------------------- .nv.constant0._ZN7cutlass13device_kernelIN5flash19enable_sm80_to_sm89INS1_16FlashAttnFwdSm80INS1_25CollectiveMainloopFwdSm80ILi8ELi1ELb1EN4cute5tupleIJNS5_1CILi128EEENS7_ILi48EEENS7_ILi256EEEEEELi256ENS_10bfloat16_tEfNS_4arch4Sm80ELb0ELb1ELb0ELb0ELb1ELb0ELb1ELb1EEENS1_21CollectiveEpilogueFwdINS6_IJS8_SA_S9_EEENS6_IJNS7_ILi1EEESI_SI_EEESC_SE_Li256ELb0ELb1ELb1ELb0EEENS1_19SingleTileSchedulerILb0ELb1ELb1ELi128EEEEEEEEEvNT_6ParamsE --------------------------
	.section	.nv.constant0._ZN7cutlass13device_kernelIN5flash19enable_sm80_to_sm89INS1_16FlashAttnFwdSm80INS1_25CollectiveMainloopFwdSm80ILi8ELi1ELb1EN4cute5tupleIJNS5_1CILi128EEENS7_ILi48EEENS7_ILi256EEEEEELi256ENS_10bfloat16_tEfNS_4arch4Sm80ELb0ELb1ELb0ELb0ELb1ELb0ELb1ELb1EEENS1_21CollectiveEpilogueFwdINS6_IJS8_SA_S9_EEENS6_IJNS7_ILi1EEESI_SI_EEESC_SE_Li256ELb0ELb1ELb1ELb0EEENS1_19SingleTileSchedulerILb0ELb1ELb1ELi128EEEEEEEEEvNT_6ParamsE,"a",@progbits
	.sectionflags	@""
	.align	4
.nv.constant0._ZN7cutlass13device_kernelIN5flash19enable_sm80_to_sm89INS1_16FlashAttnFwdSm80INS1_25CollectiveMainloopFwdSm80ILi8ELi1ELb1EN4cute5tupleIJNS5_1CILi128EEENS7_ILi48EEENS7_ILi256EEEEEELi256ENS_10bfloat16_tEfNS_4arch4Sm80ELb0ELb1ELb0ELb0ELb1ELb0ELb1ELb1EEENS1_21CollectiveEpilogueFwdINS6_IJS8_SA_S9_EEENS6_IJNS7_ILi1EEESI_SI_EEESC_SE_Li256ELb0ELb1ELb1ELb0EEENS1_19SingleTileSchedulerILb0ELb1ELb1ELi128EEEEEEEEEvNT_6ParamsE:
	.zero		1944


//--------------------- .nv.constant0._ZN7cutlass13device_kernelIN5flash19enable_sm80_to_sm89INS1_16FlashAttnFwdSm80INS1_25CollectiveMainloopFwdSm80ILi8ELi1ELb1EN4cute5tupleIJNS5_1CILi128EEENS7_ILi48EEENS7_ILi256EEEEEELi256ENS_10bfloat16_tEfNS_4arch4Sm80ELb0ELb1ELb0ELb1ELb1ELb0ELb1ELb1EEENS1_21CollectiveEpilogueFwdINS6_IJS8_SA_S9_EEENS6_IJNS7_ILi1EEESI_SI_EEESC_SE_Li256ELb1ELb1ELb1ELb0EEENS1_36VarlenDynamicPersistentTileSchedulerILi128ELi48ELi256ELi256ELb1ELb1ELb0ELb1ELb0ELb1EEEEEEEEEvNT_6ParamsE --------------------------
	.section	.nv.constant0._ZN7cutlass13device_kernelIN5flash19enable_sm80_to_sm89INS1_16FlashAttnFwdSm80INS1_25CollectiveMainloopFwdSm80ILi8ELi1ELb1EN4cute5tupleIJNS5_1CILi128EEENS7_ILi48EEENS7_ILi256EEEEEELi256ENS_10bfloat16_tEfNS_4arch4Sm80ELb0ELb1ELb0ELb1ELb1ELb0ELb1ELb1EEENS1_21CollectiveEpilogueFwdINS6_IJS8_SA_S9_EEENS6_IJNS7_ILi1EEESI_SI_EEESC_SE_Li256ELb1ELb1ELb1ELb0EEENS1_36VarlenDynamicPersistentTileSchedulerILi128ELi48ELi256ELi256ELb1ELb1ELb0ELb1ELb0ELb1EEEEEEEEEvNT_6ParamsE,"a",@progbits
	.sectionflags	@""
	.align	4
.nv.constant0._ZN7cutlass13device_kernelIN5flash19enable_sm80_to_sm89INS1_16FlashAttnFwdSm80INS1_25CollectiveMainloopFwdSm80ILi8ELi1ELb1EN4cute5tupleIJNS5_1CILi128EEENS7_ILi48EEENS7_ILi256EEEEEELi256ENS_10bfloat16_tEfNS_4arch4Sm80ELb0ELb1ELb0ELb1ELb1ELb0ELb1ELb1EEENS1_21CollectiveEpilogueFwdINS6_IJS8_SA_S9_EEENS6_IJNS7_ILi1EEESI_SI_EEESC_SE_Li256ELb1ELb1ELb1ELb0EEENS1_36VarlenDynamicPersistentTileSchedulerILi128ELi48ELi256ELi256ELb1ELb1ELb0ELb1ELb0ELb1EEEEEEEEEvNT_6ParamsE:
	.zero		1976


//--------------------- .nv.constant0._ZN7cutlass13device_kernelIN5flash19enable_sm80_to_sm89INS1_16FlashAttnFwdSm80INS1_25CollectiveMainloopFwdSm80ILi8ELi1ELb0EN4cute5tupleIJNS5_1CILi128EEENS7_ILi32EEENS7_ILi256EEEEEELi256ENS_10bfloat16_tEfNS_4arch4Sm80ELb0ELb1ELb0ELb1ELb1ELb1ELb1ELb1EEENS1_21CollectiveEpilogueFwdINS6_IJS8_SA_S9_EEENS6_IJNS7_ILi1EEESI_SI_EEESC_SE_Li256ELb1ELb1ELb1ELb0EEENS1_36VarlenDynamicPersistentTileSchedulerILi128ELi32ELi256ELi256ELb1ELb1ELb0ELb1ELb0ELb1EEEEEEEEEvNT_6ParamsE --------------------------
	.section	.nv.constant0._ZN7cutlass13device_kernelIN5flash19enable_sm80_to_sm89INS1_16FlashAttnFwdSm80INS1_25CollectiveMainloopFwdSm80ILi8ELi1ELb0EN4cute5tupleIJNS5_1CILi128EEENS7_ILi32EEENS7_ILi256EEEEEELi256ENS_10bfloat16_tEfNS_4arch4Sm80ELb0ELb1ELb0ELb1ELb1ELb1ELb1ELb1EEENS1_21CollectiveEpilogueFwdINS6_IJS8_SA_S9_EEENS6_IJNS7_ILi1EEESI_SI_EEESC_SE_Li256ELb1ELb1ELb1ELb0EEENS1_36VarlenDynamicPersistentTileSchedulerILi128ELi32ELi256ELi256ELb1ELb1ELb0ELb1ELb0ELb1EEEEEEEEEvNT_6ParamsE,"a",@progbits
	.sectionflags	@""
	.align	4
.nv.constant0._ZN7cutlass13device_kernelIN5flash19enable_sm80_to_sm89INS1_16FlashAttnFwdSm80INS1_25CollectiveMainloopFwdSm80ILi8ELi1ELb0EN4cute5tupleIJNS5_1CILi128EEENS7_ILi32EEENS7_ILi256EEEEEELi256ENS_10bfloat16_tEfNS_4arch4Sm80ELb0ELb1ELb0ELb1ELb1ELb1ELb1ELb1EEENS1_21CollectiveEpilogueFwdINS6_IJS8_SA_S9_EEENS6_IJNS7_ILi1EEESI_SI_EEESC_SE_Li256ELb1ELb1ELb1ELb0EEENS1_36VarlenDynamicPersistentTileSchedulerILi128ELi32ELi256ELi256ELb1ELb1ELb0ELb1ELb0ELb1EEEEEEEEEvNT_6ParamsE:
	.zero		1976


//--------------------- .nv.constant0._ZN7cutlass13device_kernelIN5flash19enable_sm80_to_sm89INS1_16FlashAttnFwdSm80INS1_25CollectiveMainloopFwdSm80ILi8ELi1ELb1EN4cute5tupleIJNS5_1CILi128EEENS7_ILi64EEENS7_ILi256EEEEEELi256ENS_10bfloat16_tEfNS_4arch4Sm80ELb1ELb0ELb0ELb0ELb1ELb0ELb1ELb1EEENS1_21CollectiveEpilogueFwdINS6_IJS8_SA_S9_EEENS6_IJNS7_ILi1EEESI_SI_EEESC_SE_Li256ELb0ELb1ELb1ELb0EEENS1_30DynamicPersistentTileSchedulerILi256ELi256ELb1ELb1ELb0EEEEEEEEEvNT_6ParamsE --------------------------
	.section	.nv.constant0._ZN7cutlass13device_kernelIN5flash19enable_sm80_to_sm89INS1_16FlashAttnFwdSm80INS1_25CollectiveMainloopFwdSm80ILi8ELi1ELb1EN4cute5tupleIJNS5_1CILi128EEENS7_ILi64EEENS7_ILi256EEEEEELi256ENS_10bfloat16_tEfNS_4arch4Sm80ELb1ELb0ELb0ELb0ELb1ELb0ELb1ELb1EEENS1_21CollectiveEpilogueFwdINS6_IJS8_SA_S9_EEENS6_IJNS7_ILi1EEESI_SI_EEESC_SE_Li256ELb0ELb1ELb1ELb0EEENS1_30DynamicPersistentTileSchedulerILi256ELi256ELb1ELb1ELb0EEEEEEEEEvNT_6ParamsE,"a",@progbits
	.sectionflags	@""
	.align	4
.nv.constant0._ZN7cutlass13device_kernelIN5flash19enable_sm80_to_sm89INS1_16FlashAttnFwdSm80INS1_25CollectiveMainloopFwdSm80ILi8ELi1ELb1EN4cute5tupleIJNS5_1CILi128EEENS7_ILi64EEENS7_ILi256EEEEEELi256ENS_10bfloat16_tEfNS_4arch4Sm80ELb1ELb0ELb0ELb0ELb1ELb0ELb1ELb1EEENS1_21CollectiveEpilogueFwdINS6_IJS8_SA_S9_EEENS6_IJNS7_ILi1EEESI_SI_EEESC_SE_Li256ELb0ELb1ELb1ELb0EEENS1_30DynamicPersistentTileSchedulerILi256ELi256ELb1ELb1ELb0EEEEEEEEEvNT_6ParamsE:
	.zero		1960


//--------------------- .nv.constant0._ZN7cutlass13device_kernelIN5flash19enable_sm80_to_sm89INS1_16FlashAttnFwdSm80INS1_25CollectiveMainloopFwdSm80ILi8ELi1ELb1EN4cute5tupleIJNS5_1CILi128EEENS7_ILi48EEENS7_ILi256EEEEEELi256ENS_10bfloat16_tEfNS_4arch4Sm80ELb1ELb0ELb0ELb1ELb1ELb0ELb1ELb1EEENS1_21CollectiveEpilogueFwdINS6_IJS8_SA_S9_EEENS6_IJNS7_ILi1EEESI_SI_EEESC_SE_Li256ELb1ELb1ELb1ELb0EEENS1_36VarlenDynamicPersistentTileSchedulerILi128ELi48ELi256ELi256ELb1ELb1ELb0ELb1ELb1ELb1EEEEEEEEEvNT_6ParamsE --------------------------
	.section	.nv.constant0._ZN7cutlass13device_kernelIN5flash19enable_sm80_to_sm89INS1_16FlashAttnFwdSm80INS1_25CollectiveMainloopFwdSm80ILi8ELi1ELb1EN4cute5tupleIJNS5_1CILi128EEENS7_ILi48EEENS7_ILi256EEEEEELi256ENS_10bfloat16_tEfNS_4arch4Sm80ELb1ELb0ELb0ELb1ELb1ELb0ELb1ELb1EEENS1_21CollectiveEpilogueFwdINS6_IJS8_SA_S9_EEENS6_IJNS7_ILi1EEESI_SI_EEESC_SE_Li256ELb1ELb1ELb1ELb0EEENS1_36VarlenDynamicPersistentTileSchedulerILi128ELi48ELi256ELi256ELb1ELb1ELb0ELb1ELb1ELb1EEEEEEEEEvNT_6ParamsE,"a",@progbits
	.sectionflags	@""
	.align	4
.nv.constant0._ZN7cutlass13device_kernelIN5flash19enable_sm80_to_sm89INS1_16FlashAttnFwdSm80INS1_25CollectiveMainloopFwdSm80ILi8ELi1ELb1EN4cute5tupleIJNS5_1CILi128EEENS7_ILi48EEENS7_ILi256EEEEEELi256ENS_10bfloat16_tEfNS_4arch4Sm80ELb1ELb0ELb0ELb1ELb1ELb0ELb1ELb1EEENS1_21CollectiveEpilogueFwdINS6_IJS8_SA_S9_EEENS6_IJNS7_ILi1EEESI_SI_EEESC_SE_Li256ELb1ELb1ELb1ELb0EEENS1_36VarlenDynamicPersistentTileSchedulerILi128ELi48ELi256ELi256ELb1ELb1ELb0ELb1ELb1ELb1EEEEEEEEEvNT_6ParamsE:
	.zero		1976


//--------------------- .nv.constant0._ZN7cutlass13device_kernelIN5flash19enable_sm80_to_sm89INS1_16FlashAttnFwdSm80INS1_25CollectiveMainloopFwdSm80ILi8ELi1ELb0EN4cute5tupleIJNS5_1CILi128EEENS7_ILi32EEENS7_ILi256EEEEEELi256ENS_10bfloat16_tEfNS_4arch4Sm80ELb1ELb0ELb0ELb1ELb1ELb1ELb1ELb1EEENS1_21CollectiveEpilogueFwdINS6_IJS8_SA_S9_EEENS6_IJNS7_ILi1EEESI_SI_EEESC_SE_Li256ELb1ELb1ELb1ELb0EEENS1_36VarlenDynamicPersistentTileSchedulerILi128ELi32ELi256ELi256ELb1ELb1ELb0ELb1ELb1ELb1EEEEEEEEEvNT_6ParamsE --------------------------
	.section	.nv.constant0._ZN7cutlass13device_kernelIN5flash19enable_sm80_to_sm89INS1_16FlashAttnFwdSm80INS1_25CollectiveMainloopFwdSm80ILi8ELi1ELb0EN4cute5tupleIJNS5_1CILi128EEENS7_ILi32EEENS7_ILi256EEEEEELi256ENS_10bfloat16_tEfNS_4arch4Sm80ELb1ELb0ELb0ELb1ELb1ELb1ELb1ELb1EEENS1_21CollectiveEpilogueFwdINS6_IJS8_SA_S9_EEENS6_IJNS7_ILi1EEESI_SI_EEESC_SE_Li256ELb1ELb1ELb1ELb0EEENS1_36VarlenDynamicPersistentTileSchedulerILi128ELi32ELi256ELi256ELb1ELb1ELb0ELb1ELb1ELb1EEEEEEEEEvNT_6ParamsE,"a",@progbits
	.sectionflags	@""
	.align	4
.nv.constant0._ZN7cutlass13device_kernelIN5flash19enable_sm80_to_sm89INS1_16FlashAttnFwdSm80INS1_25CollectiveMainloopFwdSm80ILi8ELi1ELb0EN4cute5tupleIJNS5_1CILi128EEENS7_ILi32EEENS7_ILi256EEEEEELi256ENS_10bfloat16_tEfNS_4arch4Sm80ELb1ELb0ELb0ELb1ELb1ELb1ELb1ELb1EEENS1_21CollectiveEpilogueFwdINS6_IJS8_SA_S9_EEENS6_IJNS7_ILi1EEESI_SI_EEESC_SE_Li256ELb1ELb1ELb1ELb0EEENS1_36VarlenDynamicPersistentTileSchedulerILi128ELi32ELi256ELi256ELb1ELb1ELb0ELb1ELb1ELb1EEEEEEEEEvNT_6ParamsE:
	.zero		1976


//--------------------- .nv.constant0._ZN7cutlass13device_kernelIN5flash19enable_sm80_to_sm89INS1_16FlashAttnFwdSm80INS1_25CollectiveMainloopFwdSm80ILi8ELi1ELb0EN4cute5tupleIJNS5_1CILi128EEENS7_ILi96EEENS7_ILi256EEEEEELi256ENS_10bfloat16_tEfNS_4arch4Sm80ELb0ELb0ELb0ELb0ELb1ELb0ELb1ELb1EEENS1_21CollectiveEpilogueFwdINS6_IJS8_SA_S9_EEENS6_IJNS7_ILi1EEESI_SI_EEESC_SE_Li256ELb0ELb1ELb1ELb0EEENS1_19SingleTileSchedulerILb0ELb1ELb1ELi128EEEEEEEEEvNT_6ParamsE --------------------------
	.section	.nv.constant0._ZN7cutlass13device_kernelIN5flash19enable_sm80_to_sm89INS1_16FlashAttnFwdSm80INS1_25CollectiveMainloopFwdSm80ILi8ELi1ELb0EN4cute5tupleIJNS5_1CILi128EEENS7_ILi96EEENS7_ILi256EEEEEELi256ENS_10bfloat16_tEfNS_4arch4Sm80ELb0ELb0ELb0ELb0ELb1ELb0ELb1ELb1EEENS1_21CollectiveEpilogueFwdINS6_IJS8_SA_S9_EEENS6_IJNS7_ILi1EEESI_SI_EEESC_SE_Li256ELb0ELb1ELb1ELb0EEENS1_19SingleTileSchedulerILb0ELb1ELb1ELi128EEEEEEEEEvNT_6ParamsE,"a",@progbits
	.sectionflags	@""
	.align	4
.nv.constant0._ZN7cutlass13device_kernelIN5flash19enable_sm80_to_sm89INS1_16FlashAttnFwdSm80INS1_25CollectiveMainloopFwdSm80ILi8ELi1ELb0EN4cute5tupleIJNS5_1CILi128EEENS7_ILi96EEENS7_ILi256EEEEEELi256ENS_10bfloat16_tEfNS_4arch4Sm80ELb0ELb0ELb0ELb0ELb1ELb0ELb1ELb1EEENS1_21CollectiveEpilogueFwdINS6_IJS8_SA_S9_EEENS6_IJNS7_ILi1EEESI_SI_EEESC_SE_Li256ELb0ELb1ELb1ELb0EEENS1_19SingleTileSchedulerILb0ELb1ELb1ELi128EEEEEEEEEvNT_6ParamsE:
	.zero		1944


//--------------------- .nv.constant0._ZN7cutlass13device_kernelIN5flash19enable_sm80_to_sm89INS1_16FlashAttnFwdSm80INS1_25CollectiveMainloopFwdSm80ILi8ELi1ELb0EN4cute5tupleIJNS5_1CILi128EEENS7_ILi64EEENS7_ILi256EEEEEELi256ENS_10bfloat16_tEfNS_4arch4Sm80ELb0ELb0ELb0ELb1ELb1ELb0ELb1ELb1EEENS1_21CollectiveEpilogueFwdINS6_IJS8_SA_S9_EEENS6_IJNS7_ILi1EEESI_SI_EEESC_SE_Li256ELb1ELb1ELb1ELb0EEENS1_36VarlenDynamicPersistentTileSchedulerILi128ELi64ELi256ELi256ELb1ELb1ELb0ELb0ELb1ELb1EEEEEEEEEvNT_6ParamsE --------------------------
	.section	.nv.constant0._ZN7cutlass13device_kernelIN5flash19enable_sm80_to_sm89INS1_16FlashAttnFwdSm80INS1_25CollectiveMainloopFwdSm80ILi8ELi1ELb0EN4cute5tupleIJNS5_1CILi128EEENS7_ILi64EEENS7_ILi256EEEEEELi256ENS_10bfloat16_tEfNS_4arch4Sm80ELb0ELb0ELb0ELb1ELb1ELb0ELb1ELb1EEENS1_21CollectiveEpilogueFwdINS6_IJS8_SA_S9_EEENS6_IJNS7_ILi1EEESI_SI_EEESC_SE_Li256ELb1ELb1ELb1ELb0EEENS1_36VarlenDynamicPersistentTileSchedulerILi128ELi64ELi256ELi256ELb1ELb1ELb0ELb0ELb1ELb1EEEEEEEEEvNT_6ParamsE,"a",@progbits
	.sectionflags	@""
	.align	4
.nv.constant0._ZN7cutlass13device_kernelIN5flash19enable_sm80_to_sm89INS1_16FlashAttnFwdSm80INS1_25CollectiveMainloopFwdSm80ILi8ELi1ELb0EN4cute5tupleIJNS5_1CILi128EEENS7_ILi64EEENS7_ILi256EEEEEELi256ENS_10bfloat16_tEfNS_4arch4Sm80ELb0ELb0ELb0ELb1ELb1ELb0ELb1ELb1EEENS1_21CollectiveEpilogueFwdINS6_IJS8_SA_S9_EEENS6_IJNS7_ILi1EEESI_SI_EEESC_SE_Li256ELb1ELb1ELb1ELb0EEENS1_36VarlenDynamicPersistentTileSchedulerILi128ELi64ELi256ELi256ELb1ELb1ELb0ELb0ELb1ELb1EEEEEEEEEvNT_6ParamsE:
	.zero		1976


//--------------------- .nv.constant0._ZN7cutlass13device_kernelIN5flash19enable_sm80_to_sm89INS1_16FlashAttnFwdSm80INS1_25CollectiveMainloopFwdSm80ILi8ELi1ELb0EN4cute5tupleIJNS5_1CILi128EEENS7_ILi48EEENS7_ILi256EEEEEELi256ENS_10bfloat16_tEfNS_4arch4Sm80ELb0ELb0ELb0ELb1ELb1ELb1ELb1ELb1EEENS1_21CollectiveEpilogueFwdINS6_IJS8_SA_S9_EEENS6_IJNS7_ILi1EEESI_SI_EEESC_SE_Li256ELb1ELb1ELb1ELb0EEENS1_36VarlenDynamicPersistentTileSchedulerILi128ELi48ELi256ELi256ELb1ELb1ELb0ELb0ELb1ELb1EEEEEEEEEvNT_6ParamsE --------------------------
	.section	.nv.constant0._ZN7cutlass13device_kernelIN5flash19enable_sm80_to_sm89INS1_16FlashAttnFwdSm80INS1_25CollectiveMainloopFwdSm80ILi8ELi1ELb0EN4cute5tupleIJNS5_1CILi128EEENS7_ILi48EEENS7_ILi256EEEEEELi256ENS_10bfloat16_tEfNS_4arch4Sm80ELb0ELb0ELb0ELb1ELb1ELb1ELb1ELb1EEENS1_21CollectiveEpilogueFwdINS6_IJS8_SA_S9_EEENS6_IJNS7_ILi1EEESI_SI_EEESC_SE_Li256ELb1ELb1ELb1ELb0EEENS1_36VarlenDynamicPersistentTileSchedulerILi128ELi48ELi256ELi256ELb1ELb1ELb0ELb0ELb1ELb1EEEEEEEEEvNT_6ParamsE,"a",@progbits
	.sectionflags	@""
	.align	4
.nv.constant0._ZN7cutlass13device_kernelIN5flash19enable_sm80_to_sm89INS1_16FlashAttnFwdSm80INS1_25CollectiveMainloopFwdSm80ILi8ELi1ELb0EN4cute5tupleIJNS5_1CILi128EEENS7_ILi48EEENS7_ILi256EEEEEELi256ENS_10bfloat16_tEfNS_4arch4Sm80ELb0ELb0ELb0ELb1ELb1ELb1ELb1ELb1EEENS1_21CollectiveEpilogueFwdINS6_IJS8_SA_S9_EEENS6_IJNS7_ILi1EEESI_SI_EEESC_SE_Li256ELb1ELb1ELb1ELb0EEENS1_36VarlenDynamicPersistentTileSchedulerILi128ELi48ELi256ELi256ELb1ELb1ELb0ELb0ELb1ELb1EEEEEEEEEvNT_6ParamsE:
	.zero		1976


//--------------------- .nv.constant0._ZN7cutlass13device_kernelIN5flash19enable_sm80_to_sm89INS1_16FlashAttnFwdSm80INS1_25CollectiveMainloopFwdSm80ILi8ELi1ELb0EN4cute5tupleIJNS5_1CILi128EEENS7_ILi64EEENS7_ILi256EEEEEELi256ENS_10bfloat16_tEfNS_4arch4Sm80ELb0ELb1ELb0ELb0ELb1ELb0ELb1ELb1EEENS1_21CollectiveEpilogueFwdINS6_IJS8_SA_S9_EEENS6_IJNS7_ILi1EEESI_SI_EEESC_SE_Li256ELb0ELb1ELb1ELb0EEENS1_19SingleTileSchedulerILb0ELb1ELb1ELi128EEEEEEEEEvNT_6ParamsE --------------------------
	.section	.nv.constant0._ZN7cutlass13device_kernelIN5flash19enable_sm80_to_sm89INS1_16FlashAttnFwdSm80INS1_25CollectiveMainloopFwdSm80ILi8ELi1ELb0EN4cute5tupleIJNS5_1CILi128EEENS7_ILi64EEENS7_ILi256EEEEEELi256ENS_10bfloat16_tEfNS_4arch4Sm80ELb0ELb1ELb0ELb0ELb1ELb0ELb1ELb1EEENS1_21CollectiveEpilogueFwdINS6_IJS8_SA_S9_EEENS6_IJNS7_ILi1EEESI_SI_EEESC_SE_Li256ELb0ELb1ELb1ELb0EEENS1_19SingleTileSchedulerILb0ELb1ELb1ELi128EEEEEEEEEvNT_6ParamsE,"a",@progbits
	.sectionflags	@""
	.align	4
.nv.constant0._ZN7cutlass13device_kernelIN5flash19enable_sm80_to_sm89INS1_16FlashAttnFwdSm80INS1_25CollectiveMainloopFwdSm80ILi8ELi1ELb0EN4cute5tupleIJNS5_1CILi128EEENS7_ILi64EEENS7_ILi256EEEEEELi256ENS_10bfloat16_tEfNS_4arch4Sm80ELb0ELb1ELb0ELb0ELb1ELb0ELb1ELb1EEENS1_21CollectiveEpilogueFwdINS6_IJS8_SA_S9_EEENS6_IJNS7_ILi1EEESI_SI_EEESC_SE_Li256ELb0ELb1ELb1ELb0EEENS1_19SingleTileSchedulerILb0ELb1ELb1ELi128EEEEEEEEEvNT_6ParamsE:
	.zero		1944


//--------------------- .nv.constant0._ZN7cutlass13device_kernelIN5flash19enable_sm80_to_sm89INS1_16FlashAttnFwdSm80INS1_25CollectiveMainloopFwdSm80ILi8ELi1ELb0EN4cute5tupleIJNS5_1CILi128EEENS7_ILi64EEENS7_ILi256EEEEEELi256ENS_10bfloat16_tEfNS_4arch4Sm80ELb0ELb1ELb0ELb1ELb1ELb0ELb1ELb1EEENS1_21CollectiveEpilogueFwdINS6_IJS8_SA_S9_EEENS6_IJNS7_ILi1EEESI_SI_EEESC_SE_Li256ELb1ELb1ELb1ELb0EEENS1_36VarlenDynamicPersistentTileSchedulerILi128ELi64ELi256ELi256ELb1ELb1ELb0ELb1ELb0ELb1EEEEEEEEEvNT_6ParamsE --------------------------
	.section	.nv.constant0._ZN7cutlass13device_kernelIN5flash19enable_sm80_to_sm89INS1_16FlashAttnFwdSm80INS1_25CollectiveMainloopFwdSm80ILi8ELi1ELb0EN4cute5tupleIJNS5_1CILi128EEENS7_ILi64EEENS7_ILi256EEEEEELi256ENS_10bfloat16_tEfNS_4arch4Sm80ELb0ELb1ELb0ELb1ELb1ELb0ELb1ELb1EEENS1_21CollectiveEpilogueFwdINS6_IJS8_SA_S9_EEENS6_IJNS7_ILi1EEESI_SI_EEESC_SE_Li256ELb1ELb1ELb1ELb0EEENS1_36VarlenDynamicPersistentTileSchedulerILi128ELi64ELi256ELi256ELb1ELb1ELb0ELb1ELb0ELb1EEEEEEEEEvNT_6ParamsE,"a",@progbits
	.sectionflags	@""
	.align	4
.nv.constant0._ZN7cutlass13device_kernelIN5flash19enable_sm80_to_sm89INS1_16FlashAttnFwdSm80INS1_25CollectiveMainloopFwdSm80ILi8ELi1ELb0EN4cute5tupleIJNS5_1CILi128EEENS7_ILi64EEENS7_ILi256EEEEEELi256ENS_10bfloat16_tEfNS_4arch4Sm80ELb0ELb1ELb0ELb1ELb1ELb0ELb1ELb1EEENS1_21CollectiveEpilogueFwdINS6_IJS8_SA_S9_EEENS6_IJNS7_ILi1EEESI_SI_EEESC_SE_Li256ELb1ELb1ELb1ELb0EEENS1_36VarlenDynamicPersistentTileSchedulerILi128ELi64ELi256ELi256ELb1ELb1ELb0ELb1ELb0ELb1EEEEEEEEEvNT_6ParamsE:
	.zero		1976


//--------------------- .nv.constant0._ZN7cutlass13device_kernelIN5flash19enable_sm80_to_sm89INS1_16FlashAttnFwdSm80INS1_25CollectiveMainloopFwdSm80ILi8ELi1ELb0EN4cute5tupleIJNS5_1CILi128EEENS7_ILi48EEENS7_ILi256EEEEEELi256ENS_10bfloat16_tEfNS_4arch4Sm80ELb0ELb1ELb0ELb1ELb1ELb1ELb1ELb1EEENS1_21CollectiveEpilogueFwdINS6_IJS8_SA_S9_EEENS6_IJNS7_ILi1EEESI_SI_EEESC_SE_Li256ELb1ELb1ELb1ELb0EEENS1_36VarlenDynamicPersistentTileSchedulerILi128ELi48ELi256ELi256ELb1ELb1ELb0ELb1ELb0ELb1EEEEEEEEEvNT_6ParamsE --------------------------
	.section	.nv.constant0._ZN7cutlass13device_kernelIN5flash19enable_sm80_to_sm89INS1_16FlashAttnFwdSm80INS1_25CollectiveMainloopFwdSm80ILi8ELi1ELb0EN4cute5tupleIJNS5_1CILi128EEENS7_ILi48EEENS7_ILi256EEEEEELi256ENS_10bfloat16_tEfNS_4arch4Sm80ELb0ELb1ELb0ELb1ELb1ELb1ELb1ELb1EEENS1_21CollectiveEpilogueFwdINS6_IJS8_SA_S9_EEENS6_IJNS7_ILi1EEESI_SI_EEESC_SE_Li256ELb1ELb1ELb1ELb0EEENS1_36VarlenDynamicPersistentTileSchedulerILi128ELi48ELi256ELi256ELb1ELb1ELb0ELb1ELb0ELb1EEEEEEEEEvNT_6ParamsE,"a",@progbits
	.sectionflags	@""
	.align	4
.nv.constant0._ZN7cutlass13device_kernelIN5flash19enable_sm80_to_sm89INS1_16FlashAttnFwdSm80INS1_25CollectiveMainloopFwdSm80ILi8ELi1ELb0EN4cute5tupleIJNS5_1CILi128EEENS7_ILi48EEENS7_ILi256EEEEEELi256ENS_10bfloat16_tEfNS_4arch4Sm80ELb0ELb1ELb0ELb1ELb1ELb1ELb1ELb1EEENS1_21CollectiveEpilogueFwdINS6_IJS8_SA_S9_EEENS6_IJNS7_ILi1EEESI_SI_EEESC_SE_Li256ELb1ELb1ELb1ELb0EEENS1_36VarlenDynamicPersistentTileSchedulerILi128ELi48ELi256ELi256ELb1ELb1ELb0ELb1ELb0ELb1EEEEEEEEEvNT_6ParamsE:
	.zero		1976


//--------------------- .nv.constant0._ZN7cutlass13device_kernelIN5flash19enable_sm80_to_sm89INS1_16FlashAttnFwdSm80INS1_25CollectiveMainloopFwdSm80ILi8ELi1ELb0EN4cute5tupleIJNS5_1CILi128EEENS7_ILi96EEENS7_ILi256EEEEEELi256ENS_10bfloat16_tEfNS_4arch4Sm80ELb1ELb0ELb0ELb0ELb1ELb0ELb1ELb1EEENS1_21CollectiveEpilogueFwdINS6_IJS8_SA_S9_EEENS6_IJNS7_ILi1EEESI_SI_EEESC_SE_Li256ELb0ELb1ELb1ELb0EEENS1_30DynamicPersistentTileSchedulerILi256ELi256ELb1ELb1ELb0EEEEEEEEEvNT_6ParamsE --------------------------
	.section	.nv.constant0._ZN7cutlass13device_kernelIN5flash19enable_sm80_to_sm89INS1_16FlashAttnFwdSm80INS1_25CollectiveMainloopFwdSm80ILi8ELi1ELb0EN4cute5tupleIJNS5_1CILi128EEENS7_ILi96EEENS7_ILi256EEEEEELi256ENS_10bfloat16_tEfNS_4arch4Sm80ELb1ELb0ELb0ELb0ELb1ELb0ELb1ELb1EEENS1_21CollectiveEpilogueFwdINS6_IJS8_SA_S9_EEENS6_IJNS7_ILi1EEESI_SI_EEESC_SE_Li256ELb0ELb1ELb1ELb0EEENS1_30DynamicPersistentTileSchedulerILi256ELi256ELb1ELb1ELb0EEEEEEEEEvNT_6ParamsE,"a",@progbits
	.sectionflags	@""
	.align	4
.nv.constant0._ZN7cutlass13device_kernelIN5flash19enable_sm80_to_sm89INS1_16FlashAttnFwdSm80INS1_25CollectiveMainloopFwdSm80ILi8ELi1ELb0EN4cute5tupleIJNS5_1CILi128EEENS7_ILi96EEENS7_ILi256EEEEEELi256ENS_10bfloat16_tEfNS_4arch4Sm80ELb1ELb0ELb0ELb0ELb1ELb0ELb1ELb1EEENS1_21CollectiveEpilogueFwdINS6_IJS8_SA_S9_EEENS6_IJNS7_ILi1EEESI_SI_EEESC_SE_Li256ELb0ELb1ELb1ELb0EEENS1_30DynamicPersistentTileSchedulerILi256ELi256ELb1ELb1ELb0EEEEEEEEEvNT_6ParamsE:
	.zero		1960


//--------------------- .nv.constant0._ZN7cutlass13device_kernelIN5flash19enable_sm80_to_sm89INS1_16FlashAttnFwdSm80INS1_25CollectiveMainloopFwdSm80ILi8ELi1ELb0EN4cute5tupleIJNS5_1CILi128EEENS7_ILi64EEENS7_ILi256EEEEEELi256ENS_10bfloat16_tEfNS_4arch4Sm80ELb1ELb0ELb0ELb1ELb1ELb0ELb1ELb1EEENS1_21CollectiveEpilogueFwdINS6_IJS8_SA_S9_EEENS6_IJNS7_ILi1EEESI_SI_EEESC_SE_Li256ELb1ELb1ELb1ELb0EEENS1_36VarlenDynamicPersistentTileSchedulerILi128ELi64ELi256ELi256ELb1ELb1ELb0ELb1ELb1ELb1EEEEEEEEEvNT_6ParamsE --------------------------
	.section	.nv.constant0._ZN7cutlass13device_kernelIN5flash19enable_sm80_to_sm89INS1_16FlashAttnFwdSm80INS1_25CollectiveMainloopFwdSm80ILi8ELi1ELb0EN4cute5tupleIJNS5_1CILi128EEENS7_ILi64EEENS7_ILi256EEEEEELi256ENS_10bfloat16_tEfNS_4arch4Sm80ELb1ELb0ELb0ELb1ELb1ELb0ELb1ELb1EEENS1_21CollectiveEpilogueFwdINS6_IJS8_SA_S9_EEENS6_IJNS7_ILi1EEESI_SI_EEESC_SE_Li256ELb1ELb1ELb1ELb0EEENS1_36VarlenDynamicPersistentTileSchedulerILi128ELi64ELi256ELi256ELb1ELb1ELb0ELb1ELb1ELb1EEEEEEEEEvNT_6ParamsE,"a",@progbits
	.sectionflags	@""
	.align	4
.nv.constant0._ZN7cutlass13device_kernelIN5flash19enable_sm80_to_sm89INS1_16FlashAttnFwdSm80INS1_25CollectiveMainloopFwdSm80ILi8ELi1ELb0EN4cute5tupleIJNS5_1CILi128EEENS7_ILi64EEENS7_ILi256EEEEEELi256ENS_10bfloat16_tEfNS_4arch4Sm80ELb1ELb0ELb0ELb1ELb1ELb0ELb1ELb1EEENS1_21CollectiveEpilogueFwdINS6_IJS8_SA_S9_EEENS6_IJNS7_ILi1EEESI_SI_EEESC_SE_Li256ELb1ELb1ELb1ELb0EEENS1_36VarlenDynamicPersistentTileSchedulerILi128ELi64ELi256ELi256ELb1ELb1ELb0ELb1ELb1ELb1EEEEEEEEEvNT_6ParamsE:
	.zero		1976


//--------------------- .nv.constant0._ZN7cutlass13device_kernelIN5flash19enable_sm80_to_sm89INS1_16FlashAttnFwdSm80INS1_25CollectiveMainloopFwdSm80ILi8ELi1ELb0EN4cute5tupleIJNS5_1CILi128EEENS7_ILi48EEENS7_ILi256EEEEEELi256ENS_10bfloat16_tEfNS_4arch4Sm80ELb1ELb0ELb0ELb1ELb1ELb1ELb1ELb1EEENS1_21CollectiveEpilogueFwdINS6_IJS8_SA_S9_EEENS6_IJNS7_ILi1EEESI_SI_EEESC_SE_Li256ELb1ELb1ELb1ELb0EEENS1_36VarlenDynamicPersistentTileSchedulerILi128ELi48ELi256ELi256ELb1ELb1ELb0ELb1ELb1ELb1EEEEEEEEEvNT_6ParamsE --------------------------
	.section	.nv.constant0._ZN7cutlass13device_kernelIN5flash19enable_sm80_to_sm89INS1_16FlashAttnFwdSm80INS1_25CollectiveMainloopFwdSm80ILi8ELi1ELb0EN4cute5tupleIJNS5_1CILi128EEENS7_ILi48EEENS7_ILi256EEEEEELi256ENS_10bfloat16_tEfNS_4arch4Sm80ELb1ELb0ELb0ELb1ELb1ELb1ELb1ELb1EEENS1_21CollectiveEpilogueFwdINS6_IJS8_SA_S9_EEENS6_IJNS7_ILi1EEESI_SI_EEESC_SE_Li256ELb1ELb1ELb1ELb0EEENS1_36VarlenDynamicPersistentTileSchedulerILi128ELi48ELi256ELi256ELb1ELb1ELb0ELb1ELb1ELb1EEEEEEEEEvNT_6ParamsE,"a",@progbits
	.sectionflags	@""
	.align	4
.nv.constant0._ZN7cutlass13device_kernelIN5flash19enable_sm80_to_sm89INS1_16FlashAttnFwdSm80INS1_25CollectiveMainloopFwdSm80ILi8ELi1ELb0EN4cute5tupleIJNS5_1CILi128EEENS7_ILi48EEENS7_ILi256EEEEEELi256ENS_10bfloat16_tEfNS_4arch4Sm80ELb1ELb0ELb0ELb1ELb1ELb1ELb1ELb1EEENS1_21CollectiveEpilogueFwdINS6_IJS8_SA_S9_EEENS6_IJNS7_ILi1EEESI_SI_EEESC_SE_Li256ELb1ELb1ELb1ELb0EEENS1_36VarlenDynamicPersistentTileSchedulerILi128ELi48ELi256ELi256ELb1ELb1ELb0ELb1ELb1ELb1EEEEEEEEEvNT_6ParamsE:
	.zero		1976


//--------------------- SYMBOLS --------------------------

	.type		.nv.reservedSmem.offset0,@object
	.size		.nv.reservedSmem.offset0,0x4
